// auto-generated by cutlass_sweep.fmha — config: {"arch": "sm_90", "direction": "fwd", "dtype": "fp16", "head_dim": 512, "mask": "causal", "schedule": "cooperative", "tile_kv": 128, "tile_q": 128}
#include "cutlass/cutlass.h"
#include "cute/tensor.hpp"
#include "cutlass/device_kernel.h"
#include "cutlass/kernel_hardware_info.h"
#include "88_hopper_fmha/collective/fmha_fusion.hpp"
#include "88_hopper_fmha/kernel/fmha_kernel_builder.hpp"

using namespace cute;
using Element = cutlass::half_t;
using TileShape = Shape<_128, _128, _512>;
using StrideQ = cute::tuple<int, _1, cute::tuple<int, int>>;
using StrideK = cute::tuple<int, _1, cute::tuple<int, int>>;
using StrideV = cute::tuple<int, cute::_1, cute::tuple<int, int>>;

using Kernel = typename cutlass::fmha::kernel::FmhaBuilder<
    Element, float, float,
    TileShape, StrideQ, StrideK, StrideV,
    cutlass::fmha::collective::CausalFusion,
    cutlass::gemm::KernelTmaWarpSpecializedCooperative
  >::Kernel;

auto* _anchor = &cutlass::device_kernel<Kernel>;


// ===== COMPILED SASS (sm_90a) =====

	.target	sm_90a

	.elftype	@"ET_EXEC"


//--------------------- .note.nv.tkinfo           --------------------------
	.section	.note.nv.tkinfo,"",@"SHT_NOTE"
	.sectionflags	@"SHF_NOTE_NV_TKINFO"
	.tkinfo
        /*0018*/ 	.word	0x00000002
        /*0030*/ 	.string	""
        /*0030*/ 	.string	"ptxas"
        /*0030*/ 	.string	"Cuda compilation tools, release 13.0, V13.0.88"
        /*0030*/ 	.string	"Build cuda_13.0.r13.0/compiler.36424714_0"
        /*0030*/ 	.string	"-arch sm_90a -m 64 "



//--------------------- .note.nv.cuinfo           --------------------------
	.section	.note.nv.cuinfo,"",@"SHT_NOTE"
	.sectionflags	@"SHF_NOTE_NV_CUINFO"
        /*0018*/ 	.short	0x0002
        /*001a*/ 	.short	0x005a
        /*001c*/ 	.short	0x0082
	.zero		2


//--------------------- .nv.info                  --------------------------
	.section	.nv.info,"",@"SHT_CUDA_INFO"
	.align	4


	//----- nvinfo : EIATTR_REGCOUNT
	.align		4
        /*0000*/ 	.byte	0x04, 0x2f
        /*0002*/ 	.short	(.L_16 - .L_15)
	.align		4
.L_15:
        /*0004*/ 	.word	index@(_ZN7cutlass13device_kernelINS_4fmha6kernel28FmhaKernelTmaWarpSpecializedINS1_10collective30FmhaMainloopTmaWarpSpecializedINS_6half_tEffN4cute5tupleIJNS7_1CILi128EEESA_NS9_ILi512EEEEEENS8_IJiNS9_ILi1EEENS8_IJiiEEEEEESF_SF_NS4_12CausalFusionEJEEENS4_15FmhaFwdEpilogueIS6_fNS8_IJNS9_ILi64EEESB_SA_EEEEENS2_23IndividualTileSchedulerEJEEEEEvNT_6ParamsE)
        /*0008*/ 	.word	0x000000a8


	//----- nvinfo : EIATTR_FRAME_SIZE
	.align		4
.L_16:
        /*000c*/ 	.byte	0x04, 0x11
        /*000e*/ 	.short	(.L_18 - .L_17)
	.align		4
.L_17:
        /*0010*/ 	.word	index@($__internal_0_$__cuda_sm20_rcp_rn_f32_slowpath)
        /*0014*/ 	.word	0x000012a8


	//----- nvinfo : EIATTR_FRAME_SIZE
	.align		4
.L_18:
        /*0018*/ 	.byte	0x04, 0x11
        /*001a*/ 	.short	(.L_20 - .L_19)
	.align		4
.L_19:
        /*001c*/ 	.word	index@(_ZN7cutlass13device_kernelINS_4fmha6kernel28FmhaKernelTmaWarpSpecializedINS1_10collective30FmhaMainloopTmaWarpSpecializedINS_6half_tEffN4cute5tupleIJNS7_1CILi128EEESA_NS9_ILi512EEEEEENS8_IJiNS9_ILi1EEENS8_IJiiEEEEEESF_SF_NS4_12CausalFusionEJEEENS4_15FmhaFwdEpilogueIS6_fNS8_IJNS9_ILi64EEESB_SA_EEEEENS2_23IndividualTileSchedulerEJEEEEEvNT_6ParamsE)
        /*0020*/ 	.word	0x000012a8


	//----- nvinfo : EIATTR_MIN_STACK_SIZE
	.align		4
.L_20:
        /*0024*/ 	.byte	0x04, 0x12
        /*0026*/ 	.short	(.L_22 - .L_21)
	.align		4
.L_21:
        /*0028*/ 	.word	index@(_ZN7cutlass13device_kernelINS_4fmha6kernel28FmhaKernelTmaWarpSpecializedINS1_10collective30FmhaMainloopTmaWarpSpecializedINS_6half_tEffN4cute5tupleIJNS7_1CILi128EEESA_NS9_ILi512EEEEEENS8_IJiNS9_ILi1EEENS8_IJiiEEEEEESF_SF_NS4_12CausalFusionEJEEENS4_15FmhaFwdEpilogueIS6_fNS8_IJNS9_ILi64EEESB_SA_EEEEENS2_23IndividualTileSchedulerEJEEEEEvNT_6ParamsE)
        /*002c*/ 	.word	0x000012a8
.L_22:


//--------------------- .nv.compat                --------------------------
	.section	.nv.compat,"",@"SHT_CUDA_COMPAT_INFO"
	.align	4
        /*0000*/ 	.byte	0x02, 0x09, 0x01, 0x00, 0x02, 0x02, 0x04, 0x00, 0x02, 0x05, 0x05, 0x00, 0x03, 0x07, 0x01, 0x01
        /*0010*/ 	.byte	0x02, 0x03, 0x01, 0x00, 0x02, 0x06, 0x01, 0x00, 0x04, 0x0b, 0x08, 0x00, 0x00, 0x00, 0x00, 0x00
        /*0020*/ 	.byte	0x00, 0x00, 0x00, 0x00


//--------------------- .nv.info._ZN7cutlass13device_kernelINS_4fmha6kernel28FmhaKernelTmaWarpSpecializedINS1_10collective30FmhaMainloopTmaWarpSpecializedINS_6half_tEffN4cute5tupleIJNS7_1CILi128EEESA_NS9_ILi512EEEEEENS8_IJiNS9_ILi1EEENS8_IJiiEEEEEESF_SF_NS4_12CausalFusionEJEEENS4_15FmhaFwdEpilogueIS6_fNS8_IJNS9_ILi64EEESB_SA_EEEEENS2_23IndividualTileSchedulerEJEEEEEvNT_6ParamsE --------------------------
	.section	.nv.info._ZN7cutlass13device_kernelINS_4fmha6kernel28FmhaKernelTmaWarpSpecializedINS1_10collective30FmhaMainloopTmaWarpSpecializedINS_6half_tEffN4cute5tupleIJNS7_1CILi128EEESA_NS9_ILi512EEEEEENS8_IJiNS9_ILi1EEENS8_IJiiEEEEEESF_SF_NS4_12CausalFusionEJEEENS4_15FmhaFwdEpilogueIS6_fNS8_IJNS9_ILi64EEESB_SA_EEEEENS2_23IndividualTileSchedulerEJEEEEEvNT_6ParamsE,"",@"SHT_CUDA_INFO"
	.sectionflags	@""
	.align	4


	//----- nvinfo : EIATTR_CUDA_API_VERSION
	.align		4
        /*0000*/ 	.byte	0x04, 0x37
        /*0002*/ 	.short	(.L_24 - .L_23)
.L_23:
        /*0004*/ 	.word	0x00000082


	//----- nvinfo : EIATTR_KPARAM_INFO
	.align		4
.L_24:
        /*0008*/ 	.byte	0x04, 0x17
        /*000a*/ 	.short	(.L_26 - .L_25)
.L_25:
        /*000c*/ 	.word	0x00000000
        /*0010*/ 	.short	0x0000
        /*0012*/ 	.short	0x0070
        /*0014*/ 	.byte	0x00, 0xf0, 0x01, 0x20


	//----- nvinfo : EIATTR_SPARSE_MMA_MASK
	.align		4
.L_26:
        /*0018*/ 	.byte	0x03, 0x50
        /*001a*/ 	.short	0x0000


	//----- nvinfo : EIATTR_MAXREG_COUNT
	.align		4
        /*001c*/ 	.byte	0x03, 0x1b
        /*001e*/ 	.short	0x00a8


	//----- nvinfo : EIATTR_NUM_BARRIERS
	.align		4
        /*0020*/ 	.byte	0x02, 0x4c
        /*0022*/ 	.byte	0x02
	.zero		1


	//----- nvinfo : EIATTR_EXTERNS
	.align		4
        /*0024*/ 	.byte	0x04, 0x0f
        /*0026*/ 	.short	(.L_28 - .L_27)


	//   ....[0]....
	.align		4
.L_27:
        /*0028*/ 	.word	index@(__assertfail)


	//----- nvinfo : EIATTR_ANNOTATIONS
	.align		4
.L_28:
        /*002c*/ 	.byte	0x04, 0x55
        /*002e*/ 	.short	(.L_30 - .L_29)


	//   ....[0]....
.L_29:
        /*0030*/ 	.word	0x00000001
        /*0034*/ 	.byte	0x00, 0x10, 0x00, 0x00, 0x01, 0x00, 0x00, 0x00, 0x10, 0x12, 0x00, 0x00, 0x01, 0x00, 0x00, 0x00
        /* <DEDUP_REMOVED lines=3156> */
        /*c584*/ 	.byte	0x50, 0x5a, 0x03, 0x00, 0x01, 0x00, 0x00, 0x00, 0x20, 0x85, 0x03, 0x00


	//----- nvinfo : EIATTR_MERCURY_ISA_VERSION
	.align		4
.L_30:
        /*c590*/ 	.byte	0x03, 0x5f
        /*c592*/ 	.short	0x0101


	//----- nvinfo : EIATTR_INT_WARP_WIDE_INSTR_OFFSETS
	.align		4
        /*c594*/ 	.byte	0x04, 0x31
        /*c596*/ 	.short	(.L_32 - .L_31)


	//   ....[0]....
.L_31:
        /*c598*/ 	.word	0x00000700


	//   ....[1]....
        /*c59c*/ 	.word	0x00000710


	//   ....[2]....
        /*c5a0*/ 	.word	0x00000720


	//   ....[3]....
        /*c5a4*/ 	.word	0x00000730


	//   ....[4]....
        /*c5a8*/ 	.word	0x000007a0


	//----- nvinfo : EIATTR_COOP_GROUP_MASK_REGIDS
	.align		4
.L_32:
        /*c5ac*/ 	.byte	0x04, 0x29
        /*c5ae*/ 	.short	(.L_34 - .L_33)


	//   ....[0]....
.L_33:
        /*c5b0*/ 	.word	0xffffffff


	//   ....[1]....
        /*c5b4*/ 	.word	0xffffffff


	//   ....[2]....
        /*c5b8*/ 	.word	0xffffffff


	//   ....[3]....
        /*c5bc*/ 	.word	0xffffffff


	//   ....[4]....
        /*c5c0*/ 	.word	0xffffffff


	//   ....[5]....
        /*c5c4*/ 	.word	0xffffffff


	//   ....[6]....
        /*c5c8*/ 	.word	0xffffffff


	//   ....[7]....
        /*c5cc*/ 	.word	0xffffffff


	//   ....[8]....
        /*c5d0*/ 	.word	0xffffffff


	//   ....[9]....
        /*c5d4*/ 	.word	0xffffffff


	//   ....[10]....
        /*c5d8*/ 	.word	0xffffffff


	//   ....[11]....
        /*c5dc*/ 	.word	0xffffffff


	//   ....[12]....
        /*c5e0*/ 	.word	0xffffffff


	//   ....[13]....
        /*c5e4*/ 	.word	0xffffffff


	//   ....[14]....
        /*c5e8*/ 	.word	0xffffffff


	//   ....[15]....
        /*c5ec*/ 	.word	0xffffffff


	//   ....[16]....
        /*c5f0*/ 	.word	0xffffffff


	//   ....[17]....
        /*c5f4*/ 	.word	0xffffffff


	//   ....[18]....
        /*c5f8*/ 	.word	0xffffffff


	//   ....[19]....
        /*c5fc*/ 	.word	0xffffffff


	//   ....[20]....
        /*c600*/ 	.word	0xffffffff


	//   ....[21]....
        /*c604*/ 	.word	0xffffffff


	//----- nvinfo : EIATTR_COOP_GROUP_INSTR_OFFSETS
	.align		4
.L_34:
        /*c608*/ 	.byte	0x04, 0x28
        /*c60a*/ 	.short	(.L_36 - .L_35)


	//   ....[0]....
.L_35:
        /*c60c*/ 	.word	0x00000060


	//   ....[1]....
        /*c610*/ 	.word	0x00000090


	//   ....[2]....
        /*c614*/ 	.word	0x000001c0


	//   ....[3]....
        /*c618*/ 	.word	0x00000380


	//   ....[4]....
        /*c61c*/ 	.word	0x00000540


	//   ....[5]....
        /*c620*/ 	.word	0x000006a0


	//   ....[6]....
        /*c624*/ 	.word	0x000030e0


	//   ....[7]....
        /*c628*/ 	.word	0x00003110


	//   ....[8]....
        /*c62c*/ 	.word	0x00003370


	//   ....[9]....
        /*c630*/ 	.word	0x00003390


	//   ....[10]....
        /*c634*/ 	.word	0x0000ffc0


	//   ....[11]....
        /*c638*/ 	.word	0x00010020


	//   ....[12]....
        /*c63c*/ 	.word	0x000114e0


	//   ....[13]....
        /*c640*/ 	.word	0x00011780


	//   ....[14]....
        /*c644*/ 	.word	0x00020c50


	//   ....[15]....
        /*c648*/ 	.word	0x00020cb0


	//   ....[16]....
        /*c64c*/ 	.word	0x00022c50


	//   ....[17]....
        /*c650*/ 	.word	0x00022c70


	//   ....[18]....
        /*c654*/ 	.word	0x0002ff60


	//   ....[19]....
        /*c658*/ 	.word	0x0002ff90


	//   ....[20]....
        /*c65c*/ 	.word	0x0002ffe0


	//   ....[21]....
        /*c660*/ 	.word	0x0002fff0


	//----- nvinfo : EIATTR_REG_RECONFIG
	.align		4
.L_36:
        /*c664*/ 	.byte	0x01, 0x54
	.zero		2


	//----- nvinfo : EIATTR_SYSCALL_OFFSETS
	.align		4
        /*c668*/ 	.byte	0x04, 0x46
        /*c66a*/ 	.short	(.L_38 - .L_37)


	//   ....[0]....
.L_37:
        /*c66c*/ 	.word	0x00032670


	//   ....[1]....
        /*c670*/ 	.word	0x000327d0


	//----- nvinfo : EIATTR_MBARRIER_INSTR_OFFSETS
	.align		4
.L_38:
        /*c674*/ 	.byte	0x04, 0x39
        /*c676*/ 	.short	(.L_40 - .L_39)


	//   ....[0]....
.L_39:
        /*c678*/ 	.word	0x00000330
        /*c67c*/ 	.word	0x000000ff
        /*c680*/ 	.word	0x000c0050
        /*c684*/ 	.short	0x0100
        /*c686*/ 	.byte	0x09
	.zero		1


	//   ....[1]....
        /*c688*/ 	.word	0x00000340
        /*c68c*/ 	.word	0x000000ff
        /*c690*/ 	.word	0x000c0060
        /*c694*/ 	.short	0x0100
        /*c696*/ 	.byte	0x09
	.zero		1


	//   ....[2]....
        /*c698*/ 	.word	0x00000350
        /*c69c*/ 	.word	0x000000ff
        /*c6a0*/ 	.word	0x000c0058
        /*c6a4*/ 	.short	0x0100
        /*c6a6*/ 	.byte	0x09
	.zero		1


	//   ....[3]....
        /*c6a8*/ 	.word	0x00000360
        /*c6ac*/ 	.word	0x000000ff
        /*c6b0*/ 	.word	0x000c0068
        /*c6b4*/ 	.short	0x0100
        /*c6b6*/ 	.byte	0x09
	.zero		1


	//   ....[4]....
        /*c6b8*/ 	.word	0x00000490
        /*c6bc*/ 	.word	0x000000ff
        /*c6c0*/ 	.word	0x000c0000
        /*c6c4*/ 	.short	0x0100
        /*c6c6*/ 	.byte	0x09
	.zero		1


	//   ....[5]....
        /*c6c8*/ 	.word	0x000004a0
        /*c6cc*/ 	.word	0x000000ff
        /*c6d0*/ 	.word	0x000c0028
        /*c6d4*/ 	.short	0x0100
        /*c6d6*/ 	.byte	0x09
	.zero		1


	//   ....[6]....
        /*c6d8*/ 	.word	0x000004b0
        /*c6dc*/ 	.word	0x000000ff
        /*c6e0*/ 	.word	0x000c0008
        /*c6e4*/ 	.short	0x0100
        /*c6e6*/ 	.byte	0x09
	.zero		1


	//   ....[7]....
        /*c6e8*/ 	.word	0x000004c0
        /*c6ec*/ 	.word	0x000000ff
        /*c6f0*/ 	.word	0x000c0030
        /*c6f4*/ 	.short	0x0100
        /*c6f6*/ 	.byte	0x09
	.zero		1


	//   ....[8]....
        /*c6f8*/ 	.word	0x000004d0
        /*c6fc*/ 	.word	0x000000ff
        /*c700*/ 	.word	0x000c0010
        /*c704*/ 	.short	0x0100
        /*c706*/ 	.byte	0x09
	.zero		1


	//   ....[9]....
        /*c708*/ 	.word	0x000004e0
        /*c70c*/ 	.word	0x000000ff
        /*c710*/ 	.word	0x000c0038
        /*c714*/ 	.short	0x0100
        /*c716*/ 	.byte	0x09
	.zero		1


	//   ....[10]....
        /*c718*/ 	.word	0x000004f0
        /*c71c*/ 	.word	0x000000ff
        /*c720*/ 	.word	0x000c0018
        /*c724*/ 	.short	0x0100
        /*c726*/ 	.byte	0x09
	.zero		1


	//   ....[11]....
        /*c728*/ 	.word	0x00000500
        /*c72c*/ 	.word	0x000000ff
        /*c730*/ 	.word	0x000c0040
        /*c734*/ 	.short	0x0100
        /*c736*/ 	.byte	0x09
	.zero		1


	//   ....[12]....
        /*c738*/ 	.word	0x00000510
        /*c73c*/ 	.word	0x000000ff
        /*c740*/ 	.word	0x000c0020
        /*c744*/ 	.short	0x0100
        /*c746*/ 	.byte	0x09
	.zero		1


	//   ....[13]....
        /*c748*/ 	.word	0x00000520
        /*c74c*/ 	.word	0x000000ff
        /*c750*/ 	.word	0x000c0048
        /*c754*/ 	.short	0x0100
        /*c756*/ 	.byte	0x09
	.zero		1


	//   ....[14]....
        /*c758*/ 	.word	0x00000650
        /*c75c*/ 	.word	0x000000ff
        /*c760*/ 	.word	0x000c0070
        /*c764*/ 	.short	0x0100
        /*c766*/ 	.byte	0x09
	.zero		1


	//   ....[15]....
        /*c768*/ 	.word	0x00000660
        /*c76c*/ 	.word	0x000000ff
        /*c770*/ 	.word	0x000c0080
        /*c774*/ 	.short	0x0100
        /*c776*/ 	.byte	0x09
	.zero		1


	//   ....[16]....
        /*c778*/ 	.word	0x00000670
        /*c77c*/ 	.word	0x000000ff
        /*c780*/ 	.word	0x000c0078
        /*c784*/ 	.short	0x0100
        /*c786*/ 	.byte	0x09
	.zero		1


	//   ....[17]....
        /*c788*/ 	.word	0x00000680
        /*c78c*/ 	.word	0x000000ff
        /*c790*/ 	.word	0x000c0088
        /*c794*/ 	.short	0x0100
        /*c796*/ 	.byte	0x09
	.zero		1


	//   ....[18]....
        /*c798*/ 	.word	0x000007c0
        /*c79c*/ 	.word	0x000000ff
        /*c7a0*/ 	.word	0x000c0090
        /*c7a4*/ 	.short	0x0100
        /*c7a6*/ 	.byte	0x06
	.zero		1


	//   ....[19]....
        /*c7a8*/ 	.word	0x000007d0
        /*c7ac*/ 	.word	0x000000ff
        /*c7b0*/ 	.word	0x000c0098
        /*c7b4*/ 	.short	0x0100
        /*c7b6*/ 	.byte	0x06
	.zero		1


	//   ....[20]....
        /*c7b8*/ 	.word	0x000007e0
        /*c7bc*/ 	.word	0x000000ff
        /*c7c0*/ 	.word	0x000c00a0
        /*c7c4*/ 	.short	0x0100
        /*c7c6*/ 	.byte	0x06
	.zero		1


	//   ....[21]....
        /*c7c8*/ 	.word	0x000007f0
        /*c7cc*/ 	.word	0x000000ff
        /*c7d0*/ 	.word	0x000c00a8
        /*c7d4*/ 	.short	0x0100
        /*c7d6*/ 	.byte	0x06
	.zero		1


	//   ....[22]....
        /*c7d8*/ 	.word	0x000008f0
        /*c7dc*/ 	.word	0x000000ff
        /*c7e0*/ 	.word	0x000c00c0
        /*c7e4*/ 	.short	0x0100
        /*c7e6*/ 	.byte	0x09
	.zero		1


	//   ....[23]....
        /*c7e8*/ 	.word	0x00000900
        /*c7ec*/ 	.word	0x000000ff
        /*c7f0*/ 	.word	0x000c00e0
        /*c7f4*/ 	.short	0x0100
        /*c7f6*/ 	.byte	0x09
	.zero		1


	//   ....[24]....
        /*c7f8*/ 	.word	0x00000910
        /*c7fc*/ 	.word	0x000000ff
        /*c800*/ 	.word	0x000c00c8
        /*c804*/ 	.short	0x0100
        /*c806*/ 	.byte	0x09
	.zero		1


	//   ....[25]....
        /*c808*/ 	.word	0x00000920
        /*c80c*/ 	.word	0x000000ff
        /*c810*/ 	.word	0x000c00e8
        /*c814*/ 	.short	0x0100
        /*c816*/ 	.byte	0x09
	.zero		1


	//   ....[26]....
        /*c818*/ 	.word	0x00000930
        /*c81c*/ 	.word	0x000000ff
        /*c820*/ 	.word	0x000c00d0
        /*c824*/ 	.short	0x0100
        /*c826*/ 	.byte	0x09
	.zero		1


	//   ....[27]....
        /*c828*/ 	.word	0x00000940
        /*c82c*/ 	.word	0x000000ff
        /*c830*/ 	.word	0x000c00f0
        /*c834*/ 	.short	0x0100
        /*c836*/ 	.byte	0x09
	.zero		1


	//   ....[28]....
        /*c838*/ 	.word	0x00000950
        /*c83c*/ 	.word	0x000000ff
        /*c840*/ 	.word	0x000c00d8
        /*c844*/ 	.short	0x0100
        /*c846*/ 	.byte	0x09
	.zero		1


	//   ....[29]....
        /*c848*/ 	.word	0x00000960
        /*c84c*/ 	.word	0x000000ff
        /*c850*/ 	.word	0x000c00f8
        /*c854*/ 	.short	0x0100
        /*c856*/ 	.byte	0x09
	.zero		1


	//   ....[30]....
        /*c858*/ 	.word	0x00000f00
        /*c85c*/ 	.word	0x000000ff
        /*c860*/ 	.word	0x000c0050
        /*c864*/ 	.short	0x010a
        /*c866*/ 	.byte	0x06
	.zero		1


	//   ....[31]....
        /*c868*/ 	.word	0x00000f90
        /*c86c*/ 	.word	0x000000ff
        /*c870*/ 	.word	0x000c0000
        /*c874*/ 	.short	0x010a
        /*c876*/ 	.byte	0x3c
	.zero		1


	//   ....[32]....
        /*c878*/ 	.word	0x00000ff0
        /*c87c*/ 	.word	0x000000ff
        /*c880*/ 	.word	0xfffffff8
        /*c884*/ 	.short	0x010a
        /*c886*/ 	.byte	0x04
	.zero		1


	//   ....[33]....
        /*c888*/ 	.word	0x000027c0
        /*c88c*/ 	.word	0x00000008
        /*c890*/ 	.word	0x00000000
        /*c894*/ 	.short	0x0101
        /*c896*/ 	.byte	0x30
	.zero		1


	//   ....[34]....
        /*c898*/ 	.word	0x000051d0
        /*c89c*/ 	.word	0x000000ff
        /*c8a0*/ 	.word	0x000c0008
        /*c8a4*/ 	.short	0x010a
        /*c8a6*/ 	.byte	0x3c
	.zero		1


	//   ....[35]....
        /*c8a8*/ 	.word	0x0000e990
        /*c8ac*/ 	.word	0x000000ff
        /*c8b0*/ 	.word	0x00000000
        /*c8b4*/ 	.short	0x0101
        /*c8b6*/ 	.byte	0x04
	.zero		1


	//   ....[36]....
        /*c8b8*/ 	.word	0x0000eae0
        /*c8bc*/ 	.word	0x000000ff
        /*c8c0*/ 	.word	0x000c0000
        /*c8c4*/ 	.short	0x010a
        /*c8c6*/ 	.byte	0x06
	.zero		1


	//   ....[37]....
        /*c8c8*/ 	.word	0x00013a20
        /*c8cc*/ 	.word	0x000000ff
        /*c8d0*/ 	.word	0x000c0000
        /*c8d4*/ 	.short	0x010a
        /*c8d6*/ 	.byte	0x06
	.zero		1


	//   ....[38]....
        /*c8d8*/ 	.word	0x00014660
        /*c8dc*/ 	.word	0x000000ff
        /*c8e0*/ 	.word	0x000c0000
        /*c8e4*/ 	.short	0x010a
        /*c8e6*/ 	.byte	0x06
	.zero		1


	//   ....[39]....
        /*c8e8*/ 	.word	0x0001e930
        /*c8ec*/ 	.word	0x000000ff
        /*c8f0*/ 	.word	0x00000000
        /*c8f4*/ 	.short	0x0101
        /*c8f6*/ 	.byte	0x06
	.zero		1


	//   ....[40]....
        /*c8f8*/ 	.word	0x0001e9e0
        /*c8fc*/ 	.word	0x000000ff
        /*c900*/ 	.word	0x00000000
        /*c904*/ 	.short	0x0101
        /*c906*/ 	.byte	0x07
	.zero		1


	//   ....[41]....
        /*c908*/ 	.word	0x0001eba0
        /*c90c*/ 	.word	0x000000ff
        /*c910*/ 	.word	0x000c0000
        /*c914*/ 	.short	0x010a
        /*c916*/ 	.byte	0x06
	.zero		1


	//   ....[42]....
        /*c918*/ 	.word	0x00025510
        /*c91c*/ 	.word	0x000000ff
        /*c920*/ 	.word	0x000c0000
        /*c924*/ 	.short	0x010a
        /*c926*/ 	.byte	0x06
	.zero		1


	//   ....[43]....
        /*c928*/ 	.word	0x00025ac0
        /*c92c*/ 	.word	0x000000ff
        /*c930*/ 	.word	0x000c0000
        /*c934*/ 	.short	0x010a
        /*c936*/ 	.byte	0x06
	.zero		1


	//   ....[44]....
        /*c938*/ 	.word	0x0002fd90
        /*c93c*/ 	.word	0x000000ff
        /*c940*/ 	.word	0x00000000
        /*c944*/ 	.short	0x0101
        /*c946*/ 	.byte	0x06
	.zero		1


	//   ....[45]....
        /*c948*/ 	.word	0x0002fe40
        /*c94c*/ 	.word	0x000000ff
        /*c950*/ 	.word	0x00000000
        /*c954*/ 	.short	0x0101
        /*c956*/ 	.byte	0x07
	.zero		1


	//   ....[46]....
        /*c958*/ 	.word	0x00031f30
        /*c95c*/ 	.word	0x000000ff
        /*c960*/ 	.word	0x00000008
        /*c964*/ 	.short	0x010a
        /*c966*/ 	.byte	0x05
	.zero		1


	//   ....[47]....
        /*c968*/ 	.word	0x00036270
        /*c96c*/ 	.word	0x00000000
        /*c970*/ 	.word	0x000c0090
        /*c974*/ 	.short	0x0101
        /*c976*/ 	.byte	0x3c
	.zero		1


	//   ....[48]....
        /*c978*/ 	.word	0x00036440
        /*c97c*/ 	.word	0x00000004
        /*c980*/ 	.word	0x000c0060
        /*c984*/ 	.short	0x010a
        /*c986*/ 	.byte	0x3f
	.zero		1


	//   ....[49]....
        /*c988*/ 	.word	0x000368c0
        /*c98c*/ 	.word	0x00000005
        /*c990*/ 	.word	0x000c0028
        /*c994*/ 	.short	0x010a
        /*c996*/ 	.byte	0x3f
	.zero		1


	//   ....[50]....
        /*c998*/ 	.word	0x00036d90
        /*c99c*/ 	.word	0x00000004
        /*c9a0*/ 	.word	0x000c0060
        /*c9a4*/ 	.short	0x010a
        /*c9a6*/ 	.byte	0x3f
	.zero		1


	//   ....[51]....
        /*c9a8*/ 	.word	0x00037290
        /*c9ac*/ 	.word	0x00000003
        /*c9b0*/ 	.word	0x000c0028
        /*c9b4*/ 	.short	0x010a
        /*c9b6*/ 	.byte	0x3f
	.zero		1


	//   ....[52]....
        /*c9b8*/ 	.word	0x00037830
        /*c9bc*/ 	.word	0x00000007
        /*c9c0*/ 	.word	0x000c0028
        /*c9c4*/ 	.short	0x010a
        /*c9c6*/ 	.byte	0x3f
	.zero		1


	//   ....[53]....
        /*c9c8*/ 	.word	0x00037d30
        /*c9cc*/ 	.word	0x00000004
        /*c9d0*/ 	.word	0x000c0028
        /*c9d4*/ 	.short	0x010a
        /*c9d6*/ 	.byte	0x3f
	.zero		1


	//   ....[54]....
        /*c9d8*/ 	.word	0x00038220
        /*c9dc*/ 	.word	0x00000003
        /*c9e0*/ 	.word	0x000c0050
        /*c9e4*/ 	.short	0x010a
        /*c9e6*/ 	.byte	0x3f
	.zero		1


	//   ....[55]....
        /*c9e8*/ 	.word	0x00038280
        /*c9ec*/ 	.word	0x00000000
        /*c9f0*/ 	.word	0x000c0000
        /*c9f4*/ 	.short	0x010a
        /*c9f6*/ 	.byte	0x3f
	.zero		1


	//   ....[56]....
        /*c9f8*/ 	.word	0x000382f0
        /*c9fc*/ 	.word	0x00000007
        /*ca00*/ 	.word	0xfffffff8
        /*ca04*/ 	.short	0x010a
        /*ca06*/ 	.byte	0x3f
	.zero		1


	//   ....[57]....
        /*ca08*/ 	.word	0x00038350
        /*ca0c*/ 	.word	0x00000004
        /*ca10*/ 	.word	0x000c0008
        /*ca14*/ 	.short	0x010a
        /*ca16*/ 	.byte	0x3f
	.zero		1


	//   ....[58]....
        /*ca18*/ 	.word	0x000383b0
        /*ca1c*/ 	.word	0x00000007
        /*ca20*/ 	.word	0x000c0000
        /*ca24*/ 	.short	0x010a
        /*ca26*/ 	.byte	0x3f
	.zero		1


	//   ....[59]....
        /*ca28*/ 	.word	0x00038410
        /*ca2c*/ 	.word	0x00000000
        /*ca30*/ 	.word	0x000c0000
        /*ca34*/ 	.short	0x010a
        /*ca36*/ 	.byte	0x3f
	.zero		1


	//   ....[60]....
        /*ca38*/ 	.word	0x00038470
        /*ca3c*/ 	.word	0x00000003
        /*ca40*/ 	.word	0x000c0000
        /*ca44*/ 	.short	0x010a
        /*ca46*/ 	.byte	0x3f
	.zero		1


	//   ....[61]....
        /*ca48*/ 	.word	0x000384d0
        /*ca4c*/ 	.word	0x00000000
        /*ca50*/ 	.word	0x000c0000
        /*ca54*/ 	.short	0x010a
        /*ca56*/ 	.byte	0x3f
	.zero		1


	//   ....[62]....
        /*ca58*/ 	.word	0x00038550
        /*ca5c*/ 	.word	0x00000003
        /*ca60*/ 	.word	0x00000008
        /*ca64*/ 	.short	0x010a
        /*ca66*/ 	.byte	0x3f
	.zero		1


	//   ....[63]....
        /*ca68*/ 	.word	0x000385a0
        /*ca6c*/ 	.word	0x00000004
        /*ca70*/ 	.word	0x000c0060
        /*ca74*/ 	.short	0x010a
        /*ca76*/ 	.byte	0x3f
	.zero		1


	//   ....[64]....
        /*ca78*/ 	.word	0x000385f0
        /*ca7c*/ 	.word	0x00000005
        /*ca80*/ 	.word	0x000c0028
        /*ca84*/ 	.short	0x010a
        /*ca86*/ 	.byte	0x3f
	.zero		1


	//   ....[65]....
        /*ca88*/ 	.word	0x00038640
        /*ca8c*/ 	.word	0x00000004
        /*ca90*/ 	.word	0x000c0060
        /*ca94*/ 	.short	0x010a
        /*ca96*/ 	.byte	0x3f
	.zero		1


	//   ....[66]....
        /*ca98*/ 	.word	0x00038690
        /*ca9c*/ 	.word	0x00000003
        /*caa0*/ 	.word	0x000c0028
        /*caa4*/ 	.short	0x010a
        /*caa6*/ 	.byte	0x3f
	.zero		1


	//   ....[67]....
        /*caa8*/ 	.word	0x000386e0
        /*caac*/ 	.word	0x00000007
        /*cab0*/ 	.word	0x000c0028
        /*cab4*/ 	.short	0x010a
        /*cab6*/ 	.byte	0x3f
	.zero		1


	//   ....[68]....
        /*cab8*/ 	.word	0x00038730
        /*cabc*/ 	.word	0x00000004
        /*cac0*/ 	.word	0x000c0028
        /*cac4*/ 	.short	0x010a
        /*cac6*/ 	.byte	0x3f
	.zero		1


	//----- nvinfo : EIATTR_NUM_MBARRIERS
	.align		4
.L_40:
        /*cac8*/ 	.byte	0x03, 0x38
        /*caca*/ 	.short	0x001e


	//----- nvinfo : EIATTR_EXIT_INSTR_OFFSETS
	.align		4
        /*cacc*/ 	.byte	0x04, 0x1c
        /*cace*/ 	.short	(.L_42 - .L_41)


	//   ....[0]....
.L_41:
        /*cad0*/ 	.word	0x00000a00


	//   ....[1]....
        /*cad4*/ 	.word	0x00036280


	//   ....[2]....
        /*cad8*/ 	.word	0x000362c0


	//   ....[3]....
        /*cadc*/ 	.word	0x00037730


	//   ....[4]....
        /*cae0*/ 	.word	0x00038200


	//----- nvinfo : EIATTR_MAX_THREADS
	.align		4
.L_42:
        /*cae4*/ 	.byte	0x04, 0x05
        /*cae6*/ 	.short	(.L_44 - .L_43)
.L_43:
        /*cae8*/ 	.word	0x00000180
        /*caec*/ 	.word	0x00000001
        /*caf0*/ 	.word	0x00000001


	//----- nvinfo : EIATTR_CRS_STACK_SIZE
	.align		4
.L_44:
        /*caf4*/ 	.byte	0x04, 0x1e
        /*caf6*/ 	.short	(.L_46 - .L_45)
.L_45:
        /*caf8*/ 	.word	0x00000000


	//----- nvinfo : EIATTR_CBANK_PARAM_SIZE
	.align		4
.L_46:
        /*cafc*/ 	.byte	0x03, 0x19
        /*cafe*/ 	.short	0x0870


	//----- nvinfo : EIATTR_PARAM_CBANK
	.align		4
        /*cb00*/ 	.byte	0x04, 0x0a
        /*cb02*/ 	.short	(.L_48 - .L_47)
	.align		4
.L_47:
        /*cb04*/ 	.word	index@(.nv.constant0._ZN7cutlass13device_kernelINS_4fmha6kernel28FmhaKernelTmaWarpSpecializedINS1_10collective30FmhaMainloopTmaWarpSpecializedINS_6half_tEffN4cute5tupleIJNS7_1CILi128EEESA_NS9_ILi512EEEEEENS8_IJiNS9_ILi1EEENS8_IJiiEEEEEESF_SF_NS4_12CausalFusionEJEEENS4_15FmhaFwdEpilogueIS6_fNS8_IJNS9_ILi64EEESB_SA_EEEEENS2_23IndividualTileSchedulerEJEEEEEvNT_6ParamsE)
        /*cb08*/ 	.short	0x0210
        /*cb0a*/ 	.short	0x0870


	//----- nvinfo : EIATTR_SW_WAR
	.align		4
.L_48:
        /*cb0c*/ 	.byte	0x04, 0x36
        /*cb0e*/ 	.short	(.L_50 - .L_49)
.L_49:
        /*cb10*/ 	.word	0x00000008
.L_50:


//--------------------- .nv.callgraph             --------------------------
	.section	.nv.callgraph,"",@"SHT_CUDA_CALLGRAPH"
	.align	4
	.sectionentsize	8
	.align		4
        /*0000*/ 	.word	0x00000000
	.align		4
        /*0004*/ 	.word	0xffffffff
	.align		4
        /*0008*/ 	.word	index@(_ZN7cutlass13device_kernelINS_4fmha6kernel28FmhaKernelTmaWarpSpecializedINS1_10collective30FmhaMainloopTmaWarpSpecializedINS_6half_tEffN4cute5tupleIJNS7_1CILi128EEESA_NS9_ILi512EEEEEENS8_IJiNS9_ILi1EEENS8_IJiiEEEEEESF_SF_NS4_12CausalFusionEJEEENS4_15FmhaFwdEpilogueIS6_fNS8_IJNS9_ILi64EEESB_SA_EEEEENS2_23IndividualTileSchedulerEJEEEEEvNT_6ParamsE)
	.align		4
        /*000c*/ 	.word	index@(__assertfail)
	.align		4
        /*0010*/ 	.word	0x00000000
	.align		4
        /*0014*/ 	.word	0xfffffffe
	.align		4
        /*0018*/ 	.word	0x00000000
	.align		4
        /*001c*/ 	.word	0xfffffffd
	.align		4
        /*0020*/ 	.word	0x00000000
	.align		4
        /*0024*/ 	.word	0xfffffffc


//--------------------- .nv.constant4             --------------------------
	.section	.nv.constant4,"a",@progbits
	.align	8
	.align		8
.nv.constant4:
        /*0000*/ 	.dword	__assertfail
	.align		8
        /*0008*/ 	.dword	__unnamed_1
	.align		8
        /*0010*/ 	.dword	__unnamed_2
	.align		8
        /*0018*/ 	.dword	_ZN39_INTERNAL_945a5bf0_4_k_cu_1a5a6dc2_32874cuda3std3__45__cpo5beginE
	.align		8
        /*0020*/ 	.dword	_ZN39_INTERNAL_945a5bf0_4_k_cu_1a5a6dc2_32874cuda3std3__45__cpo3endE
	.align		8
        /*0028*/ 	.dword	_ZN39_INTERNAL_945a5bf0_4_k_cu_1a5a6dc2_32874cuda3std3__45__cpo6cbeginE
	.align		8
        /*0030*/ 	.dword	_ZN39_INTERNAL_945a5bf0_4_k_cu_1a5a6dc2_32874cuda3std3__45__cpo4cendE
	.align		8
        /*0038*/ 	.dword	_ZN39_INTERNAL_945a5bf0_4_k_cu_1a5a6dc2_32874cuda3std3__441_GLOBAL__N__945a5bf0_4_k_cu_1a5a6dc2_32876ignoreE
	.align		8
        /*0040*/ 	.dword	_ZN39_INTERNAL_945a5bf0_4_k_cu_1a5a6dc2_32874cuda3std3__419piecewise_constructE
	.align		8
        /*0048*/ 	.dword	_ZN39_INTERNAL_945a5bf0_4_k_cu_1a5a6dc2_32874cuda3std3__48in_placeE
	.align		8
        /*0050*/ 	.dword	_ZN39_INTERNAL_945a5bf0_4_k_cu_1a5a6dc2_32874cuda3std6ranges3__45__cpo4swapE
	.align		8
        /*0058*/ 	.dword	_ZN39_INTERNAL_945a5bf0_4_k_cu_1a5a6dc2_32874cuda3std6ranges3__45__cpo9iter_moveE
	.align		8
        /*0060*/ 	.dword	_ZN39_INTERNAL_945a5bf0_4_k_cu_1a5a6dc2_32874cute7productE
	.align		8
        /*0068*/ 	.dword	_ZN39_INTERNAL_945a5bf0_4_k_cu_1a5a6dc2_32874cute1_E
	.align		8
        /*0070*/ 	.dword	$str$24
	.align		8
        /*0078*/ 	.dword	$str$25


//--------------------- .text._ZN7cutlass13device_kernelINS_4fmha6kernel28FmhaKernelTmaWarpSpecializedINS1_10collective30FmhaMainloopTmaWarpSpecializedINS_6half_tEffN4cute5tupleIJNS7_1CILi128EEESA_NS9_ILi512EEEEEENS8_IJiNS9_ILi1EEENS8_IJiiEEEEEESF_SF_NS4_12CausalFusionEJEEENS4_15FmhaFwdEpilogueIS6_fNS8_IJNS9_ILi64EEESB_SA_EEEEENS2_23IndividualTileSchedulerEJEEEEEvNT_6ParamsE --------------------------
	.section	.text._ZN7cutlass13device_kernelINS_4fmha6kernel28FmhaKernelTmaWarpSpecializedINS1_10collective30FmhaMainloopTmaWarpSpecializedINS_6half_tEffN4cute5tupleIJNS7_1CILi128EEESA_NS9_ILi512EEEEEENS8_IJiNS9_ILi1EEENS8_IJiiEEEEEESF_SF_NS4_12CausalFusionEJEEENS4_15FmhaFwdEpilogueIS6_fNS8_IJNS9_ILi64EEESB_SA_EEEEENS2_23IndividualTileSchedulerEJEEEEEvNT_6ParamsE,"ax",@progbits
	.align	128
.text._ZN7cutlass13device_kernelINS_4fmha6kernel28FmhaKernelTmaWarpSpecializedINS1_10collective30FmhaMainloopTmaWarpSpecializedINS_6half_tEffN4cute5tupleIJNS7_1CILi128EEESA_NS9_ILi512EEEEEENS8_IJiNS9_ILi1EEENS8_IJiiEEEEEESF_SF_NS4_12CausalFusionEJEEENS4_15FmhaFwdEpilogueIS6_fNS8_IJNS9_ILi64EEESB_SA_EEEEENS2_23IndividualTileSchedulerEJEEEEEvNT_6ParamsE:
        .type           _ZN7cutlass13device_kernelINS_4fmha6kernel28FmhaKernelTmaWarpSpecializedINS1_10collective30FmhaMainloopTmaWarpSpecializedINS_6half_tEffN4cute5tupleIJNS7_1CILi128EEESA_NS9_ILi512EEEEEENS8_IJiNS9_ILi1EEENS8_IJiiEEEEEESF_SF_NS4_12CausalFusionEJEEENS4_15FmhaFwdEpilogueIS6_fNS8_IJNS9_ILi64EEESB_SA_EEEEENS2_23IndividualTileSchedulerEJEEEEEvNT_6ParamsE,@function
        .size           _ZN7cutlass13device_kernelINS_4fmha6kernel28FmhaKernelTmaWarpSpecializedINS1_10collective30FmhaMainloopTmaWarpSpecializedINS_6half_tEffN4cute5tupleIJNS7_1CILi128EEESA_NS9_ILi512EEEEEENS8_IJiNS9_ILi1EEENS8_IJiiEEEEEESF_SF_NS4_12CausalFusionEJEEENS4_15FmhaFwdEpilogueIS6_fNS8_IJNS9_ILi64EEESB_SA_EEEEENS2_23IndividualTileSchedulerEJEEEEEvNT_6ParamsE,(.L_x_147 - _ZN7cutlass13device_kernelINS_4fmha6kernel28FmhaKernelTmaWarpSpecializedINS1_10collective30FmhaMainloopTmaWarpSpecializedINS_6half_tEffN4cute5tupleIJNS7_1CILi128EEESA_NS9_ILi512EEEEEENS8_IJiNS9_ILi1EEENS8_IJiiEEEEEESF_SF_NS4_12CausalFusionEJEEENS4_15FmhaFwdEpilogueIS6_fNS8_IJNS9_ILi64EEESB_SA_EEEEENS2_23IndividualTileSchedulerEJEEEEEvNT_6ParamsE)
        .other          _ZN7cutlass13device_kernelINS_4fmha6kernel28FmhaKernelTmaWarpSpecializedINS1_10collective30FmhaMainloopTmaWarpSpecializedINS_6half_tEffN4cute5tupleIJNS7_1CILi128EEESA_NS9_ILi512EEEEEENS8_IJiNS9_ILi1EEENS8_IJiiEEEEEESF_SF_NS4_12CausalFusionEJEEENS4_15FmhaFwdEpilogueIS6_fNS8_IJNS9_ILi64EEESB_SA_EEEEENS2_23IndividualTileSchedulerEJEEEEEvNT_6ParamsE,@"STO_CUDA_ENTRY STV_DEFAULT"
_ZN7cutlass13device_kernelINS_4fmha6kernel28FmhaKernelTmaWarpSpecializedINS1_10collective30FmhaMainloopTmaWarpSpecializedINS_6half_tEffN4cute5tupleIJNS7_1CILi128EEESA_NS9_ILi512EEEEEENS8_IJiNS9_ILi1EEENS8_IJiiEEEEEESF_SF_NS4_12CausalFusionEJEEENS4_15FmhaFwdEpilogueIS6_fNS8_IJNS9_ILi64EEESB_SA_EEEEENS2_23IndividualTileSchedulerEJEEEEEvNT_6ParamsE:
[----:B------:R-:W1:Y:S02]  /*0000*/  LDC R1, c[0x0][0x28] ;  /* 0x00000a00ff017b82 */ /* 0x000e640000000800 */
[----:B-1----:R-:W-:Y:S01]  /*0010*/  IADD3 R1, R1, -0x12a8, RZ ;  /* 0xffffed5801017810 */ /* 0x002fe20007ffe0ff */
[----:B------:R-:W1:Y:S01]  /*0020*/  S2R R0, SR_TID.X ;  /* 0x0000000000007919 */ /* 0x000e620000002100 */
[----:B------:R-:W-:Y:S01]  /*0030*/  ELECT P1, URZ, PT ;  /* 0x00000000003f782f */ /* 0x000fe20003820000 */
[----:B------:R-:W-:Y:S01]  /*0040*/  BSSY B0, `(.L_x_0) ;  /* 0x0000017000007945 */ /* 0x000fe20003800000 */
[----:B-1----:R-:W-:-:S05]  /*0050*/  SHF.R.U32.HI R2, RZ, 0x5, R0 ;  /* 0x00000005ff027819 */ /* 0x002fca0000011600 */
[----:B------:R-:W1:Y:S02]  /*0060*/  SHFL.IDX PT, R3, R2, RZ, 0x1f ;  /* 0x00001fff02037589 */ /* 0x000e6400000e0000 */
[----:B-1----:R-:W-:Y:S02]  /*0070*/  R2UR UR4, R3 ;  /* 0x00000000030472ca */ /* 0x002fe400000e0000 */
[----:B------:R-:W-:-:S06]  /*0080*/  SHF.R.U32.HI R3, RZ, 0x7, R0 ;  /* 0x00000007ff037819 */ /* 0x000fcc0000011600 */
[----:B------:R-:W1:Y:S05]  /*0090*/  SHFL.IDX PT, R3, R3, RZ, 0x1f ;  /* 0x00001fff03037589 */ /* 0x000e6a00000e0000 */
[----:B------:R-:W-:Y:S02]  /*00a0*/  USHF.R.S32.HI UR5, URZ, 0x1f, UR4 ;  /* 0x0000001f3f057899 */ /* 0x000fe40008011404 */
[----:B------:R-:W-:Y:S02]  /*00b0*/  ISETP.NE.OR P0, PT, RZ, UR4, !P1 ;  /* 0x00000004ff007c0c */ /* 0x000fe4000cf05670 */
[----:B------:R-:W-:-:S04]  /*00c0*/  ULEA.HI UR5, UR5, UR4, URZ, 0x2 ;  /* 0x0000000405057291 */ /* 0x000fc8000f8f103f */
[----:B------:R-:W-:-:S04]  /*00d0*/  ULOP3.LUT UR5, UR5, 0xfffffffc, URZ, 0xc0, !UPT ;  /* 0xfffffffc05057892 */ /* 0x000fc8000f8ec03f */
[----:B------:R-:W-:-:S03]  /*00e0*/  UIADD3 UR8, UR4, -UR5, URZ ;  /* 0x8000000504087290 */ /* 0x000fc6000fffe03f */
[----:B------:R-:W-:Y:S09]  /*00f0*/  @P0 BRA `(.L_x_1) ;  /* 0x00000000002c0947 */ /* 0x000ff20003800000 */
[----:B------:R-:W-:Y:S02]  /*0100*/  ULDC.64 UR4, c[0x0][0x198] ;  /* 0x0000660000047ab9 */ /* 0x000fe40000000a00 */
[----:B------:R-:W-:Y:S02]  /*0110*/  UIADD3 UR6, UP0, UR4, 0xf0, URZ ;  /* 0x000000f004067890 */ /* 0x000fe4000ff1e03f */
[----:B------:R-:W-:Y:S02]  /*0120*/  UIADD3 UR10, UP1, UR4, 0x1f0, URZ ;  /* 0x000001f0040a7890 */ /* 0x000fe4000ff3e03f */
[----:B------:R-:W-:Y:S02]  /*0130*/  UIADD3 UR4, UP2, UR4, 0x2f0, URZ ;  /* 0x000002f004047890 */ /* 0x000fe4000ff5e03f */
[----:B------:R-:W-:Y:S02]  /*0140*/  UIADD3.X UR7, URZ, UR5, URZ, UP0, !UPT ;  /* 0x000000053f077290 */ /* 0x000fe400087fe43f */
[----:B------:R-:W-:-:S02]  /*0150*/  UIADD3.X UR11, URZ, UR5, URZ, UP1, !UPT ;  /* 0x000000053f0b7290 */ /* 0x000fc40008ffe43f */
[----:B------:R-:W-:-:S05]  /*0160*/  UIADD3.X UR5, URZ, UR5, URZ, UP2, !UPT ;  /* 0x000000053f057290 */ /* 0x000fca00097fe43f */
[----:B------:R2:W-:Y:S02]  /*0170*/  UTMACCTL.PF [UR6] ;  /* 0x00000000060079b9 */ /* 0x0005e40008040000 */
[----:B------:R2:W-:Y:S02]  /*0180*/  UTMACCTL.PF [UR10] ;  /* 0x000000000a0079b9 */ /* 0x0005e40008040000 */
[----:B------:R2:W-:Y:S02]  /*0190*/  UTMACCTL.PF [UR4] ;  /* 0x00000000040079b9 */ /* 0x0005e40008040000 */
[----:B--2---:R-:W-:Y:S01]  /*01a0*/  NOP ;  /* 0x0000000000007918 */ /* 0x004fe20000000000 */
.L_x_1:
[----:B------:R-:W-:Y:S05]  /*01b0*/  BSYNC B0 ;  /* 0x0000000000007941 */ /* 0x000fea0003800000 */
.L_x_0:
[----:B------:R-:W2:Y:S01]  /*01c0*/  SHFL.IDX PT, R4, R2, RZ, 0x1f ;  /* 0x00001fff02047589 */ /* 0x000ea200000e0000 */
[----:B-1----:R-:W-:Y:S01]  /*01d0*/  R2UR UR61, R3 ;  /* 0x00000000033d72ca */ /* 0x002fe200000e0000 */
[----:B------:R-:W-:-:S12]  /*01e0*/  UISETP.NE.AND UP0, UPT, UR8, 0x1, UPT ;  /* 0x000000010800788c */ /* 0x000fd8000bf05270 */
[----:B------:R-:W-:Y:S02]  /*01f0*/  UIADD3 UR41, UR61, -0x1, URZ ;  /* 0xffffffff3d297890 */ /* 0x000fe4000fffe03f */
[----:B------:R-:W-:Y:S02]  /*0200*/  UISETP.EQ.AND UP0, UPT, UR61, URZ, !UP0 ;  /* 0x0000003f3d00728c */ /* 0x000fe4000c702270 */
[----:B------:R-:W-:Y:S02]  /*0210*/  UISETP.GE.U32.AND UP1, UPT, UR41, 0x4, UPT ;  /* 0x000000042900788c */ /* 0x000fe4000bf26070 */
[----:B------:R-:W-:Y:S01]  /*0220*/  USEL UR54, URZ, 0x1, !UP0 ;  /* 0x000000013f367887 */ /* 0x000fe2000c000000 */
[----:B--2---:R-:W-:-:S03]  /*0230*/  ISETP.NE.AND P0, PT, R4, RZ, PT ;  /* 0x000000ff0400720c */ /* 0x004fc60003f05270 */
[----:B------:R-:W-:-:S10]  /*0240*/  USEL UR54, UR54, 0x2, UP1 ;  /* 0x0000000236367887 */ /* 0x000fd40008800000 */
[----:B------:R-:W-:Y:S05]  /*0250*/  @P0 BRA `(.L_x_2) ;  /* 0x0000000000480947 */ /* 0x000fea0003800000 */
[----:B------:R-:W1:Y:S01]  /*0260*/  S2UR UR9, SR_CgaCtaId ;  /* 0x00000000000979c3 */ /* 0x000e620000008800 */
[----:B------:R-:W-:Y:S01]  /*0270*/  UMOV UR4, 0x400 ;  /* 0x0000040000047882 */ /* 0x000fe20000000000 */
[----:B------:R-:W-:Y:S01]  /*0280*/  UMOV UR5, 0x1 ;  /* 0x0000000100057882 */ /* 0x000fe20000000000 */
[----:B------:R-:W-:Y:S01]  /*0290*/  UMOV UR6, 0x80 ;  /* 0x0000008000067882 */ /* 0x000fe20000000000 */
[----:B------:R-:W-:Y:S01]  /*02a0*/  ELECT P0, URZ, PT ;  /* 0x00000000003f782f */ /* 0x000fe20003800000 */
[----:B------:R-:W-:-:S04]  /*02b0*/  UIADD3 UR6, -UR6, 0x100000, URZ ;  /* 0x0010000006067890 */ /* 0x000fc8000fffe13f */
[----:B------:R-:W-:Y:S02]  /*02c0*/  USHF.L.U32 UR7, UR6, 0xb, URZ ;  /* 0x0000000b06077899 */ /* 0x000fe4000800063f */
[----:B------:R-:W-:Y:S02]  /*02d0*/  USHF.L.U32 UR6, UR6, 0x1, URZ ;  /* 0x0000000106067899 */ /* 0x000fe4000800063f */
[----:B-1----:R-:W-:Y:S02]  /*02e0*/  ULEA UR9, UR9, UR4, 0x18 ;  /* 0x0000000409097291 */ /* 0x002fe4000f8ec03f */
[----:B------:R-:W-:-:S04]  /*02f0*/  UIADD3 UR4, -UR5, 0x100000, URZ ;  /* 0x0010000005047890 */ /* 0x000fc8000fffe13f */
[----:B------:R-:W-:Y:S02]  /*0300*/  USHF.L.U32 UR5, UR4, 0xb, URZ ;  /* 0x0000000b04057899 */ /* 0x000fe4000800063f */
[----:B------:R-:W-:Y:S01]  /*0310*/  USHF.L.U32 UR4, UR4, 0x1, URZ ;  /* 0x0000000104047899 */ /* 0x000fe2000800063f */
[----:B------:R-:W1:Y:S11]  /*0320*/  FENCE.VIEW.ASYNC.S ;  /* 0x00000000000073c6 */ /* 0x000e760000000000 */
[----:B-1----:R1:W2:Y:S01]  /*0330*/  SYNCS.EXCH.64 URZ, [UR9+0xc0050], UR4 ;  /* 0x0c005004093f75b2 */ /* 0x0022a20008000100 */
[----:B------:R1:W3:Y:S01]  /*0340*/  SYNCS.EXCH.64 URZ, [UR9+0xc0060], UR6 ;  /* 0x0c006006093f75b2 */ /* 0x0002e20008000100 */
[----:B------:R1:W4:Y:S01]  /*0350*/  SYNCS.EXCH.64 URZ, [UR9+0xc0058], UR4 ;  /* 0x0c005804093f75b2 */ /* 0x0003220008000100 */
[----:B------:R1:W1:Y:S01]  /*0360*/  SYNCS.EXCH.64 URZ, [UR9+0xc0068], UR6 ;  /* 0x0c006806093f75b2 */ /* 0x0002620008000100 */
[----:B------:R-:W-:Y:S01]  /*0370*/  NOP ;  /* 0x0000000000007918 */ /* 0x000fe20000000000 */
.L_x_2:
[----:B------:R-:W5:Y:S01]  /*0380*/  SHFL.IDX PT, R3, R2, RZ, 0x1f ;  /* 0x00001fff02037589 */ /* 0x000f6200000e0000 */
[----:B------:R-:W-:Y:S01]  /*0390*/  NOP ;  /* 0x0000000000007918 */ /* 0x000fe20000000000 */
[----:B-----5:R-:W-:-:S13]  /*03a0*/  ISETP.NE.AND P0, PT, R3, RZ, PT ;  /* 0x000000ff0300720c */ /* 0x020fda0003f05270 */
[----:B------:R-:W-:Y:S05]  /*03b0*/  @P0 BRA `(.L_x_3) ;  /* 0x0000000000600947 */ /* 0x000fea0003800000 */
[----:B-1----:R-:W1:Y:S01]  /*03c0*/  S2UR UR5, SR_CgaCtaId ;  /* 0x00000000000579c3 */ /* 0x002e620000008800 */
[----:B------:R-:W-:Y:S01]  /*03d0*/  UMOV UR4, 0x400 ;  /* 0x0000040000047882 */ /* 0x000fe20000000000 */
[----:B------:R-:W-:Y:S01]  /*03e0*/  UMOV UR6, 0x1 ;  /* 0x0000000100067882 */ /* 0x000fe20000000000 */
[----:B------:R-:W-:Y:S01]  /*03f0*/  UMOV UR10, 0x100 ;  /* 0x00000100000a7882 */ /* 0x000fe20000000000 */
[----:B------:R-:W-:-:S04]  /*0400*/  UIADD3 UR6, -UR6, 0x100000, URZ ;  /* 0x0010000006067890 */ /* 0x000fc8000fffe13f */
[----:B------:R-:W-:Y:S02]  /*0410*/  USHF.L.U32 UR7, UR6, 0xb, URZ ;  /* 0x0000000b06077899 */ /* 0x000fe4000800063f */
[----:B------:R-:W-:Y:S01]  /*0420*/  USHF.L.U32 UR6, UR6, 0x1, URZ ;  /* 0x0000000106067899 */ /* 0x000fe2000800063f */
[----:B------:R-:W-:Y:S01]  /*0430*/  ELECT P0, URZ, PT ;  /* 0x00000000003f782f */ /* 0x000fe20003800000 */
[----:B-1----:R-:W-:Y:S02]  /*0440*/  ULEA UR9, UR5, UR4, 0x18 ;  /* 0x0000000405097291 */ /* 0x002fe4000f8ec03f */
[----:B------:R-:W-:-:S04]  /*0450*/  UIADD3 UR4, -UR10, 0x100000, URZ ;  /* 0x001000000a047890 */ /* 0x000fc8000fffe13f */
[----:B------:R-:W-:Y:S02]  /*0460*/  USHF.L.U32 UR5, UR4, 0xb, URZ ;  /* 0x0000000b04057899 */ /* 0x000fe4000800063f */
[----:B------:R-:W-:Y:S01]  /*0470*/  USHF.L.U32 UR4, UR4, 0x1, URZ ;  /* 0x0000000104047899 */ /* 0x000fe2000800063f */
[----:B------:R-:W1:Y:S03]  /*0480*/  FENCE.VIEW.ASYNC.S ;  /* 0x00000000000073c6 */ /* 0x000e660000000000 */
[----:B-1----:R1:W1:Y:S08]  /*0490*/  SYNCS.EXCH.64 URZ, [UR9+0xc0000], UR6 ;  /* 0x0c000006093f75b2 */ /* 0x0022700008000100 */
[----:B------:R1:W1:Y:S01]  /*04a0*/  SYNCS.EXCH.64 URZ, [UR9+0xc0028], UR4 ;  /* 0x0c002804093f75b2 */ /* 0x0002620008000100 */
        /* <DEDUP_REMOVED lines=8> */
[----:B------:R-:W-:Y:S01]  /*0530*/  NOP ;  /* 0x0000000000007918 */ /* 0x000fe20000000000 */
.L_x_3:
        /* <DEDUP_REMOVED lines=21> */
[----:B------:R-:W-:Y:S01]  /*0690*/  NOP ;  /* 0x0000000000007918 */ /* 0x000fe20000000000 */
.L_x_4:
[----:B------:R-:W5:Y:S01]  /*06a0*/  SHFL.IDX PT, R3, R2, RZ, 0x1f ;  /* 0x00001fff02037589 */ /* 0x000f6200000e0000 */
[----:B------:R-:W-:Y:S01]  /*06b0*/  ELECT P0, URZ, PT ;  /* 0x00000000003f782f */ /* 0x000fe20003800000 */
[----:B------:R-:W-:Y:S01]  /*06c0*/  NOP ;  /* 0x0000000000007918 */ /* 0x000fe20000000000 */
[----:B-1----:R-:W-:Y:S02]  /*06d0*/  UMOV UR4, 0x80 ;  /* 0x0000008000047882 */ /* 0x002fe40000000000 */
[C---:B-----5:R-:W-:Y:S02]  /*06e0*/  ISETP.NE.OR P0, PT, R3.reuse, RZ, !P0 ;  /* 0x000000ff0300720c */ /* 0x060fe40004705670 */
[----:B------:R-:W-:-:S11]  /*06f0*/  ISETP.NE.AND P2, PT, R3, RZ, PT ;  /* 0x000000ff0300720c */ /* 0x000fd60003f45270 */
[----:B------:R-:W-:Y:S01]  /*0700*/  VOTEU.ALL UP0, P0 ;  /* 0x00000000003f7886 */ /* 0x000fe20000000000 */
[----:B------:R-:W-:Y:S01]  /*0710*/  VOTEU.ALL UP2, P0 ;  /* 0x00000000003f7886 */ /* 0x000fe20000040000 */
[----:B------:R-:W-:Y:S01]  /*0720*/  VOTEU.ALL UP3, P0 ;  /* 0x00000000003f7886 */ /* 0x000fe20000060000 */
[----:B------:R-:W-:Y:S02]  /*0730*/  VOTEU.ALL UP4, P0 ;  /* 0x00000000003f7886 */ /* 0x000fe40000080000 */
[----:B------:R-:W1:Y:S01]  /*0740*/  @!UP0 S2UR UR7, SR_CgaCtaId ;  /* 0x00000000000789c3 */ /* 0x000e620000008800 */
[----:B------:R-:W-:Y:S01]  /*0750*/  @!UP0 UMOV UR6, 0x400 ;  /* 0x0000040000068882 */ /* 0x000fe20000000000 */
[----:B------:R-:W-:-:S04]  /*0760*/  @!UP0 UIADD3 UR4, -UR4, 0x100000, URZ ;  /* 0x0010000004048890 */ /* 0x000fc8000fffe13f */
[----:B------:R-:W-:Y:S02]  /*0770*/  @!UP0 USHF.L.U32 UR5, UR4, 0xb, URZ ;  /* 0x0000000b04058899 */ /* 0x000fe4000800063f */
[----:B------:R-:W-:Y:S02]  /*0780*/  @!UP0 USHF.L.U32 UR4, UR4, 0x1, URZ ;  /* 0x0000000104048899 */ /* 0x000fe4000800063f */
[----:B-1----:R-:W-:Y:S01]  /*0790*/  @!UP0 ULEA UR6, UR7, UR6, 0x18 ;  /* 0x0000000607068291 */ /* 0x002fe2000f8ec03f */
[----:B------:R-:W-:Y:S01]  /*07a0*/  VOTEU.ALL UP0, P0 ;  /* 0x00000000003f7886 */ /* 0x000fe20000000000 */
[----:B------:R-:W1:Y:S10]  /*07b0*/  FENCE.VIEW.ASYNC.S ;  /* 0x00000000000073c6 */ /* 0x000e740000000000 */
[----:B-1----:R1:W1:Y:S01]  /*07c0*/  @!UP0 SYNCS.EXCH.64 URZ, [UR6+0xc0090], UR4 ;  /* 0x0c009004063f85b2 */ /* 0x0022620008000100 */
[----:B------:R1:W1:Y:S01]  /*07d0*/  @!UP2 SYNCS.EXCH.64 URZ, [UR6+0xc0098], UR4 ;  /* 0x0c009804063fa5b2 */ /* 0x0002620008000100 */
[----:B------:R1:W1:Y:S01]  /*07e0*/  @!UP3 SYNCS.EXCH.64 URZ, [UR6+0xc00a0], UR4 ;  /* 0x0c00a004063fb5b2 */ /* 0x0002620008000100 */
[----:B------:R1:W1:Y:S01]  /*07f0*/  @!UP4 SYNCS.EXCH.64 URZ, [UR6+0xc00a8], UR4 ;  /* 0x0c00a804063fc5b2 */ /* 0x0002620008000100 */
[----:B------:R-:W-:Y:S01]  /*0800*/  NOP ;  /* 0x0000000000007918 */ /* 0x000fe20000000000 */
[----:B------:R-:W-:Y:S05]  /*0810*/  @P2 BRA `(.L_x_5) ;  /* 0x0000000000582947 */ /* 0x000fea0003800000 */
[----:B-1----:R-:W1:Y:S01]  /*0820*/  S2UR UR5, SR_CgaCtaId ;  /* 0x00000000000579c3 */ /* 0x002e620000008800 */
[----:B------:R-:W-:Y:S01]  /*0830*/  UMOV UR4, 0x400 ;  /* 0x0000040000047882 */ /* 0x000fe20000000000 */
[----:B------:R-:W-:Y:S01]  /*0840*/  UMOV UR6, 0x20 ;  /* 0x0000002000067882 */ /* 0x000fe20000000000 */
[----:B------:R-:W-:Y:S01]  /*0850*/  UMOV UR7, 0x80 ;  /* 0x0000008000077882 */ /* 0x000fe20000000000 */
[----:B------:R-:W-:Y:S01]  /*0860*/  ELECT P0, URZ, PT ;  /* 0x00000000003f782f */ /* 0x000fe20003800000 */
[----:B-1----:R-:W-:Y:S02]  /*0870*/  ULEA UR9, UR5, UR4, 0x18 ;  /* 0x0000000405097291 */ /* 0x002fe4000f8ec03f */
[----:B------:R-:W-:-:S04]  /*0880*/  UIADD3 UR4, -UR6, 0x100000, URZ ;  /* 0x0010000006047890 */ /* 0x000fc8000fffe13f */
[----:B------:R-:W-:Y:S02]  /*0890*/  USHF.L.U32 UR5, UR4, 0xb, URZ ;  /* 0x0000000b04057899 */ /* 0x000fe4000800063f */
[----:B------:R-:W-:Y:S02]  /*08a0*/  USHF.L.U32 UR4, UR4, 0x1, URZ ;  /* 0x0000000104047899 */ /* 0x000fe4000800063f */
        /* <DEDUP_REMOVED lines=13> */
.L_x_5:
[----:B------:R-:W-:Y:S01]  /*0980*/  ISETP.NE.AND P0, PT, RZ, UR61, PT ;  /* 0x0000003dff007c0c */ /* 0x000fe2000bf05270 */
[----:B------:R-:W-:Y:S01]  /*0990*/  IMAD.U32 R2, RZ, RZ, UR8 ;  /* 0x00000008ff027e24 */ /* 0x000fe2000f8e00ff */
[----:B------:R-:W-:Y:S01]  /*09a0*/  NOP ;  /* 0x0000000000007918 */ /* 0x000fe20000000000 */
[----:B-1234-:R-:W-:Y:S03]  /*09b0*/  BAR.SYNC.DEFER_BLOCKING 0x0 ;  /* 0x0000000000007b1d */ /* 0x01efe60000010000 */
[----:B------:R-:W-:-:S07]  /*09c0*/  ISETP.EQ.AND P2, PT, R2, 0x1, P1 ;  /* 0x000000010200780c */ /* 0x000fce0000f42270 */
[----:B------:R-:W-:Y:S06]  /*09d0*/  @!P0 BRA `(.L_x_6) ;  /* 0x00000358002c8947 */ /* 0x000fec0003800000 */
[----:B------:R-:W-:-:S06]  /*09e0*/  UISETP.GT.U32.AND UP0, UPT, UR41, 0x3, UPT ;  /* 0x000000032900788c */ /* 0x000fcc000bf04070 */
[----:B------:R-:W-:-:S13]  /*09f0*/  PLOP3.LUT P0, PT, PT, PT, UP0, 0x80, 0x0 ;  /* 0x000000000000781c */ /* 0x000fda0003f0f008 */
[----:B------:R-:W-:Y:S05]  /*0a00*/  @P0 EXIT ;  /* 0x000000000000094d */ /* 0x000fea0003800000 */
.L_x_7:
[----:B------:R-:W-:-:S08]  /*0a10*/  NOP ;  /* 0x0000000000007918 */ /* 0x000fd00000000000 */
[----:B------:R-:W1:Y:S02]  /*0a20*/  USETMAXREG.TRY_ALLOC.CTAPOOL UP0, 0xf0 ;  /* 0x000000f0000079c8 */ /* 0x000e640008000600 */
[----:B-1----:R-:W-:-:S13]  /*0a30*/  PLOP3.LUT P0, PT, PT, PT, UP0, 0x80, 0x0 ;  /* 0x000000000000781c */ /* 0x002fda0003f0f008 */
[----:B------:R-:W-:Y:S05]  /*0a40*/  @!P0 BRA `(.L_x_7) ;  /* 0xfffffffc00f08947 */ /* 0x000fea000383ffff */
[----:B------:R-:W-:Y:S01]  /*0a50*/  UISETP.NE.AND UP0, UPT, UR61, 0x1, UPT ;  /* 0x000000013d00788c */ /* 0x000fe2000bf05270 */
[----:B------:R-:W1:Y:S01]  /*0a60*/  S2UR UR6, SR_CTAID.X ;  /* 0x00000000000679c3 */ /* 0x000e620000002500 */
[----:B------:R-:W-:Y:S01]  /*0a70*/  UMOV UR4, URZ ;  /* 0x0000003f00047c82 */ /* 0x000fe20008000000 */
[----:B------:R-:W-:-:S03]  /*0a80*/  UMOV UR5, URZ ;  /* 0x0000003f00057c82 */ /* 0x000fc60008000000 */
[----:B------:R-:W-:-:S13]  /*0a90*/  PLOP3.LUT P0, PT, PT, PT, UP0, 0x80, 0x0 ;  /* 0x000000000000781c */ /* 0x000fda0003f0f008 */
[----:B------:R-:W-:Y:S05]  /*0aa0*/  @!P0 BRA `(.L_x_8) ;  /* 0x00000000003c8947 */ /* 0x000fea0003800000 */
[----:B------:R-:W-:Y:S01]  /*0ab0*/  UISETP.NE.AND UP0, UPT, UR61, 0x2, UPT ;  /* 0x000000023d00788c */ /* 0x000fe2000bf05270 */
[----:B------:R-:W-:-:S05]  /*0ac0*/  UMOV UR5, 0x1 ;  /* 0x0000000100057882 */ /* 0x000fca0000000000 */
[----:B------:R-:W-:-:S13]  /*0ad0*/  PLOP3.LUT P1, PT, PT, PT, UP0, 0x80, 0x0 ;  /* 0x000000000000781c */ /* 0x000fda0003f2f008 */
[----:B------:R-:W-:Y:S05]  /*0ae0*/  @!P1 BRA `(.L_x_8) ;  /* 0x00000000002c9947 */ /* 0x000fea0003800000 */
[----:B------:R-:W-:-:S06]  /*0af0*/  UISETP.NE.AND UP0, UPT, UR61, 0x3, UPT ;  /* 0x000000033d00788c */ /* 0x000fcc000bf05270 */
[----:B------:R-:W-:-:S13]  /*0b00*/  PLOP3.LUT P1, PT, PT, PT, UP0, 0x80, 0x0 ;  /* 0x000000000000781c */ /* 0x000fda0003f2f008 */
[----:B------:R-:W-:Y:S05]  /*0b10*/  @!P1 BRA `(.L_x_9) ;  /* 0x0000000000189947 */ /* 0x000fea0003800000 */
[----:B------:R-:W-:-:S11]  /*0b20*/  UISETP.NE.AND UP0, UPT, UR61, 0x4, UPT ;  /* 0x000000043d00788c */ /* 0x000fd6000bf05270 */
[----:B------:R-:W-:Y:S01]  /*0b30*/  @!UP0 UMOV UR4, 0x1 ;  /* 0x0000000100048882 */ /* 0x000fe20000000000 */
[----:B------:R-:W-:Y:S01]  /*0b40*/  @!UP0 UMOV UR5, 0x1 ;  /* 0x0000000100058882 */ /* 0x000fe20000000000 */
[----:B------:R-:W-:Y:S01]  /*0b50*/  @UP0 UMOV UR4, URZ ;  /* 0x0000003f00040c82 */ /* 0x000fe20008000000 */
[----:B------:R-:W-:Y:S01]  /*0b60*/  @UP0 UMOV UR5, URZ ;  /* 0x0000003f00050c82 */ /* 0x000fe20008000000 */
[----:B------:R-:W-:Y:S05]  /*0b70*/  BRA `(.L_x_8) ;  /* 0x0000000000087947 */ /* 0x000fea0003800000 */
.L_x_9:
[----:B------:R-:W-:Y:S01]  /*0b80*/  UMOV UR4, 0x1 ;  /* 0x0000000100047882 */ /* 0x000fe20000000000 */
[----:B------:R-:W-:-:S05]  /*0b90*/  UMOV UR5, URZ ;  /* 0x0000003f00057c82 */ /* 0x000fca0008000000 */
.L_x_8:
[----:B------:R-:W-:Y:S05]  /*0ba0*/  @!P0 BRA `(.L_x_10) ;  /* 0x0000000000408947 */ /* 0x000fea0003800000 */
[----:B------:R-:W-:-:S06]  /*0bb0*/  UISETP.NE.AND UP0, UPT, UR61, 0x2, UPT ;  /* 0x000000023d00788c */ /* 0x000fcc000bf05270 */
[----:B------:R-:W-:-:S13]  /*0bc0*/  PLOP3.LUT P0, PT, PT, PT, UP0, 0x80, 0x0 ;  /* 0x000000000000781c */ /* 0x000fda0003f0f008 */
[----:B------:R-:W-:Y:S05]  /*0bd0*/  @!P0 BRA `(.L_x_11) ;  /* 0x00000000002c8947 */ /* 0x000fea0003800000 */
[----:B------:R-:W-:-:S06]  /*0be0*/  UISETP.NE.AND UP0, UPT, UR61, 0x3, UPT ;  /* 0x000000033d00788c */ /* 0x000fcc000bf05270 */
[----:B------:R-:W-:-:S13]  /*0bf0*/  PLOP3.LUT P0, PT, PT, PT, UP0, 0x80, 0x0 ;  /* 0x000000000000781c */ /* 0x000fda0003f0f008 */
[----:B------:R-:W-:Y:S05]  /*0c00*/  @!P0 BRA `(.L_x_12) ;  /* 0x0000000000188947 */ /* 0x000fea0003800000 */
[----:B------:R-:W-:Y:S01]  /*0c10*/  UISETP.NE.AND UP0, UPT, UR61, 0x4, UPT ;  /* 0x000000043d00788c */ /* 0x000fe2000bf05270 */
[----:B-1----:R-:W-:-:S05]  /*0c20*/  UMOV UR42, UR6 ;  /* 0x00000006002a7c82 */ /* 0x002fca0008000000 */
[----:B------:R-:W-:-:S13]  /*0c30*/  PLOP3.LUT P0, PT, PT, PT, UP0, 0x80, 0x0 ;  /* 0x000000000000781c */ /* 0x000fda0003f0f008 */
[----:B------:R-:W-:Y:S05]  /*0c40*/  @P0 BRA `(.L_x_13) ;  /* 0x00000000001c0947 */ /* 0x000fea0003800000 */
[----:B------:R-:W-:Y:S01]  /*0c50*/  ULEA UR42, UR6, 0x3, 0x1 ;  /* 0x00000003062a7891 */ /* 0x000fe2000f8e083f */
[----:B------:R-:W-:Y:S11]  /*0c60*/  BRA `(.L_x_13) ;  /* 0x0000000000147947 */ /* 0x000ff60003800000 */
.L_x_12:
[----:B-1----:R-:W-:Y:S01]  /*0c70*/  ULEA UR42, UR6, 0x2, 0x1 ;  /* 0x00000002062a7891 */ /* 0x002fe2000f8e083f */
[----:B------:R-:W-:Y:S11]  /*0c80*/  BRA `(.L_x_13) ;  /* 0x00000000000c7947 */ /* 0x000ff60003800000 */
.L_x_11:
[----:B-1----:R-:W-:Y:S01]  /*0c90*/  ULEA UR42, UR6, 0x1, 0x1 ;  /* 0x00000001062a7891 */ /* 0x002fe2000f8e083f */
[----:B------:R-:W-:Y:S11]  /*0ca0*/  BRA `(.L_x_13) ;  /* 0x0000000000047947 */ /* 0x000ff60003800000 */
.L_x_10:
[----:B-1----:R-:W-:-:S12]  /*0cb0*/  USHF.L.U32 UR42, UR6, 0x1, URZ ;  /* 0x00000001062a7899 */ /* 0x002fd8000800063f */
.L_x_13:
[----:B------:R-:W1:Y:S01]  /*0cc0*/  LDC R2, c[0x0][0x28c] ;  /* 0x0000a300ff027b82 */ /* 0x000e620000000800 */
[----:B------:R-:W-:Y:S01]  /*0cd0*/  ULOP3.LUT UR7, UR54, 0x1, URZ, 0xfc, !UPT ;  /* 0x0000000136077892 */ /* 0x000fe2000f8efc3f */
[----:B------:R-:W-:Y:S01]  /*0ce0*/  SHF.R.S32.HI R3, RZ, 0x1f, R0 ;  /* 0x0000001fff037819 */ /* 0x000fe20000011400 */
[----:B------:R-:W-:Y:S02]  /*0cf0*/  ULEA UR6, UR6, 0xff, 0x7 ;  /* 0x000000ff06067891 */ /* 0x000fe4000f8e383f */
[----:B------:R-:W-:Y:S01]  /*0d00*/  UISETP.NE.AND UP0, UPT, UR7, 0x3, UPT ;  /* 0x000000030700788c */ /* 0x000fe2000bf05270 */
[----:B------:R-:W-:Y:S01]  /*0d10*/  LEA.HI R3, R3, R0, RZ, 0x7 ;  /* 0x0000000003037211 */ /* 0x000fe200078f38ff */
[----:B------:R-:W-:-:S03]  /*0d20*/  USHF.R.U32.HI UR6, URZ, 0x7, UR6 ;  /* 0x000000073f067899 */ /* 0x000fc60008011606 */
[----:B------:R-:W-:Y:S02]  /*0d30*/  LOP3.LUT R3, R3, 0xffffff80, RZ, 0xc0, !PT ;  /* 0xffffff8003037812 */ /* 0x000fe400078ec0ff */
[----:B------:R-:W-:-:S03]  /*0d40*/  PLOP3.LUT P0, PT, PT, PT, UP0, 0x80, 0x0 ;  /* 0x000000000000781c */ /* 0x000fc60003f0f008 */
[----:B------:R-:W-:Y:S01]  /*0d50*/  IMAD.IADD R3, R0, 0x1, -R3 ;  /* 0x0000000100037824 */ /* 0x000fe200078e0a03 */
[----:B-1----:R-:W-:-:S04]  /*0d60*/  IADD3 R2, R2, 0x7f, RZ ;  /* 0x0000007f02027810 */ /* 0x002fc80007ffe0ff */
[----:B------:R-:W-:-:S04]  /*0d70*/  SHF.R.S32.HI R5, RZ, 0x1f, R2 ;  /* 0x0000001fff057819 */ /* 0x000fc80000011402 */
[----:B------:R-:W-:-:S04]  /*0d80*/  LEA.HI R5, R5, R2, RZ, 0x7 ;  /* 0x0000000205057211 */ /* 0x000fc800078f38ff */
[----:B------:R-:W-:-:S04]  /*0d90*/  SHF.R.S32.HI R5, RZ, 0x7, R5 ;  /* 0x00000007ff057819 */ /* 0x000fc80000011405 */
[----:B------:R-:W-:Y:S01]  /*0da0*/  VIMNMX R233, R5, UR6, PT ;  /* 0x0000000605e97c48 */ /* 0x000fe2000bfe0100 */
[----:B------:R-:W-:Y:S06]  /*0db0*/  @!P0 BRA `(.L_x_14) ;  /* 0x0000000000048947 */ /* 0x000fec0003800000 */
[----:B------:R-:W-:Y:S01]  /*0dc0*/  BPT.TRAP 0x1 ;  /* 0x000000040000795c */ /* 0x000fe20000300000 */
.L_x_14:
[----:B------:R-:W1:Y:S01]  /*0dd0*/  S2UR UR6, SR_CgaCtaId ;  /* 0x00000000000679c3 */ /* 0x000e620000008800 */
[----:B------:R-:W-:Y:S01]  /*0de0*/  UMOV UR60, 0x400 ;  /* 0x00000400003c7882 */ /* 0x000fe20000000000 */
[----:B------:R-:W-:Y:S01]  /*0df0*/  MOV R6, UR4 ;  /* 0x0000000400067c02 */ /* 0x000fe20008000f00 */
[----:B------:R-:W-:Y:S01]  /*0e00*/  USHF.L.U32 UR42, UR42, 0x6, URZ ;  /* 0x000000062a2a7899 */ /* 0x000fe2000800063f */
[----:B------:R-:W-:Y:S02]  /*0e10*/  SHF.R.S32.HI R0, RZ, 0x1f, R3 ;  /* 0x0000001fff007819 */ /* 0x000fe40000011403 */
[----:B------:R-:W-:Y:S02]  /*0e20*/  SHF.L.U32 R6, R6, 0x1f, RZ ;  /* 0x0000001f06067819 */ /* 0x000fe400000006ff */
[CC--:B------:R-:W-:Y:S02]  /*0e30*/  LEA.HI R2, R0.reuse, R3.reuse, RZ, 0x2 ;  /* 0x0000000300027211 */ /* 0x0c0fe400078f10ff */
[----:B------:R-:W-:-:S02]  /*0e40*/  LEA.HI R0, R0, R3, RZ, 0x5 ;  /* 0x0000000300007211 */ /* 0x000fc400078f28ff */
[--C-:B------:R-:W-:Y:S02]  /*0e50*/  SHF.R.S32.HI R4, RZ, 0x2, R2.reuse ;  /* 0x00000002ff047819 */ /* 0x100fe40000011402 */
[----:B------:R-:W-:Y:S02]  /*0e60*/  SHF.R.S32.HI R5, RZ, 0x1f, R2 ;  /* 0x0000001fff057819 */ /* 0x000fe40000011402 */
[----:B------:R-:W-:Y:S02]  /*0e70*/  SHF.R.S32.HI R0, RZ, 0x5, R0 ;  /* 0x00000005ff007819 */ /* 0x000fe40000011400 */
[----:B------:R-:W-:Y:S02]  /*0e80*/  LEA.HI R5, R5, R4, RZ, 0x3 ;  /* 0x0000000405057211 */ /* 0x000fe400078f18ff */
[----:B------:R-:W-:Y:S02]  /*0e90*/  LOP3.LUT R2, R2, 0x7ffffffc, RZ, 0xc0, !PT ;  /* 0x7ffffffc02027812 */ /* 0x000fe400078ec0ff */
[----:B------:R-:W-:Y:S01]  /*0ea0*/  LOP3.LUT R5, R5, 0xfffffff8, RZ, 0xc0, !PT ;  /* 0xfffffff805057812 */ /* 0x000fe200078ec0ff */
[----:B-1----:R-:W-:Y:S01]  /*0eb0*/  ULEA UR60, UR6, UR60, 0x18 ;  /* 0x0000003c063c7291 */ /* 0x002fe2000f8ec03f */
[----:B------:R-:W-:-:S03]  /*0ec0*/  IADD3 R2, R3, -R2, RZ ;  /* 0x8000000203027210 */ /* 0x000fc60007ffe0ff */
[----:B------:R-:W-:Y:S01]  /*0ed0*/  IMAD.IADD R5, R4, 0x1, -R5 ;  /* 0x0000000104057824 */ /* 0x000fe200078e0a05 */
[----:B------:R-:W-:-:S03]  /*0ee0*/  ULEA UR6, UR5, UR60, 0x3 ;  /* 0x0000003c05067291 */ /* 0x000fc6000f8e183f */
[----:B------:R-:W-:-:S06]  /*0ef0*/  IMAD R5, R0, 0x10, R5 ;  /* 0x0000001000057824 */ /* 0x000fcc00078e0205 */
[----:B------:R-:W1:Y:S02]  /*0f00*/  SYNCS.PHASECHK.TRANS64.TRYWAIT P1, [UR6+0xc0050], R6 ;  /* 0x0c005006ff0075a7 */ /* 0x000e640008020146 */
[----:B-1----:R-:W-:Y:S05]  /*0f10*/  @!P1 BRA `(.L_x_15) ;  /* 0x0000037000bc9947 */ /* 0x002fea0003800000 */
.L_x_129:
[----:B------:R-:W-:Y:S01]  /*0f20*/  SHF.L.U32 R2, R2, 0x1, RZ ;  /* 0x0000000102027819 */ /* 0x000fe200000006ff */
[----:B------:R-:W-:Y:S01]  /*0f30*/  VIADD R5, R5, UR42 ;  /* 0x0000002a05057c36 */ /* 0x000fe20008000000 */
[----:B------:R-:W-:Y:S06]  /*0f40*/  @!P0 BRA `(.L_x_16) ;  /* 0x0000000000048947 */ /* 0x000fec0003800000 */
[----:B------:R-:W-:Y:S01]  /*0f50*/  BPT.TRAP 0x1 ;  /* 0x000000040000795c */ /* 0x000fe20000300000 */
.L_x_16:
[----:B-1----:R-:W-:Y:S01]  /*0f60*/  SHF.L.U32 R3, RZ, 0x1f, RZ ;  /* 0x0000001fff037819 */ /* 0x002fe200000006ff */
[----:B------:R-:W-:Y:S01]  /*0f70*/  UIADD3 UR48, UR60, 0xc0090, URZ ;  /* 0x000c00903c307890 */ /* 0x000fe2000fffe03f */
[----:B------:R-:W-:Y:S02]  /*0f80*/  ISETP.NE.AND P2, PT, RZ, UR41, PT ;  /* 0x00000029ff007c0c */ /* 0x000fe4000bf45270 */
[----:B------:R-:W1:Y:S02]  /*0f90*/  SYNCS.PHASECHK.TRANS64.TRYWAIT P1, [UR60+0xc0000], R3 ;  /* 0x0c000003ff0075a7 */ /* 0x000e64000802017c */
[----:B-1----:R-:W-:Y:S09]  /*0fa0*/  @!P1 BRA `(.L_x_17) ;  /* 0x0000037000b09947 */ /* 0x002ff20003800000 */
.L_x_130:
[----:B------:R-:W-:Y:S01]  /*0fb0*/  ULEA UR4, UR61, UR48, 0x3 ;  /* 0x000000303d047291 */ /* 0x000fe2000f8e183f */
[----:B-1----:R-:W-:-:S04]  /*0fc0*/  SEL R0, RZ, 0x1, P2 ;  /* 0x00000001ff007807 */ /* 0x002fc80001000000 */
[----:B------:R-:W-:Y:S02]  /*0fd0*/  SHF.L.U32 R0, R0, 0x1f, RZ ;  /* 0x0000001f00007819 */ /* 0x000fe400000006ff */
[----:B------:R-:W-:Y:S02]  /*0fe0*/  MOV R4, UR4 ;  /* 0x0000000400047c02 */ /* 0x000fe40008000f00 */
[----:B------:R-:W1:Y:S03]  /*0ff0*/  SYNCS.PHASECHK.TRANS64.TRYWAIT P1, [UR4+-0x8], R0 ;  /* 0xfffff800ff0075a7 */ /* 0x000e660008020144 */
[----:B------:R2:W-:Y:S02]  /*1000*/  STL [R1+0x2a8], R4 ;  /* 0x0002a80401007387 */ /* 0x0005e40000100800 */
[----:B-12---:R-:W-:Y:S05]  /*1010*/  @!P1 BRA `(.L_x_18) ;  /* 0x0000037000ac9947 */ /* 0x006fea0003800000 */
.L_x_131:
[----:B------:R-:W-:Y:S01]  /*1020*/  USHF.R.U32.HI UR4, URZ, 0x4, UR60 ;  /* 0x000000043f047899 */ /* 0x000fe2000801163c */
[----:B------:R-:W-:Y:S01]  /*1030*/  WARPGROUP.ARRIVE ;  /* 0x00000000000079c5 */ /* 0x000fe20000000000 */
[----:B------:R-:W-:Y:S01]  /*1040*/  UIADD3 UR6, UR60, 0x20000, URZ ;  /* 0x000200003c067890 */ /* 0x000fe2000fffe03f */
[C---:B-1----:R-:W-:Y:S01]  /*1050*/  VIADD R0, R2.reuse, 0x8 ;  /* 0x0000000802007836 */ /* 0x042fe20000000000 */
[----:B------:R-:W-:Y:S01]  /*1060*/  ULOP3.LUT UR4, UR4, 0x3fff, URZ, 0xc0, !UPT ;  /* 0x00003fff04047892 */ /* 0x000fe2000f8ec03f */
[C---:B------:R-:W-:Y:S01]  /*1070*/  IADD3 R4, R2.reuse, 0x9, RZ ;  /* 0x0000000902047810 */ /* 0x040fe20007ffe0ff */
[----:B------:R-:W-:Y:S01]  /*1080*/  USHF.R.U32.HI UR6, URZ, 0x4, UR6 ;  /* 0x000000043f067899 */ /* 0x000fe20008011606 */
[C---:B------:R-:W-:Y:S01]  /*1090*/  ISETP.GE.AND P6, PT, R5.reuse, R2, PT ;  /* 0x000000020500720c */ /* 0x040fe20003fc6270 */
[----:B------:R-:W-:Y:S01]  /*10a0*/  ULOP3.LUT UR4, UR4, 0x10000, URZ, 0xfc, !UPT ;  /* 0x0001000004047892 */ /* 0x000fe2000f8efc3f */
[C---:B------:R-:W-:Y:S01]  /*10b0*/  ISETP.GE.AND P4, PT, R5.reuse, R0, PT ;  /* 0x000000000500720c */ /* 0x040fe20003f86270 */
[----:B------:R-:W-:Y:S01]  /*10c0*/  ULOP3.LUT UR43, UR6, 0x3fff, URZ, 0xc0, !UPT ;  /* 0x00003fff062b7892 */ /* 0x000fe2000f8ec03f */
[C---:B------:R-:W-:Y:S01]  /*10d0*/  VIADD R0, R2.reuse, 0x18 ;  /* 0x0000001802007836 */ /* 0x040fe20000000000 */
[----:B------:R-:W-:Y:S01]  /*10e0*/  ULEA UR4, UR5, UR4, 0xc ;  /* 0x0000000405047291 */ /* 0x000fe2000f8e603f */
[C---:B------:R-:W-:Y:S01]  /*10f0*/  ISETP.GE.AND P3, PT, R5.reuse, R4, PT ;  /* 0x000000040500720c */ /* 0x040fe20003f66270 */
[----:B------:R-:W-:Y:S01]  /*1100*/  ULOP3.LUT UR40, UR43, 0x10000, URZ, 0xfc, !UPT ;  /* 0x000100002b287892 */ /* 0x000fe2000f8efc3f */
[C---:B------:R-:W-:Y:S01]  /*1110*/  ISETP.GT.AND P5, PT, R5.reuse, R2, PT ;  /* 0x000000020500720c */ /* 0x040fe20003fa4270 */
[----:B------:R-:W-:Y:S01]  /*1120*/  UMOV UR9, 0x40000040 ;  /* 0x4000004000097882 */ /* 0x000fe20000000000 */
[----:B------:R-:W-:Y:S01]  /*1130*/  UMOV UR11, 0x40000040 ;  /* 0x40000040000b7882 */ /* 0x000fe20000000000 */
[----:B------:R-:W-:Y:S01]  /*1140*/  UIADD3 UR5, UR4, 0x2, URZ ;  /* 0x0000000204057890 */ /* 0x000fe2000fffe03f */
[----:B------:R-:W-:Y:S01]  /*1150*/  MOV R7, UR9 ;  /* 0x0000000900077c02 */ /* 0x000fe20008000f00 */
[----:B------:R-:W-:Y:S01]  /*1160*/  UMOV UR8, UR4 ;  /* 0x0000000400087c82 */ /* 0x000fe20008000000 */
[----:B------:R-:W-:Y:S01]  /*1170*/  UMOV UR10, UR40 ;  /* 0x00000028000a7c82 */ /* 0x000fe20008000000 */
[----:B------:R-:W-:Y:S01]  /*1180*/  UMOV UR7, 0x40000040 ;  /* 0x4000004000077882 */ /* 0x000fe20000000000 */
[----:B------:R-:W-:Y:S01]  /*1190*/  HGMMA.64x128x16.F32 R24, gdesc[UR8], RZ, !UPT, gsb0 ;  /* 0x01e00000081879f0 */ /* 0x000fe2000c0008ff */
[----:B------:R-:W-:Y:S01]  /*11a0*/  UIADD3 UR10, UR40, 0x2, URZ ;  /* 0x00000002280a7890 */ /* 0x000fe2000fffe03f */
[----:B------:R-:W-:Y:S01]  /*11b0*/  IMAD.U32 R6, RZ, RZ, UR8 ;  /* 0x00000008ff067e24 */ /* 0x000fe2000f8e00ff */
[----:B------:R-:W-:Y:S01]  /*11c0*/  UMOV UR6, UR5 ;  /* 0x0000000500067c82 */ /* 0x000fe20008000000 */
[----:B------:R-:W-:Y:S01]  /*11d0*/  UMOV UR9, UR7 ;  /* 0x0000000700097c82 */ /* 0x000fe20008000000 */
[----:B------:R-:W-:Y:S01]  /*11e0*/  UMOV UR8, UR6 ;  /* 0x0000000600087c82 */ /* 0x000fe20008000000 */
[----:B------:R-:W-:Y:S01]  /*11f0*/  UMOV UR11, 0x40000040 ;  /* 0x40000040000b7882 */ /* 0x000fe20000000000 */
[----:B------:R-:W-:Y:S01]  /*1200*/  UIADD3 UR5, UR4, 0x4, URZ ;  /* 0x0000000404057890 */ /* 0x000fe2000fffe03f */
[----:B------:R1:W-:Y:S01]  /*1210*/  STL.64 [R1+0x2a0], R6 ;  /* 0x0002a00601007387 */ /* 0x0003e20000100a00 */
[----:B------:R-:W-:Y:S01]  /*1220*/  UIADD3 UR52, UR4, 0xa02, URZ ;  /* 0x00000a0204347890 */ /* 0x000fe2000fffe03f */
[C---:B------:R-:W-:Y:S01]  /*1230*/  IADD3 R4, R2.reuse, 0x19, RZ ;  /* 0x0000001902047810 */ /* 0x040fe20007ffe0ff */
[----:B------:R-:W-:Y:S01]  /*1240*/  UMOV UR53, 0x40000040 ;  /* 0x4000004000357882 */ /* 0x000fe20000000000 */
[----:B------:R-:W-:Y:S01]  /*1250*/  UIADD3 UR12, UR4, 0xa06, URZ ;  /* 0x00000a06040c7890 */ /* 0x000fe2000fffe03f */
[----:B------:R-:W-:Y:S01]  /*1260*/  IADD3 R8, R2, 0x11, RZ ;  /* 0x0000001102087810 */ /* 0x000fe20007ffe0ff */
[----:B------:R-:W-:Y:S01]  /*1270*/  UIADD3 UR14, UR40, 0x1406, URZ ;  /* 0x00001406280e7890 */ /* 0x000fe2000fffe03f */
[----:B------:R-:W-:Y:S01]  /*1280*/  P2R R9, PR, RZ, 0x1 ;  /* 0x00000001ff097803 */ /* 0x000fe20000000000 */
[----:B------:R-:W-:Y:S01]  /*1290*/  UMOV UR13, 0x40000040 ;  /* 0x40000040000d7882 */ /* 0x000fe20000000000 */
[----:B------:R-:W-:Y:S01]  /*12a0*/  UMOV UR15, 0x40000040 ;  /* 0x40000040000f7882 */ /* 0x000fe20000000000 */
[----:B------:R-:W-:Y:S01]  /*12b0*/  UIADD3 UR16, UR4, 0xc00, URZ ;  /* 0x00000c0004107890 */ /* 0x000fe2000fffe03f */
[----:B------:R-:W-:Y:S01]  /*12c0*/  ISETP.GE.AND P2, PT, R5, R8, PT ;  /* 0x000000080500720c */ /* 0x000fe20003f46270 */
[----:B-1----:R-:W-:Y:S01]  /*12d0*/  IMAD.U32 R6, RZ, RZ, UR6 ;  /* 0x00000006ff067e24 */ /* 0x002fe2000f8e00ff */
[----:B------:R-:W-:Y:S01]  /*12e0*/  MOV R7, UR7 ;  /* 0x0000000700077c02 */ /* 0x000fe20008000f00 */
[----:B------:R-:W-:Y:S01]  /*12f0*/  UMOV UR6, UR5 ;  /* 0x0000000500067c82 */ /* 0x000fe20008000000 */
[----:B------:R-:W-:Y:S01]  /*1300*/  UMOV UR7, 0x40000040 ;  /* 0x4000004000077882 */ /* 0x000fe20000000000 */
[----:B------:R-:W-:-:S02]  /*1310*/  UIADD3 UR5, UR4, 0x6, URZ ;  /* 0x0000000604057890 */ /* 0x000fc4000fffe03f */
[----:B------:R1:W-:Y:S01]  /*1320*/  STL.64 [R1+0x298], R6 ;  /* 0x0002980601007387 */ /* 0x0003e20000100a00 */
[----:B------:R-:W-:Y:S01]  /*1330*/  UIADD3 UR18, UR40, 0x1800, URZ ;  /* 0x0000180028127890 */ /* 0x000fe2000fffe03f */
[----:B------:R-:W-:Y:S01]  /*1340*/  UMOV UR17, 0x40000040 ;  /* 0x4000004000117882 */ /* 0x000fe20000000000 */
[----:B------:R-:W-:Y:S01]  /*1350*/  UMOV UR19, 0x40000040 ;  /* 0x4000004000137882 */ /* 0x000fe20000000000 */
[----:B------:R-:W-:Y:S02]  /*1360*/  UIADD3 UR20, UR4, 0xc02, URZ ;  /* 0x00000c0204147890 */ /* 0x000fe4000fffe03f */
[----:B------:R-:W-:Y:S01]  /*1370*/  UIADD3 UR22, UR40, 0x1802, URZ ;  /* 0x0000180228167890 */ /* 0x000fe2000fffe03f */
[----:B------:R-:W-:Y:S01]  /*1380*/  UMOV UR21, 0x40000040 ;  /* 0x4000004000157882 */ /* 0x000fe20000000000 */
[----:B------:R-:W-:Y:S01]  /*1390*/  UMOV UR23, 0x40000040 ;  /* 0x4000004000177882 */ /* 0x000fe20000000000 */
[----:B------:R-:W-:Y:S01]  /*13a0*/  UIADD3 UR24, UR4, 0xc04, URZ ;  /* 0x00000c0404187890 */ /* 0x000fe2000fffe03f */
[----:B-1----:R-:W-:Y:S01]  /*13b0*/  IMAD.U32 R6, RZ, RZ, UR6 ;  /* 0x00000006ff067e24 */ /* 0x002fe2000f8e00ff */
[----:B------:R-:W-:Y:S01]  /*13c0*/  MOV R7, UR7 ;  /* 0x0000000700077c02 */ /* 0x000fe20008000f00 */
[----:B------:R-:W-:Y:S01]  /*13d0*/  UIADD3 UR26, UR40, 0x1804, URZ ;  /* 0x00001804281a7890 */ /* 0x000fe2000fffe03f */
[----:B------:R-:W-:Y:S01]  /*13e0*/  UMOV UR25, 0x40000040 ;  /* 0x4000004000197882 */ /* 0x000fe20000000000 */
[----:B------:R-:W-:-:S02]  /*13f0*/  UMOV UR27, 0x40000040 ;  /* 0x40000040001b7882 */ /* 0x000fc40000000000 */
[----:B------:R1:W-:Y:S01]  /*1400*/  STL.64 [R1+0x290], R6 ;  /* 0x0002900601007387 */ /* 0x0003e20000100a00 */
[----:B------:R-:W-:Y:S02]  /*1410*/  UIADD3 UR28, UR4, 0xc06, URZ ;  /* 0x00000c06041c7890 */ /* 0x000fe4000fffe03f */
[----:B------:R-:W-:Y:S01]  /*1420*/  UIADD3 UR30, UR40, 0x1806, URZ ;  /* 0x00001806281e7890 */ /* 0x000fe2000fffe03f */
[----:B------:R-:W-:Y:S01]  /*1430*/  UMOV UR29, 0x40000040 ;  /* 0x40000040001d7882 */ /* 0x000fe20000000000 */
[----:B------:R-:W-:Y:S01]  /*1440*/  UMOV UR31, 0x40000040 ;  /* 0x40000040001f7882 */ /* 0x000fe20000000000 */
[----:B------:R-:W-:Y:S02]  /*1450*/  UIADD3 UR32, UR4, 0xe00, URZ ;  /* 0x00000e0004207890 */ /* 0x000fe4000fffe03f */
[----:B------:R-:W-:Y:S01]  /*1460*/  UIADD3 UR34, UR40, 0x1c00, URZ ;  /* 0x00001c0028227890 */ /* 0x000fe2000fffe03f */
[----:B------:R-:W-:Y:S01]  /*1470*/  UMOV UR33, 0x40000040 ;  /* 0x4000004000217882 */ /* 0x000fe20000000000 */
[----:B------:R-:W-:Y:S01]  /*1480*/  UMOV UR35, 0x40000040 ;  /* 0x4000004000237882 */ /* 0x000fe20000000000 */
[----:B------:R-:W-:-:S02]  /*1490*/  UIADD3 UR36, UR4, 0xe02, URZ ;  /* 0x00000e0204247890 */ /* 0x000fc4000fffe03f */
        /* <DEDUP_REMOVED lines=8> */
[----:B------:R-:W-:Y:S01]  /*1520*/  UMOV UR57, 0x40000040 ;  /* 0x4000004000397882 */ /* 0x000fe20000000000 */
[----:B------:R-:W-:-:S02]  /*1530*/  WARPGROUP.DEPBAR.LE gsb0, 0x0 ;  /* 0x00008000000079c5 */ /* 0x000fc40000010000 */
[----:B------:R-:W-:-:S06]  /*1540*/  WARPGROUP.ARRIVE ;  /* 0x00000000000079c5 */ /* 0x000fcc0000000000 */
[----:B------:R-:W-:Y:S01]  /*1550*/  HGMMA.64x128x16.F32 R24, gdesc[UR8], R24, gsb0 ;  /* 0x01e00000081879f0 */ /* 0x000fe20008000818 */
[----:B------:R-:W-:Y:S01]  /*1560*/  UIADD3 UR10, UR40, 0x4, URZ ;  /* 0x00000004280a7890 */ /* 0x000fe2000fffe03f */
[----:B------:R-:W-:Y:S01]  /*1570*/  UMOV UR8, UR6 ;  /* 0x0000000600087c82 */ /* 0x000fe20008000000 */
[----:B------:R-:W-:Y:S01]  /*1580*/  UMOV UR9, UR7 ;  /* 0x0000000700097c82 */ /* 0x000fe20008000000 */
[----:B------:R-:W-:Y:S01]  /*1590*/  UMOV UR11, 0x40000040 ;  /* 0x40000040000b7882 */ /* 0x000fe20000000000 */
[----:B------:R-:W-:Y:S01]  /*15a0*/  UMOV UR6, UR5 ;  /* 0x0000000500067c82 */ /* 0x000fe20008000000 */
[----:B------:R-:W-:Y:S01]  /*15b0*/  UMOV UR7, 0x40000040 ;  /* 0x4000004000077882 */ /* 0x000fe20000000000 */
[----:B------:R-:W-:Y:S01]  /*15c0*/  UIADD3 UR5, UR4, 0x200, URZ ;  /* 0x0000020004057890 */ /* 0x000fe2000fffe03f */
[----:B-1----:R-:W-:Y:S01]  /*15d0*/  IMAD.U32 R6, RZ, RZ, UR6 ;  /* 0x00000006ff067e24 */ /* 0x002fe2000f8e00ff */
[----:B------:R-:W-:-:S05]  /*15e0*/  MOV R7, UR7 ;  /* 0x0000000700077c02 */ /* 0x000fca0008000f00 */
[----:B------:R1:W-:Y:S01]  /*15f0*/  STL.64 [R1+0x288], R6 ;  /* 0x0002880601007387 */ /* 0x0003e20000100a00 */
[----:B------:R-:W-:Y:S02]  /*1600*/  WARPGROUP.DEPBAR.LE gsb0, 0x0 ;  /* 0x00008000000079c5 */ /* 0x000fe40000010000 */
        /* <DEDUP_REMOVED lines=216> */
[----:B-1----:R-:W-:Y:S01]  /*2390*/  IMAD.U32 R6, RZ, RZ, UR6 ;  /* 0x00000006ff067e24 */ /* 0x002fe2000f8e00ff */
[----:B------:R-:W-:Y:S01]  /*23a0*/  MOV R7, UR7 ;  /* 0x0000000700077c02 */ /* 0x000fe20008000f00 */
[----:B------:R-:W-:-:S04]  /*23b0*/  UMOV UR5, UR57 ;  /* 0x0000003900057c82 */ /* 0x000fc80008000000 */
[----:B------:R1:W-:Y:S02]  /*23c0*/  STL.64 [R1+0x208], R6 ;  /* 0x0002080601007387 */ /* 0x0003e40000100a00 */
[----:B-1----:R-:W-:-:S05]  /*23d0*/  VIADD R6, R2, 0x10 ;  /* 0x0000001002067836 */ /* 0x002fca0000000000 */
[C---:B------:R-:W-:Y:S02]  /*23e0*/  ISETP.GE.AND P1, PT, R5.reuse, R6, PT ;  /* 0x000000060500720c */ /* 0x040fe40003f26270 */
[----:B------:R-:W-:Y:S01]  /*23f0*/  IADD3 R6, R5, 0x8, RZ ;  /* 0x0000000805067810 */ /* 0x000fe20007ffe0ff */
[----:B------:R-:W-:Y:S02]  /*2400*/  WARPGROUP.DEPBAR.LE gsb0, 0x0 ;  /* 0x00008000000079c5 */ /* 0x000fe40000010000 */
[----:B------:R-:W-:-:S06]  /*2410*/  WARPGROUP.ARRIVE ;  /* 0x00000000000079c5 */ /* 0x000fcc0000000000 */
[----:B------:R-:W-:Y:S01]  /*2420*/  HGMMA.64x128x16.F32 R24, gdesc[UR8], R24, gsb0 ;  /* 0x01e00000081879f0 */ /* 0x000fe20008000818 */
[----:B------:R-:W-:Y:S01]  /*2430*/  UIADD3 UR10, UR40, 0x1400, URZ ;  /* 0x00001400280a7890 */ /* 0x000fe2000fffe03f */
[----:B------:R-:W-:Y:S01]  /*2440*/  UMOV UR8, UR6 ;  /* 0x0000000600087c82 */ /* 0x000fe20008000000 */
[----:B------:R-:W-:Y:S01]  /*2450*/  UMOV UR9, UR7 ;  /* 0x0000000700097c82 */ /* 0x000fe20008000000 */
[----:B------:R-:W-:Y:S01]  /*2460*/  UMOV UR11, 0x40000040 ;  /* 0x40000040000b7882 */ /* 0x000fe20000000000 */
[----:B------:R-:W-:Y:S01]  /*2470*/  UIADD3 UR6, UR40, 0x1c06, URZ ;  /* 0x00001c0628067890 */ /* 0x000fe2000fffe03f */
[----:B------:R-:W-:Y:S01]  /*2480*/  UMOV UR7, 0x40000040 ;  /* 0x4000004000077882 */ /* 0x000fe20000000000 */
[----:B------:R-:W-:Y:S02]  /*2490*/  WARPGROUP.DEPBAR.LE gsb0, 0x0 ;  /* 0x00008000000079c5 */ /* 0x000fe40000010000 */
[----:B------:R-:W-:-:S06]  /*24a0*/  WARPGROUP.ARRIVE ;  /* 0x00000000000079c5 */ /* 0x000fcc0000000000 */
[----:B------:R-:W-:Y:S01]  /*24b0*/  HGMMA.64x128x16.F32 R24, gdesc[UR8], R24, gsb0 ;  /* 0x01e00000081879f0 */ /* 0x000fe20008000818 */
[----:B------:R-:W-:Y:S01]  /*24c0*/  UIADD3 UR10, UR40, 0x1402, URZ ;  /* 0x00001402280a7890 */ /* 0x000fe2000fffe03f */
[----:B------:R-:W-:Y:S01]  /*24d0*/  UMOV UR8, UR52 ;  /* 0x0000003400087c82 */ /* 0x000fe20008000000 */
[----:B------:R-:W-:Y:S01]  /*24e0*/  UMOV UR9, UR53 ;  /* 0x0000003500097c82 */ /* 0x000fe20008000000 */
[----:B------:R-:W-:Y:S01]  /*24f0*/  UMOV UR11, 0x40000040 ;  /* 0x40000040000b7882 */ /* 0x000fe20000000000 */
[----:B------:R-:W-:Y:S02]  /*2500*/  WARPGROUP.DEPBAR.LE gsb0, 0x0 ;  /* 0x00008000000079c5 */ /* 0x000fe40000010000 */
[----:B------:R-:W-:-:S06]  /*2510*/  WARPGROUP.ARRIVE ;  /* 0x00000000000079c5 */ /* 0x000fcc0000000000 */
[----:B------:R-:W-:Y:S01]  /*2520*/  HGMMA.64x128x16.F32 R24, gdesc[UR8], R24, gsb0 ;  /* 0x01e00000081879f0 */ /* 0x000fe20008000818 */
[----:B------:R-:W-:Y:S02]  /*2530*/  UIADD3 UR8, UR4, 0xa04, URZ ;  /* 0x00000a0404087890 */ /* 0x000fe4000fffe03f */
[----:B------:R-:W-:Y:S01]  /*2540*/  UIADD3 UR10, UR40, 0x1404, URZ ;  /* 0x00001404280a7890 */ /* 0x000fe2000fffe03f */
[----:B------:R-:W-:Y:S01]  /*2550*/  UMOV UR9, 0x40000040 ;  /* 0x4000004000097882 */ /* 0x000fe20000000000 */
[----:B------:R-:W-:Y:S01]  /*2560*/  UMOV UR11, 0x40000040 ;  /* 0x40000040000b7882 */ /* 0x000fe20000000000 */
[----:B------:R-:W-:Y:S01]  /*2570*/  UMOV UR4, UR56 ;  /* 0x0000003800047c82 */ /* 0x000fe20008000000 */
[----:B------:R-:W-:Y:S02]  /*2580*/  WARPGROUP.DEPBAR.LE gsb0, 0x0 ;  /* 0x00008000000079c5 */ /* 0x000fe40000010000 */
[----:B------:R-:W-:-:S06]  /*2590*/  WARPGROUP.ARRIVE ;  /* 0x00000000000079c5 */ /* 0x000fcc0000000000 */
[----:B------:R-:W-:Y:S03]  /*25a0*/  HGMMA.64x128x16.F32 R24, gdesc[UR8], R24, gsb0 ;  /* 0x01e00000081879f0 */ /* 0x000fe60008000818 */
[----:B------:R-:W-:Y:S02]  /*25b0*/  WARPGROUP.DEPBAR.LE gsb0, 0x0 ;  /* 0x00008000000079c5 */ /* 0x000fe40000010000 */
[----:B------:R-:W-:-:S07]  /*25c0*/  WARPGROUP.ARRIVE ;  /* 0x00000000000079c5 */ /* 0x000fce0000000000 */
        /* <DEDUP_REMOVED lines=24> */
[----:B------:R-:W-:Y:S01]  /*2750*/  HGMMA.64x128x16.F32 R24, gdesc[UR4], R24, gsb0 ;  /* 0x01e00000041879f0 */ /* 0x000fe20008000818 */
[----:B------:R-:W-:-:S04]  /*2760*/  USHF.L.U32 UR4, UR41, 0x3, URZ ;  /* 0x0000000329047899 */ /* 0x000fc8000800063f */
[----:B------:R-:W-:-:S06]  /*2770*/  ULOP3.LUT UR4, UR4, 0x8, URZ, 0xc, !UPT ;  /* 0x0000000804047892 */ /* 0x000fcc000f8e0c3f */
[----:B------:R-:W-:Y:S01]  /*2780*/  MOV R8, UR4 ;  /* 0x0000000400087c02 */ /* 0x000fe20008000f00 */
[----:B------:R-:W-:Y:S01]  /*2790*/  ULDC UR4, c[0x0][0x604] ;  /* 0x0001810000047ab9 */ /* 0x000fe20000000800 */
[----:B------:R-:W-:Y:S02]  /*27a0*/  WARPGROUP.DEPBAR.LE gsb0, 0x0 ;  /* 0x00008000000079c5 */ /* 0x000fe40000010000 */
[----:B------:R-:W-:Y:S01]  /*27b0*/  FSEL R24, R24, -INF , P6 ;  /* 0xff80000018187808 */ /* 0x000fe20003000000 */
[----:B------:R1:W-:Y:S01]  /*27c0*/  SYNCS.ARRIVE.TRANS64.A1T0 RZ, [R8+UR48], RZ ;  /* 0x000000ff08ff79a7 */ /* 0x0003e20008100030 */
[----:B------:R-:W-:Y:S02]  /*27d0*/  FSEL R30, R30, -INF , P6 ;  /* 0xff8000001e1e7808 */ /* 0x000fe40003000000 */
[----:B------:R-:W-:Y:S01]  /*27e0*/  ISETP.GE.AND P6, PT, R5, R0, PT ;  /* 0x000000000500720c */ /* 0x000fe20003fc6270 */
[----:B------:R-:W-:Y:S01]  /*27f0*/  VIADD R0, R2, 0x20 ;  /* 0x0000002002007836 */ /* 0x000fe20000000000 */
[----:B------:R-:W-:-:S02]  /*2800*/  FSEL R25, R25, -INF , P5 ;  /* 0xff80000019197808 */ /* 0x000fc40002800000 */
[----:B------:R-:W-:Y:S02]  /*2810*/  FSEL R31, R31, -INF , P5 ;  /* 0xff8000001f1f7808 */ /* 0x000fe40002800000 */
[C---:B------:R-:W-:Y:S02]  /*2820*/  ISETP.GE.AND P5, PT, R5.reuse, R4, PT ;  /* 0x000000040500720c */ /* 0x040fe40003fa6270 */
[----:B------:R-:W-:Y:S02]  /*2830*/  IADD3 R4, R2, 0x21, RZ ;  /* 0x0000002102047810 */ /* 0x000fe40007ffe0ff */
[----:B------:R-:W-:Y:S02]  /*2840*/  FSEL R28, R28, -INF , P4 ;  /* 0xff8000001c1c7808 */ /* 0x000fe40002000000 */
[----:B------:R-:W-:Y:S02]  /*2850*/  FSEL R34, R34, -INF , P4 ;  /* 0xff80000022227808 */ /* 0x000fe40002000000 */
[----:B------:R-:W-:Y:S01]  /*2860*/  ISETP.GE.AND P4, PT, R5, R0, PT ;  /* 0x000000000500720c */ /* 0x000fe20003f86270 */
[----:B------:R-:W-:Y:S01]  /*2870*/  VIADD R0, R2, 0x28 ;  /* 0x0000002802007836 */ /* 0x000fe20000000000 */
[----:B------:R-:W-:-:S02]  /*2880*/  FSEL R29, R29, -INF , P3 ;  /* 0xff8000001d1d7808 */ /* 0x000fc40001800000 */
[----:B------:R-:W-:Y:S02]  /*2890*/  FSEL R35, R35, -INF , P3 ;  /* 0xff80000023237808 */ /* 0x000fe40001800000 */
[----:B------:R-:W-:Y:S02]  /*28a0*/  ISETP.GE.AND P3, PT, R5, R4, PT ;  /* 0x000000040500720c */ /* 0x000fe40003f66270 */
[----:B------:R-:W-:Y:S02]  /*28b0*/  IADD3 R4, R2, 0x29, RZ ;  /* 0x0000002902047810 */ /* 0x000fe40007ffe0ff */
[----:B------:R-:W-:Y:S02]  /*28c0*/  FSEL R32, R32, -INF , P1 ;  /* 0xff80000020207808 */ /* 0x000fe40000800000 */
[----:B------:R-:W-:Y:S02]  /*28d0*/  FSEL R38, R38, -INF , P1 ;  /* 0xff80000026267808 */ /* 0x000fe40000800000 */
[----:B------:R-:W-:-:S02]  /*28e0*/  FSEL R33, R33, -INF , P2 ;  /* 0xff80000021217808 */ /* 0x000fc40001000000 */
[----:B------:R-:W-:Y:S02]  /*28f0*/  FSEL R39, R39, -INF , P2 ;  /* 0xff80000027277808 */ /* 0x000fe40001000000 */
[C---:B------:R-:W-:Y:S01]  /*2900*/  ISETP.GE.AND P1, PT, R5.reuse, R0, PT ;  /* 0x000000000500720c */ /* 0x040fe20003f26270 */
[C---:B------:R-:W-:Y:S01]  /*2910*/  VIADD R0, R2.reuse, 0x30 ;  /* 0x0000003002007836 */ /* 0x040fe20000000000 */
[----:B------:R-:W-:Y:S02]  /*2920*/  ISETP.GE.AND P2, PT, R5, R4, PT ;  /* 0x000000040500720c */ /* 0x000fe40003f46270 */
[----:B------:R-:W-:Y:S02]  /*2930*/  IADD3 R4, R2, 0x31, RZ ;  /* 0x0000003102047810 */ /* 0x000fe40007ffe0ff */
[----:B------:R-:W-:Y:S02]  /*2940*/  FMNMX R7, R24, R25, !PT ;  /* 0x0000001918077209 */ /* 0x000fe40007800000 */
[----:B------:R-:W-:-:S02]  /*2950*/  FSEL R37, R37, -INF , P5 ;  /* 0xff80000025257808 */ /* 0x000fc40002800000 */
[----:B------:R-:W-:Y:S02]  /*2960*/  FSEL R43, R43, -INF , P5 ;  /* 0xff8000002b2b7808 */ /* 0x000fe40002800000 */
[----:B------:R-:W-:Y:S02]  /*2970*/  FSEL R36, R36, -INF , P6 ;  /* 0xff80000024247808 */ /* 0x000fe40003000000 */
[----:B------:R-:W-:Y:S02]  /*2980*/  FSEL R42, R42, -INF , P6 ;  /* 0xff8000002a2a7808 */ /* 0x000fe40003000000 */
[C---:B------:R-:W-:Y:S02]  /*2990*/  ISETP.GE.AND P5, PT, R5.reuse, R4, PT ;  /* 0x000000040500720c */ /* 0x040fe40003fa6270 */
[----:B------:R-:W-:Y:S01]  /*29a0*/  ISETP.GE.AND P6, PT, R5, R0, PT ;  /* 0x000000000500720c */ /* 0x000fe20003fc6270 */
[----:B------:R-:W-:Y:S01]  /*29b0*/  VIADD R0, R2, 0x38 ;  /* 0x0000003802007836 */ /* 0x000fe20000000000 */
[----:B------:R-:W-:-:S02]  /*29c0*/  FMNMX R4, R28, R7, !PT ;  /* 0x000000071c047209 */ /* 0x000fc40007800000 */
[----:B------:R-:W-:Y:S02]  /*29d0*/  FSEL R40, R40, -INF , P4 ;  /* 0xff80000028287808 */ /* 0x000fe40002000000 */
[----:B------:R-:W-:Y:S02]  /*29e0*/  FMNMX R7, R29, R4, !PT ;  /* 0x000000041d077209 */ /* 0x000fe40007800000 */
[----:B------:R-:W-:Y:S02]  /*29f0*/  FSEL R46, R46, -INF , P4 ;  /* 0xff8000002e2e7808 */ /* 0x000fe40002000000 */
[----:B------:R-:W-:Y:S02]  /*2a00*/  ISETP.GE.AND P4, PT, R5, R0, PT ;  /* 0x000000000500720c */ /* 0x000fe40003f86270 */
[----:B------:R-:W-:Y:S02]  /*2a10*/  IADD3 R0, R2, 0x39, RZ ;  /* 0x0000003902007810 */ /* 0x000fe40007ffe0ff */
[----:B------:R-:W-:-:S02]  /*2a20*/  FMNMX R4, R32, R7, !PT ;  /* 0x0000000720047209 */ /* 0x000fc40007800000 */
[----:B------:R-:W-:Y:S02]  /*2a30*/  FSEL R41, R41, -INF , P3 ;  /* 0xff80000029297808 */ /* 0x000fe40001800000 */
[----:B------:R-:W-:Y:S02]  /*2a40*/  FSEL R47, R47, -INF , P3 ;  /* 0xff8000002f2f7808 */ /* 0x000fe40001800000 */
[----:B------:R-:W-:Y:S01]  /*2a50*/  ISETP.GE.AND P3, PT, R5, R0, PT ;  /* 0x000000000500720c */ /* 0x000fe20003f66270 */
[----:B------:R-:W-:Y:S01]  /*2a60*/  VIADD R0, R2, 0x40 ;  /* 0x0000004002007836 */ /* 0x000fe20000000000 */
[----:B------:R-:W-:Y:S02]  /*2a70*/  FMNMX R7, R33, R4, !PT ;  /* 0x0000000421077209 */ /* 0x000fe40007800000 */
[----:B------:R-:W-:Y:S02]  /*2a80*/  FSEL R44, R44, -INF , P1 ;  /* 0xff8000002c2c7808 */ /* 0x000fe40000800000 */
[----:B------:R-:W-:-:S02]  /*2a90*/  FSEL R50, R50, -INF , P1 ;  /* 0xff80000032327808 */ /* 0x000fc40000800000 */
[----:B------:R-:W-:Y:S02]  /*2aa0*/  FMNMX R4, R36, R7, !PT ;  /* 0x0000000724047209 */ /* 0x000fe40007800000 */
[----:B------:R-:W-:Y:S02]  /*2ab0*/  ISETP.GE.AND P1, PT, R5, R0, PT ;  /* 0x000000000500720c */ /* 0x000fe40003f26270 */
[----:B------:R-:W-:Y:S02]  /*2ac0*/  IADD3 R0, R2, 0x41, RZ ;  /* 0x0000004102007810 */ /* 0x000fe40007ffe0ff */
[----:B------:R-:W-:Y:S02]  /*2ad0*/  FMNMX R7, R37, R4, !PT ;  /* 0x0000000425077209 */ /* 0x000fe40007800000 */
[----:B------:R-:W-:Y:S02]  /*2ae0*/  FSEL R45, R45, -INF , P2 ;  /* 0xff8000002d2d7808 */ /* 0x000fe40001000000 */
[----:B------:R-:W-:-:S02]  /*2af0*/  FSEL R51, R51, -INF , P2 ;  /* 0xff80000033337808 */ /* 0x000fc40001000000 */
[C---:B------:R-:W-:Y:S01]  /*2b00*/  ISETP.GE.AND P2, PT, R5.reuse, R0, PT ;  /* 0x000000000500720c */ /* 0x040fe20003f46270 */
[----:B------:R-:W-:Y:S01]  /*2b10*/  VIADD R0, R2, 0x48 ;  /* 0x0000004802007836 */ /* 0x000fe20000000000 */
[----:B------:R-:W-:Y:S02]  /*2b20*/  FMNMX R4, R40, R7, !PT ;  /* 0x0000000728047209 */ /* 0x000fe40007800000 */
[----:B------:R-:W-:Y:S02]  /*2b30*/  FSEL R48, R48, -INF , P6 ;  /* 0xff80000030307808 */ /* 0x000fe40003000000 */
[----:B------:R-:W-:Y:S02]  /*2b40*/  FSEL R54, R54, -INF , P6 ;  /* 0xff80000036367808 */ /* 0x000fe40003000000 */
[----:B------:R-:W-:Y:S02]  /*2b50*/  ISETP.GE.AND P6, PT, R5, R0, PT ;  /* 0x000000000500720c */ /* 0x000fe40003fc6270 */
[----:B------:R-:W-:-:S02]  /*2b60*/  FMNMX R7, R41, R4, !PT ;  /* 0x0000000429077209 */ /* 0x000fc40007800000 */
[----:B------:R-:W-:Y:S02]  /*2b70*/  IADD3 R0, R2, 0x49, RZ ;  /* 0x0000004902007810 */ /* 0x000fe40007ffe0ff */
[----:B------:R-:W-:Y:S02]  /*2b80*/  FSEL R49, R49, -INF , P5 ;  /* 0xff80000031317808 */ /* 0x000fe40002800000 */
[----:B------:R-:W-:Y:S02]  /*2b90*/  FSEL R55, R55, -INF , P5 ;  /* 0xff80000037377808 */ /* 0x000fe40002800000 */
[----:B------:R-:W-:Y:S02]  /*2ba0*/  FMNMX R4, R44, R7, !PT ;  /* 0x000000072c047209 */ /* 0x000fe40007800000 */
[----:B------:R-:W-:Y:S01]  /*2bb0*/  ISETP.GE.AND P5, PT, R5, R0, PT ;  /* 0x000000000500720c */ /* 0x000fe20003fa6270 */
[----:B------:R-:W-:Y:S01]  /*2bc0*/  VIADD R0, R2, 0x50 ;  /* 0x0000005002007836 */ /* 0x000fe20000000000 */
[----:B------:R-:W-:-:S02]  /*2bd0*/  FMNMX R7, R45, R4, !PT ;  /* 0x000000042d077209 */ /* 0x000fc40007800000 */
[----:B------:R-:W-:Y:S02]  /*2be0*/  FSEL R52, R52, -INF , P4 ;  /* 0xff80000034347808 */ /* 0x000fe40002000000 */
[----:B------:R-:W-:Y:S02]  /*2bf0*/  FSEL R58, R58, -INF , P4 ;  /* 0xff8000003a3a7808 */ /* 0x000fe40002000000 */
[----:B------:R-:W-:Y:S02]  /*2c00*/  ISETP.GE.AND P4, PT, R5, R0, PT ;  /* 0x000000000500720c */ /* 0x000fe40003f86270 */
[----:B------:R-:W-:Y:S02]  /*2c10*/  IADD3 R0, R2, 0x51, RZ ;  /* 0x0000005102007810 */ /* 0x000fe40007ffe0ff */
[----:B------:R-:W-:Y:S02]  /*2c20*/  FMNMX R4, R48, R7, !PT ;  /* 0x0000000730047209 */ /* 0x000fe40007800000 */
[----:B------:R-:W-:-:S02]  /*2c30*/  FSEL R53, R53, -INF , P3 ;  /* 0xff80000035357808 */ /* 0x000fc40001800000 */
[----:B------:R-:W-:Y:S02]  /*2c40*/  FSEL R59, R59, -INF , P3 ;  /* 0xff8000003b3b7808 */ /* 0x000fe40001800000 */
[----:B------:R-:W-:Y:S01]  /*2c50*/  ISETP.GE.AND P3, PT, R5, R0, PT ;  /* 0x000000000500720c */ /* 0x000fe20003f66270 */
[----:B------:R-:W-:Y:S01]  /*2c60*/  VIADD R0, R2, 0x58 ;  /* 0x0000005802007836 */ /* 0x000fe20000000000 */
[----:B------:R-:W-:Y:S02]  /*2c70*/  FMNMX R7, R49, R4, !PT ;  /* 0x0000000431077209 */ /* 0x000fe40007800000 */
[----:B------:R-:W-:Y:S02]  /*2c80*/  FSEL R56, R56, -INF , P1 ;  /* 0xff80000038387808 */ /* 0x000fe40000800000 */
[----:B------:R-:W-:Y:S02]  /*2c90*/  FMNMX R4, R52, R7, !PT ;  /* 0x0000000734047209 */ /* 0x000fe40007800000 */
[----:B------:R-:W-:-:S02]  /*2ca0*/  FSEL R62, R62, -INF , P1 ;  /* 0xff8000003e3e7808 */ /* 0x000fc40000800000 */
[----:B------:R-:W-:Y:S02]  /*2cb0*/  ISETP.GE.AND P1, PT, R5, R0, PT ;  /* 0x000000000500720c */ /* 0x000fe40003f26270 */
[C---:B------:R-:W-:Y:S02]  /*2cc0*/  IADD3 R0, R2.reuse, 0x59, RZ ;  /* 0x0000005902007810 */ /* 0x040fe40007ffe0ff */
[----:B------:R-:W-:Y:S02]  /*2cd0*/  FMNMX R7, R53, R4, !PT ;  /* 0x0000000435077209 */ /* 0x000fe40007800000 */
[----:B------:R-:W-:Y:S02]  /*2ce0*/  FSEL R57, R57, -INF , P2 ;  /* 0xff80000039397808 */ /* 0x000fe40001000000 */
[----:B------:R-:W-:Y:S02]  /*2cf0*/  FSEL R63, R63, -INF , P2 ;  /* 0xff8000003f3f7808 */ /* 0x000fe40001000000 */
[----:B------:R-:W-:Y:S01]  /*2d00*/  ISETP.GE.AND P2, PT, R5, R0, PT ;  /* 0x000000000500720c */ /* 0x000fe20003f46270 */
[----:B------:R-:W-:Y:S01]  /*2d10*/  VIADD R0, R2, 0x60 ;  /* 0x0000006002007836 */ /* 0x000fe20000000000 */
[----:B------:R-:W-:-:S02]  /*2d20*/  FMNMX R4, R56, R7, !PT ;  /* 0x0000000738047209 */ /* 0x000fc40007800000 */
[----:B------:R-:W-:Y:S02]  /*2d30*/  FSEL R60, R60, -INF , P6 ;  /* 0xff8000003c3c7808 */ /* 0x000fe40003000000 */
[----:B------:R-:W-:Y:S02]  /*2d40*/  FSEL R66, R66, -INF , P6 ;  /* 0xff80000042427808 */ /* 0x000fe40003000000 */
[----:B------:R-:W-:Y:S02]  /*2d50*/  FMNMX R7, R57, R4, !PT ;  /* 0x0000000439077209 */ /* 0x000fe40007800000 */
[----:B------:R-:W-:Y:S02]  /*2d60*/  ISETP.GE.AND P6, PT, R5, R0, PT ;  /* 0x000000000500720c */ /* 0x000fe40003fc6270 */
[----:B------:R-:W-:Y:S02]  /*2d70*/  IADD3 R0, R2, 0x61, RZ ;  /* 0x0000006102007810 */ /* 0x000fe40007ffe0ff */
[----:B------:R-:W-:-:S02]  /*2d80*/  FSEL R61, R61, -INF , P5 ;  /* 0xff8000003d3d7808 */ /* 0x000fc40002800000 */
[----:B------:R-:W-:Y:S02]  /*2d90*/  FMNMX R4, R60, R7, !PT ;  /* 0x000000073c047209 */ /* 0x000fe40007800000 */
[----:B------:R-:W-:Y:S02]  /*2da0*/  FSEL R67, R67, -INF , P5 ;  /* 0xff80000043437808 */ /* 0x000fe40002800000 */
[----:B------:R-:W-:Y:S01]  /*2db0*/  ISETP.GE.AND P5, PT, R5, R0, PT ;  /* 0x000000000500720c */ /* 0x000fe20003fa6270 */
[----:B------:R-:W-:Y:S01]  /*2dc0*/  VIADD R0, R2, 0x68 ;  /* 0x0000006802007836 */ /* 0x000fe20000000000 */
[----:B------:R-:W-:Y:S02]  /*2dd0*/  FSEL R64, R64, -INF , P4 ;  /* 0xff80000040407808 */ /* 0x000fe40002000000 */
[----:B------:R-:W-:Y:S02]  /*2de0*/  FMNMX R7, R61, R4, !PT ;  /* 0x000000043d077209 */ /* 0x000fe40007800000 */
[----:B------:R-:W-:-:S02]  /*2df0*/  FSEL R70, R70, -INF , P4 ;  /* 0xff80000046467808 */ /* 0x000fc40002000000 */
[----:B------:R-:W-:Y:S02]  /*2e00*/  ISETP.GE.AND P4, PT, R5, R0, PT ;  /* 0x000000000500720c */ /* 0x000fe40003f86270 */
[----:B------:R-:W-:Y:S02]  /*2e10*/  FSEL R65, R65, -INF , P3 ;  /* 0xff80000041417808 */ /* 0x000fe40001800000 */
[----:B------:R-:W-:Y:S02]  /*2e20*/  FMNMX R4, R64, R7, !PT ;  /* 0x0000000740047209 */ /* 0x000fe40007800000 */
[----:B------:R-:W-:Y:S02]  /*2e30*/  IADD3 R0, R2, 0x69, RZ ;  /* 0x0000006902007810 */ /* 0x000fe40007ffe0ff */
[----:B------:R-:W-:Y:S02]  /*2e40*/  FSEL R71, R71, -INF , P3 ;  /* 0xff80000047477808 */ /* 0x000fe40001800000 */
[----:B------:R-:W-:-:S02]  /*2e50*/  FSEL R68, R68, -INF , P1 ;  /* 0xff80000044447808 */ /* 0x000fc40000800000 */
[----:B------:R-:W-:Y:S02]  /*2e60*/  FMNMX R7, R65, R4, !PT ;  /* 0x0000000441077209 */ /* 0x000fe40007800000 */
[----:B------:R-:W-:Y:S01]  /*2e70*/  ISETP.GE.AND P3, PT, R5, R0, PT ;  /* 0x000000000500720c */ /* 0x000fe20003f66270 */
[----:B------:R-:W-:Y:S01]  /*2e80*/  VIADD R0, R2, 0x78 ;  /* 0x0000007802007836 */ /* 0x000fe20000000000 */
[----:B------:R-:W-:Y:S02]  /*2e90*/  FSEL R69, R69, -INF , P2 ;  /* 0xff80000045457808 */ /* 0x000fe40001000000 */
[----:B------:R-:W-:Y:S02]  /*2ea0*/  FMNMX R4, R68, R7, !PT ;  /* 0x0000000744047209 */ /* 0x000fe40007800000 */
[----:B------:R-:W-:Y:S02]  /*2eb0*/  FSEL R74, R74, -INF , P1 ;  /* 0xff8000004a4a7808 */ /* 0x000fe40000800000 */
[----:B------:R-:W-:-:S02]  /*2ec0*/  ISETP.GE.AND P1, PT, R5, R0, PT ;  /* 0x000000000500720c */ /* 0x000fc40003f26270 */
[----:B------:R-:W-:Y:S02]  /*2ed0*/  IADD3 R0, R2, 0x79, RZ ;  /* 0x0000007902007810 */ /* 0x000fe40007ffe0ff */
[----:B------:R-:W-:Y:S02]  /*2ee0*/  FSEL R72, R72, -INF , P6 ;  /* 0xff80000048487808 */ /* 0x000fe40003000000 */
[----:B------:R-:W-:Y:S02]  /*2ef0*/  FMNMX R7, R69, R4, !PT ;  /* 0x0000000445077209 */ /* 0x000fe40007800000 */
[----:B------:R-:W-:Y:S02]  /*2f00*/  FSEL R75, R75, -INF , P2 ;  /* 0xff8000004b4b7808 */ /* 0x000fe40001000000 */
[----:B------:R-:W-:Y:S01]  /*2f10*/  ISETP.GE.AND P2, PT, R5, R0, PT ;  /* 0x000000000500720c */ /* 0x000fe20003f46270 */
[----:B------:R-:W-:Y:S01]  /*2f20*/  VIADD R0, R2, 0x70 ;  /* 0x0000007002007836 */ /* 0x000fe20000000000 */
[----:B------:R-:W-:-:S02]  /*2f30*/  FSEL R73, R73, -INF , P5 ;  /* 0xff80000049497808 */ /* 0x000fc40002800000 */
[----:B------:R-:W-:Y:S02]  /*2f40*/  FMNMX R4, R72, R7, !PT ;  /* 0x0000000748047209 */ /* 0x000fe40007800000 */
[----:B------:R-:W-:Y:S02]  /*2f50*/  FSEL R84, R84, -INF , P1 ;  /* 0xff80000054547808 */ /* 0x000fe40000800000 */
[----:B------:R-:W-:Y:S02]  /*2f60*/  ISETP.GE.AND P1, PT, R6, R2, PT ;  /* 0x000000020600720c */ /* 0x000fe40003f26270 */
[----:B------:R-:W-:Y:S02]  /*2f70*/  FSEL R76, R76, -INF , P4 ;  /* 0xff8000004c4c7808 */ /* 0x000fe40002000000 */
[----:B------:R-:W-:Y:S02]  /*2f80*/  FMNMX R7, R73, R4, !PT ;  /* 0x0000000449077209 */ /* 0x000fe40007800000 */
[----:B------:R-:W-:-:S02]  /*2f90*/  FSEL R85, R85, -INF , P2 ;  /* 0xff80000055557808 */ /* 0x000fc40001000000 */
[----:B------:R-:W-:Y:S01]  /*2fa0*/  ISETP.GE.AND P2, PT, R5, R0, PT ;  /* 0x000000000500720c */ /* 0x000fe20003f46270 */
[----:B------:R-:W-:Y:S01]  /*2fb0*/  VIADD R0, R2, 0x71 ;  /* 0x0000007102007836 */ /* 0x000fe20000000000 */
[----:B------:R-:W-:Y:S02]  /*2fc0*/  FSEL R26, R26, -INF , P1 ;  /* 0xff8000001a1a7808 */ /* 0x000fe40000800000 */
[----:B------:R-:W-:Y:S02]  /*2fd0*/  ISETP.GT.AND P1, PT, R6, R2, PT ;  /* 0x000000020600720c */ /* 0x000fe40003f24270 */
[----:B------:R-:W-:Y:S02]  /*2fe0*/  FSEL R77, R77, -INF , P3 ;  /* 0xff8000004d4d7808 */ /* 0x000fe40001800000 */
[----:B------:R-:W-:Y:S02]  /*2ff0*/  FMNMX R4, R76, R7, !PT ;  /* 0x000000074c047209 */ /* 0x000fe40007800000 */
[----:B------:R-:W-:-:S02]  /*3000*/  FSEL R27, R27, -INF , P1 ;  /* 0xff8000001b1b7808 */ /* 0x000fc40000800000 */
[----:B------:R-:W-:Y:S02]  /*3010*/  ISETP.GE.AND P1, PT, R5, R0, PT ;  /* 0x000000000500720c */ /* 0x000fe40003f26270 */
[----:B------:R-:W-:Y:S02]  /*3020*/  FSEL R80, R80, -INF , P2 ;  /* 0xff80000050507808 */ /* 0x000fe40001000000 */
[----:B------:R-:W-:Y:S02]  /*3030*/  FMNMX R7, R77, R4, !PT ;  /* 0x000000044d077209 */ /* 0x000fe40007800000 */
[----:B------:R-:W-:Y:S02]  /*3040*/  FSEL R81, R81, -INF , P1 ;  /* 0xff80000051517808 */ /* 0x000fe40000800000 */
[----:B------:R-:W-:Y:S02]  /*3050*/  FMNMX R0, R80, R7, !PT ;  /* 0x0000000750007209 */ /* 0x000fe40007800000 */
[----:B------:R-:W-:-:S02]  /*3060*/  FSEL R78, R78, -INF , P6 ;  /* 0xff8000004e4e7808 */ /* 0x000fc40003000000 */
[----:B------:R-:W-:Y:S02]  /*3070*/  FMNMX R7, R81, R0, !PT ;  /* 0x0000000051077209 */ /* 0x000fe40007800000 */
[----:B------:R-:W-:Y:S02]  /*3080*/  FSEL R79, R79, -INF , P5 ;  /* 0xff8000004f4f7808 */ /* 0x000fe40002800000 */
[----:B------:R-:W-:Y:S02]  /*3090*/  FMNMX R0, R84, R7, !PT ;  /* 0x0000000754007209 */ /* 0x000fe40007800000 */
[----:B------:R-:W-:Y:S02]  /*30a0*/  FSEL R82, R82, -INF , P4 ;  /* 0xff80000052527808 */ /* 0x000fe40002000000 */
[----:B------:R-:W-:Y:S02]  /*30b0*/  FMNMX R0, R85, R0, !PT ;  /* 0x0000000055007209 */ /* 0x000fe40007800000 */
[----:B------:R-:W-:-:S02]  /*30c0*/  FSEL R83, R83, -INF , P3 ;  /* 0xff80000053537808 */ /* 0x000fc40001800000 */
[----:B------:R-:W-:Y:S01]  /*30d0*/  FSEL R86, R86, -INF , P2 ;  /* 0xff80000056567808 */ /* 0x000fe20001000000 */
[----:B------:R-:W2:Y:S01]  /*30e0*/  SHFL.BFLY PT, R7, R0, 0x1, 0x1f ;  /* 0x0c201f0000077f89 */ /* 0x000ea200000e0000 */
[----:B------:R-:W-:Y:S02]  /*30f0*/  FSEL R87, R87, -INF , P1 ;  /* 0xff80000057577808 */ /* 0x000fe40000800000 */
[----:B--2---:R-:W-:-:S05]  /*3100*/  FMNMX R4, R0, R7, !PT ;  /* 0x0000000700047209 */ /* 0x004fca0007800000 */
[----:B------:R-:W2:Y:S02]  /*3110*/  SHFL.BFLY PT, R7, R4, 0x2, 0x1f ;  /* 0x0c401f0004077f89 */ /* 0x000ea400000e0000 */
[----:B--2---:R-:W-:-:S04]  /*3120*/  FMNMX R216, R4, R7, !PT ;  /* 0x0000000704d87209 */ /* 0x004fc80007800000 */
[----:B------:R-:W-:-:S04]  /*3130*/  FSETP.NEU.AND P0, PT, R216, -INF , PT ;  /* 0xff800000d800780b */ /* 0x000fc80003f0d000 */
[----:B------:R-:W-:Y:S02]  /*3140*/  FSEL R7, R216, RZ, P0 ;  /* 0x000000ffd8077208 */ /* 0x000fe40000000000 */
[----:B------:R-:W-:-:S03]  /*3150*/  ISETP.NE.AND P0, PT, R9, RZ, PT ;  /* 0x000000ff0900720c */ /* 0x000fc60003f05270 */
[----:B-1----:R-:W-:Y:S01]  /*3160*/  FMUL R8, R7, UR4 ;  /* 0x0000000407087c20 */ /* 0x002fe20008400000 */
[----:B------:R-:W-:Y:S01]  /*3170*/  FMNMX R7, R26, R27, !PT ;  /* 0x0000001b1a077209 */ /* 0x000fe20007800000 */
[----:B------:R-:W-:-:S03]  /*3180*/  ULDC UR4, c[0x0][0x604] ;  /* 0x0001810000047ab9 */ /* 0x000fc60000000800 */
[----:B------:R-:W-:-:S04]  /*3190*/  FMNMX R0, R30, R7, !PT ;  /* 0x000000071e007209 */ /* 0x000fc80007800000 */
        /* <DEDUP_REMOVED lines=28> */
[----:B------:R-:W-:-:S05]  /*3360*/  FMNMX R0, R87, R0, !PT ;  /* 0x0000000057007209 */ /* 0x000fca0007800000 */
[----:B------:R-:W1:Y:S02]  /*3370*/  SHFL.BFLY PT, R7, R0, 0x1, 0x1f ;  /* 0x0c201f0000077f89 */ /* 0x000e6400000e0000 */
[----:B-1----:R-:W-:-:S05]  /*3380*/  FMNMX R4, R0, R7, !PT ;  /* 0x0000000700047209 */ /* 0x002fca0007800000 */
[----:B------:R-:W1:Y:S02]  /*3390*/  SHFL.BFLY PT, R7, R4, 0x2, 0x1f ;  /* 0x0c401f0004077f89 */ /* 0x000e6400000e0000 */
[----:B-1----:R-:W-:-:S04]  /*33a0*/  FMNMX R7, R4, R7, !PT ;  /* 0x0000000704077209 */ /* 0x002fc80007800000 */
[----:B------:R-:W-:-:S04]  /*33b0*/  FSETP.NEU.AND P1, PT, R7, -INF , PT ;  /* 0xff8000000700780b */ /* 0x000fc80003f2d000 */
[----:B------:R-:W-:-:S05]  /*33c0*/  FSEL R9, R7, RZ, P1 ;  /* 0x000000ff07097208 */ /* 0x000fca0000800000 */
[----:B------:R-:W-:Y:S01]  /*33d0*/  FMUL R9, R9, UR4 ;  /* 0x0000000409097c20 */ /* 0x000fe20008400000 */
[----:B------:R-:W-:Y:S02]  /*33e0*/  ULDC UR4, c[0x0][0x604] ;  /* 0x0001810000047ab9 */ /* 0x000fe40000000800 */
[--C-:B------:R-:W-:Y:S01]  /*33f0*/  FFMA R24, R24, UR4, -R8.reuse ;  /* 0x0000000418187c23 */ /* 0x100fe20008000808 */
[----:B------:R-:W-:Y:S02]  /*3400*/  ULDC UR4, c[0x0][0x604] ;  /* 0x0001810000047ab9 */ /* 0x000fe40000000800 */
[--C-:B------:R-:W-:Y:S01]  /*3410*/  FFMA R25, R25, UR4, -R8.reuse ;  /* 0x0000000419197c23 */ /* 0x100fe20008000808 */
[----:B------:R-:W-:Y:S02]  /*3420*/  ULDC UR4, c[0x0][0x604] ;  /* 0x0001810000047ab9 */ /* 0x000fe40000000800 */
[----:B------:R-:W-:Y:S01]  /*3430*/  FFMA R28, R28, UR4, -R8 ;  /* 0x000000041c1c7c23 */ /* 0x000fe20008000808 */
[----:B------:R-:W-:-:S02]  /*3440*/  ULDC UR4, c[0x0][0x604] ;  /* 0x0001810000047ab9 */ /* 0x000fc40000000800 */
[--C-:B------:R-:W-:Y:S01]  /*3450*/  FFMA R29, R29, UR4, -R8.reuse ;  /* 0x000000041d1d7c23 */ /* 0x100fe20008000808 */
        /* <DEDUP_REMOVED lines=55> */
[----:B------:R-:W-:Y:S01]  /*37d0*/  FFMA R8, R85, UR4, -R8 ;  /* 0x0000000455087c23 */ /* 0x000fe20008000808 */
[----:B------:R-:W-:Y:S02]  /*37e0*/  ULDC UR4, c[0x0][0x604] ;  /* 0x0001810000047ab9 */ /* 0x000fe40000000800 */
[--C-:B------:R-:W-:Y:S01]  /*37f0*/  FFMA R26, R26, UR4, -R9.reuse ;  /* 0x000000041a1a7c23 */ /* 0x100fe20008000809 */
[----:B------:R-:W-:Y:S02]  /*3800*/  ULDC UR4, c[0x0][0x604] ;  /* 0x0001810000047ab9 */ /* 0x000fe40000000800 */
[--C-:B------:R-:W-:Y:S01]  /*3810*/  FFMA R4, R27, UR4, -R9.reuse ;  /* 0x000000041b047c23 */ /* 0x100fe20008000809 */
[----:B------:R-:W-:Y:S01]  /*3820*/  ULDC UR4, c[0x0][0x604] ;  /* 0x0001810000047ab9 */ /* 0x000fe20000000800 */
[----:B------:R-:W-:Y:S01]  /*3830*/  FSETP.GEU.AND P5, PT, R26, -126, PT ;  /* 0xc2fc00001a00780b */ /* 0x000fe20003fae000 */
        /* <DEDUP_REMOVED lines=12> */
[----:B------:R-:W-:Y:S01]  /*3900*/  @!P5 FMUL R26, R26, 0.5 ;  /* 0x3f0000001a1ad820 */ /* 0x000fe20000400000 */
[--C-:B------:R-:W-:Y:S01]  /*3910*/  FFMA R38, R38, UR4, -R9.reuse ;  /* 0x0000000426267c23 */ /* 0x100fe20008000809 */
[----:B------:R-:W-:Y:S01]  /*3920*/  FSETP.GEU.AND P6, PT, R35, -126, PT ;  /* 0xc2fc00002300780b */ /* 0x000fe20003fce000 */
[----:B------:R-:W-:Y:S01]  /*3930*/  ULDC UR4, c[0x0][0x604] ;  /* 0x0001810000047ab9 */ /* 0x000fe20000000800 */
[----:B------:R-:W1:Y:S01]  /*3940*/  MUFU.EX2 R181, R26 ;  /* 0x0000001a00b57308 */ /* 0x000e620000000800 */
[--C-:B------:R-:W-:Y:S01]  /*3950*/  FFMA R39, R39, UR4, -R9.reuse ;  /* 0x0000000427277c23 */ /* 0x100fe20008000809 */
[----:B------:R-:W-:Y:S01]  /*3960*/  @!P2 FMUL R30, R30, 0.5 ;  /* 0x3f0000001e1ea820 */ /* 0x000fe20000400000 */
[----:B------:R-:W-:Y:S01]  /*3970*/  ULDC UR4, c[0x0][0x604] ;  /* 0x0001810000047ab9 */ /* 0x000fe20000000800 */
[----:B------:R-:W-:Y:S01]  /*3980*/  @!P3 FMUL R4, R4, 0.5 ;  /* 0x3f0000000404b820 */ /* 0x000fe20000400000 */
[----:B------:R-:W-:Y:S01]  /*3990*/  @!P4 FMUL R31, R31, 0.5 ;  /* 0x3f0000001f1fc820 */ /* 0x000fe20000400000 */
[--C-:B------:R-:W-:Y:S01]  /*39a0*/  FFMA R42, R42, UR4, -R9.reuse ;  /* 0x000000042a2a7c23 */ /* 0x100fe20008000809 */
[----:B------:R-:W-:Y:S01]  /*39b0*/  ULDC UR4, c[0x0][0x604] ;  /* 0x0001810000047ab9 */ /* 0x000fe20000000800 */
[----:B------:R-:W2:Y:S01]  /*39c0*/  MUFU.EX2 R183, R30 ;  /* 0x0000001e00b77308 */ /* 0x000ea20000000800 */
[--C-:B------:R-:W-:Y:S01]  /*39d0*/  FFMA R43, R43, UR4, -R9.reuse ;  /* 0x000000042b2b7c23 */ /* 0x100fe20008000809 */
[----:B------:R-:W-:Y:S01]  /*39e0*/  ULDC UR4, c[0x0][0x604] ;  /* 0x0001810000047ab9 */ /* 0x000fe20000000800 */
[----:B------:R-:W-:Y:S01]  /*39f0*/  @!P6 FMUL R35, R35, 0.5 ;  /* 0x3f0000002323e820 */ /* 0x000fe20000400000 */
[--C-:B------:R-:W-:Y:S01]  /*3a00*/  FFMA R46, R46, UR4, -R9.reuse ;  /* 0x000000042e2e7c23 */ /* 0x100fe20008000809 */
[----:B------:R-:W-:Y:S01]  /*3a10*/  ULDC UR4, c[0x0][0x604] ;  /* 0x0001810000047ab9 */ /* 0x000fe20000000800 */
[----:B------:R-:W-:Y:S01]  /*3a20*/  @!P1 FMUL R34, R34, 0.5 ;  /* 0x3f00000022229820 */ /* 0x000fe20000400000 */
[----:B------:R-:W-:Y:S01]  /*3a30*/  FFMA R47, R47, UR4, -R9 ;  /* 0x000000042f2f7c23 */ /* 0x000fe20008000809 */
[----:B------:R-:W3:Y:S01]  /*3a40*/  MUFU.EX2 R10, R31 ;  /* 0x0000001f000a7308 */ /* 0x000ee20000000800 */
[----:B-1----:R-:W-:Y:S01]  /*3a50*/  @!P5 FMUL R181, R181, R181 ;  /* 0x000000b5b5b5d220 */ /* 0x002fe20000400000 */
[----:B------:R-:W-:Y:S01]  /*3a60*/  FSETP.GEU.AND P5, PT, R38, -126, PT ;  /* 0xc2fc00002600780b */ /* 0x000fe20003fae000 */
[----:B------:R-:W-:-:S02]  /*3a70*/  ULDC UR4, c[0x0][0x604] ;  /* 0x0001810000047ab9 */ /* 0x000fc40000000800 */
[--C-:B------:R-:W-:Y:S01]  /*3a80*/  FFMA R50, R50, UR4, -R9.reuse ;  /* 0x0000000432327c23 */ /* 0x100fe20008000809 */
[----:B------:R-:W-:Y:S02]  /*3a90*/  ULDC UR4, c[0x0][0x604] ;  /* 0x0001810000047ab9 */ /* 0x000fe40000000800 */
[----:B------:R-:W1:Y:S01]  /*3aa0*/  MUFU.EX2 R12, R35 ;  /* 0x00000023000c7308 */ /* 0x000e620000000800 */
[----:B--2---:R-:W-:Y:S01]  /*3ab0*/  @!P2 FMUL R183, R183, R183 ;  /* 0x000000b7b7b7a220 */ /* 0x004fe20000400000 */
[----:B------:R-:W-:Y:S01]  /*3ac0*/  FSETP.GEU.AND P2, PT, R42, -126, PT ;  /* 0xc2fc00002a00780b */ /* 0x000fe20003f4e000 */
[--C-:B------:R-:W-:Y:S01]  /*3ad0*/  FFMA R51, R51, UR4, -R9.reuse ;  /* 0x0000000433337c23 */ /* 0x100fe20008000809 */
[----:B------:R-:W-:Y:S02]  /*3ae0*/  ULDC UR4, c[0x0][0x604] ;  /* 0x0001810000047ab9 */ /* 0x000fe40000000800 */
[----:B------:R-:W-:Y:S01]  /*3af0*/  FFMA R54, R54, UR4, -R9 ;  /* 0x0000000436367c23 */ /* 0x000fe20008000809 */
[----:B------:R-:W-:Y:S01]  /*3b00*/  @!P5 FMUL R38, R38, 0.5 ;  /* 0x3f0000002626d820 */ /* 0x000fe20000400000 */
[----:B------:R-:W2:Y:S01]  /*3b10*/  MUFU.EX2 R177, R34 ;  /* 0x0000002200b17308 */ /* 0x000ea20000000800 */
[----:B---3--:R-:W-:Y:S01]  /*3b20*/  @!P4 FMUL R10, R10, R10 ;  /* 0x0000000a0a0ac220 */ /* 0x008fe20000400000 */
[----:B------:R-:W-:Y:S01]  /*3b30*/  FSETP.GEU.AND P4, PT, R43, -126, PT ;  /* 0xc2fc00002b00780b */ /* 0x000fe20003f8e000 */
[----:B------:R-:W-:-:S02]  /*3b40*/  ULDC UR4, c[0x0][0x604] ;  /* 0x0001810000047ab9 */ /* 0x000fc40000000800 */
[--C-:B------:R-:W-:Y:S01]  /*3b50*/  FFMA R55, R55, UR4, -R9.reuse ;  /* 0x0000000437377c23 */ /* 0x100fe20008000809 */
[----:B------:R-:W-:Y:S01]  /*3b60*/  ULDC UR4, c[0x0][0x604] ;  /* 0x0001810000047ab9 */ /* 0x000fe20000000800 */
[----:B------:R-:W-:Y:S01]  /*3b70*/  @!P2 FMUL R42, R42, 0.5 ;  /* 0x3f0000002a2aa820 */ /* 0x000fe20000400000 */
[----:B------:R-:W3:Y:S01]  /*3b80*/  MUFU.EX2 R179, R38 ;  /* 0x0000002600b37308 */ /* 0x000ee20000000800 */
[----:B-1----:R-:W-:Y:S01]  /*3b90*/  @!P6 FMUL R12, R12, R12 ;  /* 0x0000000c0c0ce220 */ /* 0x002fe20000400000 */
[----:B------:R-:W-:Y:S01]  /*3ba0*/  FSETP.GEU.AND P6, PT, R47, -126, PT ;  /* 0xc2fc00002f00780b */ /* 0x000fe20003fce000 */
[--C-:B------:R-:W-:Y:S01]  /*3bb0*/  FFMA R58, R58, UR4, -R9.reuse ;  /* 0x000000043a3a7c23 */ /* 0x100fe20008000809 */
[----:B------:R-:W-:Y:S02]  /*3bc0*/  ULDC UR4, c[0x0][0x604] ;  /* 0x0001810000047ab9 */ /* 0x000fe40000000800 */
[----:B------:R-:W-:Y:S01]  /*3bd0*/  FFMA R59, R59, UR4, -R9 ;  /* 0x000000043b3b7c23 */ /* 0x000fe20008000809 */
[----:B------:R-:W-:Y:S01]  /*3be0*/  @!P4 FMUL R43, R43, 0.5 ;  /* 0x3f0000002b2bc820 */ /* 0x000fe20000400000 */
[----:B------:R-:W1:Y:S01]  /*3bf0*/  MUFU.EX2 R4, R4 ;  /* 0x0000000400047308 */ /* 0x000e620000000800 */
[----:B--2---:R-:W-:Y:S01]  /*3c00*/  @!P1 FMUL R177, R177, R177 ;  /* 0x000000b1b1b19220 */ /* 0x004fe20000400000 */
[----:B------:R-:W-:Y:S01]  /*3c10*/  FSETP.GEU.AND P1, PT, R46, -126, PT ;  /* 0xc2fc00002e00780b */ /* 0x000fe20003f2e000 */
[----:B------:R-:W-:-:S02]  /*3c20*/  ULDC UR4, c[0x0][0x604] ;  /* 0x0001810000047ab9 */ /* 0x000fc40000000800 */
[--C-:B------:R-:W-:Y:S01]  /*3c30*/  FFMA R62, R62, UR4, -R9.reuse ;  /* 0x000000043e3e7c23 */ /* 0x100fe20008000809 */
[----:B------:R-:W-:Y:S01]  /*3c40*/  ULDC UR4, c[0x0][0x604] ;  /* 0x0001810000047ab9 */ /* 0x000fe20000000800 */
[----:B------:R-:W-:Y:S01]  /*3c50*/  @!P6 FMUL R47, R47, 0.5 ;  /* 0x3f0000002f2fe820 */ /* 0x000fe20000400000 */
[----:B------:R-:W2:Y:S01]  /*3c60*/  MUFU.EX2 R16, R43 ;  /* 0x0000002b00107308 */ /* 0x000ea20000000800 */
[----:B---3--:R-:W-:Y:S01]  /*3c70*/  @!P5 FMUL R179, R179, R179 ;  /* 0x000000b3b3b3d220 */ /* 0x008fe20000400000 */
[----:B------:R-:W-:Y:S01]  /*3c80*/  FSETP.GEU.AND P5, PT, R50, -126, PT ;  /* 0xc2fc00003200780b */ /* 0x000fe20003fae000 */
[--C-:B------:R-:W-:Y:S01]  /*3c90*/  FFMA R63, R63, UR4, -R9.reuse ;  /* 0x000000043f3f7c23 */ /* 0x100fe20008000809 */
[----:B------:R-:W-:Y:S02]  /*3ca0*/  ULDC UR4, c[0x0][0x604] ;  /* 0x0001810000047ab9 */ /* 0x000fe40000000800 */
[----:B------:R-:W-:Y:S01]  /*3cb0*/  FFMA R66, R66, UR4, -R9 ;  /* 0x0000000442427c23 */ /* 0x000fe20008000809 */
[----:B------:R-:W-:Y:S01]  /*3cc0*/  @!P1 FMUL R46, R46, 0.5 ;  /* 0x3f0000002e2e9820 */ /* 0x000fe20000400000 */
[----:B------:R-:W3:Y:S01]  /*3cd0*/  MUFU.EX2 R18, R47 ;  /* 0x0000002f00127308 */ /* 0x000ee20000000800 */
[----:B-1----:R-:W-:Y:S01]  /*3ce0*/  @!P3 FMUL R4, R4, R4 ;  /* 0x000000040404b220 */ /* 0x002fe20000400000 */
[----:B------:R-:W-:Y:S01]  /*3cf0*/  FSETP.GEU.AND P3, PT, R39, -126, PT ;  /* 0xc2fc00002700780b */ /* 0x000fe20003f6e000 */
[----:B------:R-:W-:-:S02]  /*3d00*/  ULDC UR4, c[0x0][0x604] ;  /* 0x0001810000047ab9 */ /* 0x000fc40000000800 */
[--C-:B------:R-:W-:Y:S01]  /*3d10*/  FFMA R67, R67, UR4, -R9.reuse ;  /* 0x0000000443437c23 */ /* 0x100fe20008000809 */
[----:B------:R-:W-:Y:S01]  /*3d20*/  ULDC UR4, c[0x0][0x604] ;  /* 0x0001810000047ab9 */ /* 0x000fe20000000800 */
[----:B------:R-:W-:Y:S01]  /*3d30*/  @!P5 FMUL R50, R50, 0.5 ;  /* 0x3f0000003232d820 */ /* 0x000fe20000400000 */
        /* <DEDUP_REMOVED lines=45> */
[----:B------:R-:W-:-:S04]  /*4010*/  FFMA R9, R87, UR4, -R9 ;  /* 0x0000000457097c23 */ /* 0x000fc80008000809 */
[----:B------:R-:W-:Y:S01]  /*4020*/  @!P4 FMUL R67, R67, 0.5 ;  /* 0x3f0000004343c820 */ /* 0x000fe20000400000 */
[----:B------:R-:W2:Y:S01]  /*4030*/  MUFU.EX2 R58, R58 ;  /* 0x0000003a003a7308 */ /* 0x000ea20000000800 */
[----:B---3--:R-:W-:Y:S01]  /*4040*/  @!P3 FMUL R14, R14, R14 ;  /* 0x0000000e0e0eb220 */ /* 0x008fe20000400000 */
[----:B------:R-:W-:-:S05]  /*4050*/  FSETP.GEU.AND P3, PT, R51, -126, PT ;  /* 0xc2fc00003300780b */ /* 0x000fca0003f6e000 */
[----:B------:R-:W-:Y:S01]  /*4060*/  @!P6 FMUL R71, R71, 0.5 ;  /* 0x3f0000004747e820 */ /* 0x000fe20000400000 */
[----:B------:R-:W3:Y:S01]  /*4070*/  MUFU.EX2 R161, R67 ;  /* 0x0000004300a17308 */ /* 0x000ee20000000800 */
[----:B-1----:R-:W-:Y:S01]  /*4080*/  @!P2 FMUL R171, R171, R171 ;  /* 0x000000abababa220 */ /* 0x002fe20000400000 */
[----:B------:R-:W-:-:S05]  /*4090*/  FSETP.GEU.AND P2, PT, R66, -126, PT ;  /* 0xc2fc00004200780b */ /* 0x000fca0003f4e000 */
[----:B------:R-:W-:Y:S01]  /*40a0*/  @!P3 FMUL R51, R51, 0.5 ;  /* 0x3f0000003333b820 */ /* 0x000fe20000400000 */
[----:B------:R-:W1:Y:S01]  /*40b0*/  MUFU.EX2 R163, R71 ;  /* 0x0000004700a37308 */ /* 0x000e620000000800 */
[----:B--2---:R-:W-:Y:S01]  /*40c0*/  @!P1 FMUL R58, R58, R58 ;  /* 0x0000003a3a3a9220 */ /* 0x004fe20000400000 */
[----:B------:R-:W-:-:S03]  /*40d0*/  FSETP.GEU.AND P1, PT, R70, -126, PT ;  /* 0xc2fc00004600780b */ /* 0x000fc60003f2e000 */
[----:B------:R-:W-:Y:S01]  /*40e0*/  FADD R23, R181, R58 ;  /* 0x0000003ab5177221 */ /* 0x000fe20000000000 */
[----:B------:R-:W-:Y:S01]  /*40f0*/  F2FP.F16.F32.PACK_AB R181, R4, R181 ;  /* 0x000000b504b5723e */ /* 0x000fe200000000ff */
        /* <DEDUP_REMOVED lines=11> */
[----:B------:R-:W-:-:S05]  /*41b0*/  FSETP.GEU.AND P3, PT, R63, -126, PT ;  /* 0xc2fc00003f00780b */ /* 0x000fca0003f6e000 */
        /* <DEDUP_REMOVED lines=15> */
[----:B------:R-:W-:-:S03]  /*42b0*/  FSETP.GEU.AND P6, PT, R29, -126, PT ;  /* 0xc2fc00001d00780b */ /* 0x000fc60003fce000 */
[----:B------:R-:W-:Y:S02]  /*42c0*/  FADD R31, R20, R153 ;  /* 0x00000099141f7221 */ /* 0x000fe40000000000 */
        /* <DEDUP_REMOVED lines=12> */
[----:B------:R-:W-:Y:S01]  /*4390*/  FADD R26, R173, R74 ;  /* 0x0000004aad1a7221 */ /* 0x000fe20000000000 */
[----:B------:R-:W-:Y:S01]  /*43a0*/  F2FP.F16.F32.PACK_AB R173, R16, R173 ;  /* 0x000000ad10ad723e */ /* 0x000fe200000000ff */
[----:B------:R-:W-:Y:S01]  /*43b0*/  @!P1 FMUL R82, R82, 0.5 ;  /* 0x3f00000052529820 */ /* 0x000fe20000400000 */
[----:B------:R-:W3:Y:S01]  /*43c0*/  MUFU.EX2 R157, R75 ;  /* 0x0000004b009d7308 */ /* 0x000ee20000000800 */
[----:B-1----:R-:W-:Y:S01]  /*43d0*/  @!P2 FMUL R78, R78, R78 ;  /* 0x0000004e4e4ea220 */ /* 0x002fe20000400000 */
[----:B------:R-:W-:Y:S01]  /*43e0*/  FSETP.GEU.AND P2, PT, R24, -126, PT ;  /* 0xc2fc00001800780b */ /* 0x000fe20003f4e000 */
[----:B------:R-:W-:Y:S01]  /*43f0*/  FADD R34, R23, R26 ;  /* 0x0000001a17227221 */ /* 0x000fe20000000000 */
[----:B------:R-:W-:Y:S01]  /*4400*/  FADD R23, R4, R165 ;  /* 0x000000a504177221 */ /* 0x000fe20000000000 */
[----:B------:R-:W-:Y:S01]  /*4410*/  FADD R26, R12, R161 ;  /* 0x000000a10c1a7221 */ /* 0x000fe20000000000 */
[----:B------:R-:W-:Y:S01]  /*4420*/  F2FP.F16.F32.PACK_AB R165, R165, R58 ;  /* 0x0000003aa5a5723e */ /* 0x000fe200000000ff */
[----:B------:R-:W-:Y:S01]  /*4430*/  @!P5 FMUL R0, R0, 0.5 ;  /* 0x3f0000000000d820 */ /* 0x000fe20000400000 */
[----:B------:R-:W1:Y:S01]  /*4440*/  MUFU.EX2 R29, R29 ;  /* 0x0000001d001d7308 */ /* 0x000e620000000800 */
[----:B--2---:R-:W-:Y:S01]  /*4450*/  @!P4 FMUL R25, R25, R25 ;  /* 0x000000191919c220 */ /* 0x004fe20000400000 */
[----:B------:R-:W-:Y:S01]  /*4460*/  FSETP.GEU.AND P4, PT, R37, -126, PT ;  /* 0xc2fc00002500780b */ /* 0x000fe20003f8e000 */
[----:B------:R-:W-:Y:S01]  /*4470*/  FADD R55, R26, R31 ;  /* 0x0000001f1a377221 */ /* 0x000fe20000000000 */
[----:B------:R-:W-:Y:S01]  /*4480*/  FADD R26, R179, R70 ;  /* 0x00000046b31a7221 */ /* 0x000fe20000000000 */
[----:B------:R-:W-:Y:S01]  /*4490*/  FADD R31, R18, R159 ;  /* 0x0000009f121f7221 */ /* 0x000fe20000000000 */
[----:B------:R-:W-:Y:S01]  /*44a0*/  F2FP.F16.F32.PACK_AB R179, R14, R179 ;  /* 0x000000b30eb3723e */ /* 0x000fe200000000ff */
[----:B------:R-:W-:Y:S01]  /*44b0*/  @!P2 FMUL R24, R24, 0.5 ;  /* 0x3f0000001818a820 */ /* 0x000fe20000400000 */
[----:B------:R-:W2:Y:S01]  /*44c0*/  MUFU.EX2 R82, R82 ;  /* 0x0000005200527308 */ /* 0x000ea20000000800 */
[----:B---3--:R-:W-:Y:S01]  /*44d0*/  @!P3 FMUL R157, R157, R157 ;  /* 0x0000009d9d9db220 */ /* 0x008fe20000400000 */
[----:B------:R-:W-:-:S02]  /*44e0*/  FSETP.GEU.AND P3, PT, R9, -126, PT ;  /* 0xc2fc00000900780b */ /* 0x000fc40003f6e000 */
[----:B------:R-:W-:Y:S02]  /*44f0*/  F2FP.F16.F32.PACK_AB R161, R161, R66 ;  /* 0x00000042a1a1723e */ /* 0x000fe400000000ff */
[----:B------:R-:W-:Y:S01]  /*4500*/  F2FP.F16.F32.PACK_AB R159, R159, R78 ;  /* 0x0000004e9f9f723e */ /* 0x000fe200000000ff */
[----:B------:R-:W-:Y:S01]  /*4510*/  @!P4 FMUL R37, R37, 0.5 ;  /* 0x3f0000002525c820 */ /* 0x000fe20000400000 */
[----:B------:R-:W3:Y:S01]  /*4520*/  MUFU.EX2 R0, R0 ;  /* 0x0000000000007308 */ /* 0x000ee20000000800 */
[----:B-1----:R-:W-:Y:S01]  /*4530*/  @!P6 FMUL R29, R29, R29 ;  /* 0x0000001d1d1de220 */ /* 0x002fe20000400000 */
[----:B------:R-:W-:-:S05]  /*4540*/  FSETP.GEU.AND P6, PT, R41, -126, PT ;  /* 0xc2fc00002900780b */ /* 0x000fca0003fce000 */
[----:B------:R-:W-:Y:S01]  /*4550*/  @!P3 FMUL R9, R9, 0.5 ;  /* 0x3f0000000909b820 */ /* 0x000fe20000400000 */
[----:B------:R1:W4:Y:S01]  /*4560*/  MUFU.EX2 R180, R24 ;  /* 0x0000001800b47308 */ /* 0x0003220000000800 */
[----:B--2---:R-:W-:Y:S01]  /*4570*/  @!P1 FMUL R82, R82, R82 ;  /* 0x0000005252529220 */ /* 0x004fe20000400000 */
[----:B------:R-:W-:-:S03]  /*4580*/  FSETP.GEU.AND P1, PT, R28, -126, PT ;  /* 0xc2fc00001c00780b */ /* 0x000fc60003f2e000 */
[----:B------:R-:W-:Y:S01]  /*4590*/  FADD R27, R169, R82 ;  /* 0x00000052a91b7221 */ /* 0x000fe20000000000 */
[----:B------:R-:W-:Y:S01]  /*45a0*/  F2FP.F16.F32.PACK_AB R169, R20, R169 ;  /* 0x000000a914a9723e */ /* 0x000fe200000000ff */
[----:B------:R-:W-:Y:S01]  /*45b0*/  @!P6 FMUL R41, R41, 0.5 ;  /* 0x3f0000002929e820 */ /* 0x000fe20000400000 */
[----:B------:R-:W2:Y:S01]  /*45c0*/  MUFU.EX2 R155, R9 ;  /* 0x00000009009b7308 */ /* 0x000ea20000000800 */
[----:B---3--:R-:W-:Y:S01]  /*45d0*/  @!P5 FMUL R0, R0, R0 ;  /* 0x000000000000d220 */ /* 0x008fe20000400000 */
[----:B------:R-:W-:Y:S01]  /*45e0*/  FSETP.GEU.AND P5, PT, R32, -126, PT ;  /* 0xc2fc00002000780b */ /* 0x000fe20003fae000 */
[----:B-1----:R-:W-:Y:S01]  /*45f0*/  FADD R24, R177, R66 ;  /* 0x00000042b1187221 */ /* 0x002fe20000000000 */
[----:B------:R-:W-:Y:S01]  /*4600*/  F2FP.F16.F32.PACK_AB R177, R12, R177 ;  /* 0x000000b10cb1723e */ /* 0x000fe200000000ff */
[----:B------:R-:W-:Y:S01]  /*4610*/  FADD R35, R171, R0 ;  /* 0x00000000ab237221 */ /* 0x000fe20000000000 */
[----:B------:R-:W-:Y:S01]  /*4620*/  F2FP.F16.F32.PACK_AB R171, R22, R171 ;  /* 0x000000ab16ab723e */ /* 0x000fe200000000ff */
[----:B------:R-:W-:Y:S01]  /*4630*/  @!P1 FMUL R28, R28, 0.5 ;  /* 0x3f0000001c1c9820 */ /* 0x000fe20000400000 */
[----:B------:R-:W1:Y:S01]  /*4640*/  MUFU.EX2 R37, R37 ;  /* 0x0000002500257308 */ /* 0x000e620000000800 */
[----:B----4-:R-:W-:Y:S01]  /*4650*/  @!P2 FMUL R180, R180, R180 ;  /* 0x000000b4b4b4a220 */ /* 0x010fe20000400000 */
[----:B------:R-:W-:Y:S01]  /*4660*/  FSETP.GEU.AND P2, PT, R36, -126, PT ;  /* 0xc2fc00002400780b */ /* 0x000fe20003f4e000 */
[----:B------:R-:W-:Y:S01]  /*4670*/  FADD R51, R24, R27 ;  /* 0x0000001b18337221 */ /* 0x000fe20000000000 */
[----:B------:R-:W-:Y:S01]  /*4680*/  FADD R24, R183, R62 ;  /* 0x0000003eb7187221 */ /* 0x000fe20000000000 */
[----:B------:R-:W-:Y:S01]  /*4690*/  FADD R27, R175, R78 ;  /* 0x0000004eaf1b7221 */ /* 0x000fe20000000000 */
[----:B------:R-:W-:Y:S01]  /*46a0*/  F2FP.F16.F32.PACK_AB R183, R10, R183 ;  /* 0x000000b70ab7723e */ /* 0x000fe200000000ff */
[----:B------:R-:W-:Y:S01]  /*46b0*/  @!P5 FMUL R32, R32, 0.5 ;  /* 0x3f0000002020d820 */ /* 0x000fe20000400000 */
[----:B------:R-:W3:Y:S01]  /*46c0*/  MUFU.EX2 R41, R41 ;  /* 0x0000002900297308 */ /* 0x000ee20000000800 */
[----:B--2---:R-:W-:Y:S01]  /*46d0*/  @!P3 FMUL R155, R155, R155 ;  /* 0x0000009b9b9bb220 */ /* 0x004fe20000400000 */
[----:B------:R-:W-:Y:S01]  /*46e0*/  FSETP.GEU.AND P3, PT, R33, -126, PT ;  /* 0xc2fc00002100780b */ /* 0x000fe20003f6e000 */
[----:B------:R-:W-:Y:S01]  /*46f0*/  FADD R38, R24, R27 ;  /* 0x0000001b18267221 */ /* 0x000fe20000000000 */
[----:B------:R-:W-:Y:S01]  /*4700*/  FADD R27, R14, R163 ;  /* 0x000000a30e1b7221 */ /* 0x000fe20000000000 */
[----:B------:R-:W-:Y:S01]  /*4710*/  FADD R24, R10, R167 ;  /* 0x000000a70a187221 */ /* 0x000fe20000000000 */
[----:B------:R-:W-:Y:S01]  /*4720*/  FADD R34, R34, R51 ;  /* 0x0000003322227221 */ /* 0x000fe20000000000 */
[----:B------:R-:W-:Y:S01]  /*4730*/  @!P2 FMUL R36, R36, 0.5 ;  /* 0x3f0000002424a820 */ /* 0x000fe20000400000 */
[----:B------:R2:W4:Y:S01]  /*4740*/  MUFU.EX2 R182, R28 ;  /* 0x0000001c00b67308 */ /* 0x0005220000000800 */
[----:B-1----:R-:W-:Y:S01]  /*4750*/  @!P4 FMUL R37, R37, R37 ;  /* 0x000000252525c220 */ /* 0x002fe20000400000 */
[----:B------:R-:W-:-:S02]  /*4760*/  FSETP.GEU.AND P4, PT, R49, -126, PT ;  /* 0xc2fc00003100780b */ /* 0x000fc40003f8e000 */
[----:B------:R-:W-:Y:S02]  /*4770*/  F2FP.F16.F32.PACK_AB R175, R18, R175 ;  /* 0x000000af12af723e */ /* 0x000fe400000000ff */
[----:B------:R-:W-:Y:S01]  /*4780*/  F2FP.F16.F32.PACK_AB R167, R167, R62 ;  /* 0x0000003ea7a7723e */ /* 0x000fe200000000ff */
[----:B------:R-:W-:Y:S01]  /*4790*/  @!P3 FMUL R33, R33, 0.5 ;  /* 0x3f0000002121b820 */ /* 0x000fe20000400000 */
[----:B------:R-:W1:Y:S01]  /*47a0*/  MUFU.EX2 R176, R32 ;  /* 0x0000002000b07308 */ /* 0x000e620000000800 */
[----:B---3--:R-:W-:Y:S01]  /*47b0*/  @!P6 FMUL R41, R41, R41 ;  /* 0x000000292929e220 */ /* 0x008fe20000400000 */
[----:B------:R-:W-:Y:S01]  /*47c0*/  FSETP.GEU.AND P6, PT, R53, -126, PT ;  /* 0xc2fc00003500780b */ /* 0x000fe20003fce000 */
[----:B--2---:R-:W-:Y:S01]  /*47d0*/  FADD R28, R16, R157 ;  /* 0x0000009d101c7221 */ /* 0x004fe20000000000 */
[----:B------:R-:W-:Y:S02]  /*47e0*/  F2FP.F16.F32.PACK_AB R163, R163, R70 ;  /* 0x00000046a3a3723e */ /* 0x000fe400000000ff */
[----:B------:R-:W-:Y:S01]  /*47f0*/  F2FP.F16.F32.PACK_AB R157, R157, R74 ;  /* 0x0000004a9d9d723e */ /* 0x000fe200000000ff */
[----:B------:R-:W-:Y:S01]  /*4800*/  @!P4 FMUL R49, R49, 0.5 ;  /* 0x3f0000003131c820 */ /* 0x000fe20000400000 */
[----:B------:R2:W3:Y:S01]  /*4810*/  MUFU.EX2 R178, R36 ;  /* 0x0000002400b27308 */ /* 0x0004e20000000800 */
[----:B----4-:R-:W-:Y:S01]  /*4820*/  @!P1 FMUL R182, R182, R182 ;  /* 0x000000b6b6b69220 */ /* 0x010fe20000400000 */
[----:B------:R-:W-:-:S02]  /*4830*/  FSETP.GEU.AND P1, PT, R40, -126, PT ;  /* 0xc2fc00002800780b */ /* 0x000fc40003f2e000 */
[----:B------:R-:W-:-:S03]  /*4840*/  F2FP.F16.F32.PACK_AB R153, R153, R82 ;  /* 0x000000529999723e */ /* 0x000fc600000000ff */
[----:B------:R-:W-:Y:S01]  /*4850*/  @!P6 FMUL R53, R53, 0.5 ;  /* 0x3f0000003535e820 */ /* 0x000fe20000400000 */
[----:B------:R-:W4:Y:S01]  /*4860*/  MUFU.EX2 R33, R33 ;  /* 0x0000002100217308 */ /* 0x000f220000000800 */
[----:B-1----:R-:W-:Y:S01]  /*4870*/  @!P5 FMUL R176, R176, R176 ;  /* 0x000000b0b0b0d220 */ /* 0x002fe20000400000 */
[----:B------:R-:W-:Y:S01]  /*4880*/  FSETP.GEU.AND P5, PT, R44, -126, PT ;  /* 0xc2fc00002c00780b */ /* 0x000fe20003fae000 */
[----:B--2---:R-:W-:Y:S01]  /*4890*/  FADD R36, R23, R28 ;  /* 0x0000001c17247221 */ /* 0x004fe20000000000 */
[----:B------:R-:W-:-:S03]  /*48a0*/  FADD R28, R22, R155 ;  /* 0x0000009b161c7221 */ /* 0x000fc60000000000 */
[----:B------:R-:W-:Y:S01]  /*48b0*/  @!P1 FMUL R40, R40, 0.5 ;  /* 0x3f00000028289820 */ /* 0x000fe20000400000 */
[----:B------:R-:W1:Y:S01]  /*48c0*/  MUFU.EX2 R49, R49 ;  /* 0x0000003100317308 */ /* 0x000e620000000800 */
[----:B---3--:R-:W-:Y:S01]  /*48d0*/  @!P2 FMUL R178, R178, R178 ;  /* 0x000000b2b2b2a220 */ /* 0x008fe20000400000 */
[----:B------:R-:W-:Y:S01]  /*48e0*/  FSETP.GEU.AND P2, PT, R48, -126, PT ;  /* 0xc2fc00003000780b */ /* 0x000fe20003f4e000 */
[----:B------:R-:W-:Y:S01]  /*48f0*/  FADD R59, R27, R28 ;  /* 0x0000001c1b3b7221 */ /* 0x000fe20000000000 */
[----:B------:R-:W-:-:S03]  /*4900*/  FADD R36, R36, R55 ;  /* 0x0000003724247221 */ /* 0x000fc60000000000 */
[----:B------:R-:W-:Y:S01]  /*4910*/  @!P5 FMUL R44, R44, 0.5 ;  /* 0x3f0000002c2cd820 */ /* 0x000fe20000400000 */
[----:B------:R2:W3:Y:S01]  /*4920*/  MUFU.EX2 R172, R40 ;  /* 0x0000002800ac7308 */ /* 0x0004e20000000800 */
[----:B----4-:R-:W-:Y:S01]  /*4930*/  @!P3 FMUL R33, R33, R33 ;  /* 0x000000212121b220 */ /* 0x010fe20000400000 */
[----:B------:R-:W-:-:S05]  /*4940*/  FSETP.GEU.AND P3, PT, R45, -126, PT ;  /* 0xc2fc00002d00780b */ /* 0x000fca0003f6e000 */
[----:B------:R-:W-:Y:S01]  /*4950*/  @!P2 FMUL R48, R48, 0.5 ;  /* 0x3f0000003030a820 */ /* 0x000fe20000400000 */
[----:B------:R-:W4:Y:S01]  /*4960*/  MUFU.EX2 R174, R44 ;  /* 0x0000002c00ae7308 */ /* 0x000f220000000800 */
[----:B-1----:R-:W-:Y:S01]  /*4970*/  @!P4 FMUL R49, R49, R49 ;  /* 0x000000313131c220 */ /* 0x002fe20000400000 */
[----:B------:R-:W-:Y:S01]  /*4980*/  FSETP.GEU.AND P4, PT, R61, -126, PT ;  /* 0xc2fc00003d00780b */ /* 0x000fe20003f8e000 */
[----:B--2---:R-:W-:-:S04]  /*4990*/  FADD R40, R24, R31 ;  /* 0x0000001f18287221 */ /* 0x004fc80000000000 */
[----:B------:R-:W-:Y:S01]  /*49a0*/  @!P3 FMUL R45, R45, 0.5 ;  /* 0x3f0000002d2db820 */ /* 0x000fe20000400000 */
[----:B------:R-:W1:Y:S01]  /*49b0*/  MUFU.EX2 R168, R48 ;  /* 0x0000003000a87308 */ /* 0x000e620000000800 */
[----:B---3--:R-:W-:Y:S01]  /*49c0*/  @!P1 FMUL R172, R172, R172 ;  /* 0x000000acacac9220 */ /* 0x008fe20000400000 */
[----:B------:R-:W-:Y:S01]  /*49d0*/  FSETP.GEU.AND P1, PT, R52, -126, PT ;  /* 0xc2fc00003400780b */ /* 0x000fe20003f2e000 */
[----:B------:R-:W-:-:S04]  /*49e0*/  FADD R59, R40, R59 ;  /* 0x0000003b283b7221 */ /* 0x000fc80000000000 */
[----:B------:R-:W-:Y:S01]  /*49f0*/  @!P4 FMUL R61, R61, 0.5 ;  /* 0x3f0000003d3dc820 */ /* 0x000fe20000400000 */
[----:B------:R-:W2:Y:S01]  /*4a00*/  MUFU.EX2 R53, R53 ;  /* 0x0000003500357308 */ /* 0x000ea20000000800 */
[----:B----4-:R-:W-:Y:S01]  /*4a10*/  @!P5 FMUL R174, R174, R174 ;  /* 0x000000aeaeaed220 */ /* 0x010fe20000400000 */
[----:B------:R-:W-:Y:S01]  /*4a20*/  FSETP.GEU.AND P5, PT, R56, -126, PT ;  /* 0xc2fc00003800780b */ /* 0x000fe20003fae000 */
[----:B------:R-:W-:-:S04]  /*4a30*/  FADD R59, R36, R59 ;  /* 0x0000003b243b7221 */ /* 0x000fc80000000000 */
        /* <DEDUP_REMOVED lines=27> */
[----:B------:R3:W4:Y:S01]  /*4bf0*/  MUFU.EX2 R164, R57 ;  /* 0x0000003900a47308 */ /* 0x0007220000000800 */
[----:B-1----:R-:W-:Y:S01]  /*4c00*/  @!P4 FMUL R166, R166, R166 ;  /* 0x000000a6a6a6c220 */ /* 0x002fe20000400000 */
[----:B------:R-:W-:-:S05]  /*4c10*/  FSETP.GEU.AND P4, PT, R80, -126, PT ;  /* 0xc2fc00005000780b */ /* 0x000fca0003f8e000 */
[----:B------:R-:W-:Y:S01]  /*4c20*/  @!P2 FMUL R73, R73, 0.5 ;  /* 0x3f0000004949a820 */ /* 0x000fe20000400000 */
[----:B------:R-:W1:Y:S01]  /*4c30*/  MUFU.EX2 R13, R64 ;  /* 0x00000040000d7308 */ /* 0x000e620000000800 */
[----:B--2---:R-:W-:Y:S01]  /*4c40*/  @!P6 FMUL R160, R160, R160 ;  /* 0x000000a0a0a0e220 */ /* 0x004fe20000400000 */
[----:B------:R-:W-:Y:S01]  /*4c50*/  FSETP.GEU.AND P6, PT, R81, -126, PT ;  /* 0xc2fc00005100780b */ /* 0x000fe20003fce000 */
[----:B---3--:R-:W-:Y:S02]  /*4c60*/  FADD R57, R26, R35 ;  /* 0x000000231a397221 */ /* 0x008fe40000000000 */
[----:B------:R-:W-:Y:S02]  /*4c70*/  FADD R28, R33, R160 ;  /* 0x000000a0211c7221 */ /* 0x000fe40000000000 */
[----:B------:R-:W-:Y:S01]  /*4c80*/  @!P4 FMUL R80, R80, 0.5 ;  /* 0x3f0000005050c820 */ /* 0x000fe20000400000 */
[----:B------:R-:W2:Y:S01]  /*4c90*/  MUFU.EX2 R17, R72 ;  /* 0x0000004800117308 */ /* 0x000ea20000000800 */
[----:B----4-:R-:W-:Y:S01]  /*4ca0*/  @!P3 FMUL R164, R164, R164 ;  /* 0x000000a4a4a4b220 */ /* 0x010fe20000400000 */
[----:B------:R-:W-:Y:S01]  /*4cb0*/  FSETP.GEU.AND P3, PT, R68, -126, PT ;  /* 0xc2fc00004400780b */ /* 0x000fe20003f6e000 */
[----:B------:R-:W-:-:S02]  /*4cc0*/  FADD R57, R38, R57 ;  /* 0x0000003926397221 */ /* 0x000fc40000000000 */
[----:B------:R-:W-:Y:S01]  /*4cd0*/  FADD R26, R25, R164 ;  /* 0x000000a4191a7221 */ /* 0x000fe20000000000 */
[----:B------:R-:W-:Y:S01]  /*4ce0*/  F2FP.F16.F32.PACK_AB R164, R164, R9 ;  /* 0x00000009a4a4723e */ /* 0x000fe200000000ff */
[----:B------:R-:W-:Y:S01]  /*4cf0*/  @!P6 FMUL R81, R81, 0.5 ;  /* 0x3f0000005151e820 */ /* 0x000fe20000400000 */
[----:B------:R-:W3:Y:S01]  /*4d00*/  MUFU.EX2 R156, R73 ;  /* 0x00000049009c7308 */ /* 0x000ee20000000800 */
[----:B-1----:R-:W-:Y:S01]  /*4d10*/  @!P1 FMUL R13, R13, R13 ;  /* 0x0000000d0d0d9220 */ /* 0x002fe20000400000 */
[----:B------:R-:W-:Y:S01]  /*4d20*/  FSETP.GEU.AND P1, PT, R69, -126, PT ;  /* 0xc2fc00004500780b */ /* 0x000fe20003f2e000 */
[----:B------:R-:W-:Y:S02]  /*4d30*/  FADD R34, R34, R57 ;  /* 0x0000003922227221 */ /* 0x000fe40000000000 */
[----:B------:R-:W-:Y:S01]  /*4d40*/  FADD R27, R176, R13 ;  /* 0x0000000db01b7221 */ /* 0x000fe20000000000 */
[----:B------:R-:W-:Y:S01]  /*4d50*/  F2FP.F16.F32.PACK_AB R176, R33, R176 ;  /* 0x000000b021b0723e */ /* 0x000fe200000000ff */
[----:B------:R-:W-:Y:S01]  /*4d60*/  @!P3 FMUL R68, R68, 0.5 ;  /* 0x3f0000004444b820 */ /* 0x000fe20000400000 */
[----:B------:R-:W1:Y:S01]  /*4d70*/  MUFU.EX2 R21, R80 ;  /* 0x0000005000157308 */ /* 0x000e620000000800 */
[----:B--2---:R-:W-:Y:S01]  /*4d80*/  @!P5 FMUL R17, R17, R17 ;  /* 0x000000111111d220 */ /* 0x004fe20000400000 */
[----:B------:R-:W-:Y:S01]  /*4d90*/  FSETP.GEU.AND P5, PT, R76, -126, PT ;  /* 0xc2fc00004c00780b */ /* 0x000fe20003fae000 */
[----:B------:R-:W-:Y:S01]  /*4da0*/  FADD R235, R34, R59 ;  /* 0x0000003b22eb7221 */ /* 0x000fe20000000000 */
[----:B------:R-:W-:Y:S01]  /*4db0*/  F2FP.F16.F32.PACK_AB R160, R160, R13 ;  /* 0x0000000da0a0723e */ /* 0x000fe200000000ff */
[----:B------:R-:W-:Y:S01]  /*4dc0*/  FADD R31, R172, R17 ;  /* 0x00000011ac1f7221 */ /* 0x000fe20000000000 */
[----:B------:R-:W-:Y:S01]  /*4dd0*/  F2FP.F16.F32.PACK_AB R172, R41, R172 ;  /* 0x000000ac29ac723e */ /* 0x000fe200000000ff */
[----:B------:R-:W-:Y:S01]  /*4de0*/  @!P1 FMUL R69, R69, 0.5 ;  /* 0x3f00000045459820 */ /* 0x000fe20000400000 */
[----:B------:R-:W2:Y:S01]  /*4df0*/  MUFU.EX2 R152, R81 ;  /* 0x0000005100987308 */ /* 0x000ea20000000800 */
[----:B---3--:R-:W-:Y:S01]  /*4e00*/  @!P2 FMUL R156, R156, R156 ;  /* 0x0000009c9c9ca220 */ /* 0x008fe20000400000 */
[----:B------:R-:W-:Y:S01]  /*4e10*/  FSETP.GEU.AND P2, PT, R77, -126, PT ;  /* 0xc2fc00004d00780b */ /* 0x000fe20003f4e000 */
[----:B------:R-:W-:Y:S01]  /*4e20*/  FADD R32, R24, R31 ;  /* 0x0000001f18207221 */ /* 0x000fe20000000000 */
[----:B------:R-:W-:Y:S01]  /*4e30*/  FADD R24, R29, R166 ;  /* 0x000000a61d187221 */ /* 0x000fe20000000000 */
[----:B------:R-:W-:Y:S01]  /*4e40*/  FADD R35, R41, R156 ;  /* 0x0000009c29237221 */ /* 0x000fe20000000000 */
[----:B------:R-:W-:Y:S01]  /*4e50*/  F2FP.F16.F32.PACK_AB R166, R166, R11 ;  /* 0x0000000ba6a6723e */ /* 0x000fe200000000ff */
[----:B------:R-:W-:Y:S01]  /*4e60*/  @!P5 FMUL R76, R76, 0.5 ;  /* 0x3f0000004c4cd820 */ /* 0x000fe20000400000 */
[----:B------:R-:W3:Y:S01]  /*4e70*/  MUFU.EX2 R15, R68 ;  /* 0x00000044000f7308 */ /* 0x000ee20000000800 */
[----:B-1----:R-:W-:Y:S01]  /*4e80*/  @!P4 FMUL R21, R21, R21 ;  /* 0x000000151515c220 */ /* 0x002fe20000400000 */
[----:B------:R-:W-:-:S02]  /*4e90*/  FSETP.GEU.AND P4, PT, R84, -126, PT ;  /* 0xc2fc00005400780b */ /* 0x000fc40003f8e000 */
[----:B------:R-:W-:Y:S01]  /*4ea0*/  F2FP.F16.F32.PACK_AB R156, R156, R17 ;  /* 0x000000119c9c723e */ /* 0x000fe200000000ff */
        /* <DEDUP_REMOVED lines=13> */
[----:B------:R-:W-:Y:S01]  /*4f80*/  FADD R47, R28, R39 ;  /* 0x000000271c2f7221 */ /* 0x000fe20000000000 */
[----:B------:R-:W-:-:S02]  /*4f90*/  FADD R32, R32, R43 ;  /* 0x0000002b20207221 */ /* 0x000fc40000000000 */
[----:B------:R-:W-:Y:S01]  /*4fa0*/  FADD R26, R178, R15 ;  /* 0x0000000fb21a7221 */ /* 0x000fe20000000000 */
[----:B------:R-:W-:Y:S01]  /*4fb0*/  FADD R30, R30, R47 ;  /* 0x0000002f1e1e7221 */ /* 0x000fe20000000000 */
[----:B------:R-:W-:Y:S01]  /*4fc0*/  @!P6 FMUL R8, R8, 0.5 ;  /* 0x3f0000000808e820 */ /* 0x000fe20000400000 */
[----:B------:R-:W3:Y:S01]  /*4fd0*/  MUFU.EX2 R158, R77 ;  /* 0x0000004d009e7308 */ /* 0x000ee20000000800 */
[----:B-1----:R-:W-:Y:S01]  /*4fe0*/  @!P1 FMUL R162, R162, R162 ;  /* 0x000000a2a2a29220 */ /* 0x002fe20000400000 */
[----:B------:R-:W-:-:S03]  /*4ff0*/  F2FP.F16.F32.PACK_AB R178, R37, R178 ;  /* 0x000000b225b2723e */ /* 0x000fc600000000ff */
[----:B------:R-:W-:Y:S01]  /*5000*/  FADD R27, R37, R162 ;  /* 0x000000a2251b7221 */ /* 0x000fe20000000000 */
[----:B------:R-:W-:Y:S02]  /*5010*/  F2FP.F16.F32.PACK_AB R162, R162, R15 ;  /* 0x0000000fa2a2723e */ /* 0x000fe400000000ff */
[----:B------:R-:W1:Y:S01]  /*5020*/  MUFU.EX2 R23, R84 ;  /* 0x0000005400177308 */ /* 0x000e620000000800 */
[----:B--2---:R-:W-:-:S04]  /*5030*/  @!P5 FMUL R19, R19, R19 ;  /* 0x000000131313d220 */ /* 0x004fc80000400000 */
[----:B------:R-:W-:Y:S01]  /*5040*/  FADD R31, R174, R19 ;  /* 0x00000013ae1f7221 */ /* 0x000fe20000000000 */
[----:B------:R-:W-:Y:S02]  /*5050*/  F2FP.F16.F32.PACK_AB R174, R45, R174 ;  /* 0x000000ae2dae723e */ /* 0x000fe400000000ff */
[----:B------:R2:W4:Y:S01]  /*5060*/  MUFU.EX2 R154, R8 ;  /* 0x00000008009a7308 */ /* 0x0005220000000800 */
[----:B---3--:R-:W-:-:S04]  /*5070*/  @!P2 FMUL R158, R158, R158 ;  /* 0x0000009e9e9ea220 */ /* 0x008fc80000400000 */
[----:B------:R-:W-:Y:S01]  /*5080*/  FADD R35, R45, R158 ;  /* 0x0000009e2d237221 */ /* 0x000fe20000000000 */
[----:B------:R-:W-:Y:S01]  /*5090*/  F2FP.F16.F32.PACK_AB R158, R158, R19 ;  /* 0x000000139e9e723e */ /* 0x000fe200000000ff */
[----:B-1----:R-:W-:Y:S01]  /*50a0*/  @!P4 FMUL R23, R23, R23 ;  /* 0x000000171717c220 */ /* 0x002fe20000400000 */
[----:B--2---:R-:W-:Y:S01]  /*50b0*/  FADD R8, R182, R11 ;  /* 0x0000000bb6087221 */ /* 0x004fe20000000000 */
[----:B------:R-:W-:Y:S01]  /*50c0*/  FADD R24, R24, R35 ;  /* 0x0000002318187221 */ /* 0x000fe20000000000 */
[----:B------:R-:W-:Y:S01]  /*50d0*/  F2FP.F16.F32.PACK_AB R182, R29, R182 ;  /* 0x000000b61db6723e */ /* 0x000fe200000000ff */
[----:B------:R-:W-:Y:S01]  /*50e0*/  FADD R39, R170, R23 ;  /* 0x00000017aa277221 */ /* 0x000fe20000000000 */
[----:B------:R-:W-:Y:S01]  /*50f0*/  FADD R8, R8, R31 ;  /* 0x0000001f08087221 */ /* 0x000fe20000000000 */
[----:B------:R-:W-:Y:S01]  /*5100*/  F2FP.F16.F32.PACK_AB R170, R53, R170 ;  /* 0x000000aa35aa723e */ /* 0x000fe200000000ff */
[----:B----4-:R-:W-:Y:S01]  /*5110*/  @!P6 FMUL R154, R154, R154 ;  /* 0x0000009a9a9ae220 */ /* 0x010fe20000400000 */
[----:B------:R-:W-:-:S03]  /*5120*/  FADD R39, R26, R39 ;  /* 0x000000271a277221 */ /* 0x000fc60000000000 */
[----:B------:R-:W-:Y:S01]  /*5130*/  FADD R28, R53, R154 ;  /* 0x0000009a351c7221 */ /* 0x000fe20000000000 */
[----:B------:R-:W-:Y:S01]  /*5140*/  FADD R39, R8, R39 ;  /* 0x0000002708277221 */ /* 0x000fe20000000000 */
[----:B------:R-:W-:Y:S02]  /*5150*/  F2FP.F16.F32.PACK_AB R154, R154, R23 ;  /* 0x000000179a9a723e */ /* 0x000fe400000000ff */
[----:B------:R-:W-:Y:S01]  /*5160*/  FADD R27, R27, R28 ;  /* 0x0000001c1b1b7221 */ /* 0x000fe20000000000 */
[----:B------:R-:W-:-:S03]  /*5170*/  FADD R32, R32, R39 ;  /* 0x0000002720207221 */ /* 0x000fc60000000000 */
[----:B------:R-:W-:-:S04]  /*5180*/  FADD R27, R24, R27 ;  /* 0x0000001b181b7221 */ /* 0x000fc80000000000 */
[----:B------:R-:W-:-:S04]  /*5190*/  FADD R27, R30, R27 ;  /* 0x0000001b1e1b7221 */ /* 0x000fc80000000000 */
[----:B------:R-:W-:Y:S01]  /*51a0*/  FADD R236, R32, R27 ;  /* 0x0000001b20ec7221 */ /* 0x000fe20000000000 */
[----:B------:R-:W-:Y:S06]  /*51b0*/  @!P0 BRA `(.L_x_19) ;  /* 0x0000000000048947 */ /* 0x000fec0003800000 */
[----:B------:R-:W-:Y:S01]  /*51c0*/  BPT.TRAP 0x1 ;  /* 0x000000040000795c */ /* 0x000fe20000300000 */
.L_x_19:
[----:B------:R-:W1:Y:S01]  /*51d0*/  SYNCS.PHASECHK.TRANS64.TRYWAIT P1, [UR60+0xc0008], R3 ;  /* 0x0c000803ff0075a7 */ /* 0x000e62000802017c */
[----:B------:R-:W-:Y:S01]  /*51e0*/  ULOP3.LUT UR41, UR43, 0x4000000, URZ, 0xfc, !UPT ;  /* 0x040000002b297892 */ /* 0x000fe2000f8efc3f */
[----:B-1----:R-:W-:Y:S11]  /*51f0*/  @!P1 BRA `(.L_x_20) ;  /* 0x0000033000509947 */ /* 0x002ff60003800000 */
.L_x_132:
[----:B------:R-:W-:Y:S01]  /*5200*/  UIADD3 UR4, UR41, 0x2000, URZ ;  /* 0x0000200029047890 */ /* 0x000fe2000fffe03f */
[----:B------:R-:W-:Y:S01]  /*5210*/  WARPGROUP.ARRIVE ;  /* 0x00000000000079c5 */ /* 0x000fe20000000000 */
[----:B------:R-:W-:Y:S01]  /*5220*/  UMOV UR7, 0x40000040 ;  /* 0x4000004000077882 */ /* 0x000fe20000000000 */
[----:B------:R-:W-:Y:S04]  /*5230*/  STL [R1+0xccc], R168 ;  /* 0x000ccca801007387 */ /* 0x000fe80000100800 */
[----:B------:R-:W-:Y:S01]  /*5240*/  UMOV UR6, UR4 ;  /* 0x0000000400067c82 */ /* 0x000fe20008000000 */
[----:B------:R-:W-:Y:S01]  /*5250*/  STL [R1+0xcc8], R169 ;  /* 0x000cc8a901007387 */ /* 0x000fe20000100800 */
[----:B------:R-:W-:Y:S01]  /*5260*/  HGMMA.64x256x16.F32 R24, R180, gdesc[UR4].tnspB, RZ, !UPT, gsb0 ;  /* 0x43e00004b4187df0 */ /* 0x000fe2000c0008ff */
[----:B------:R-:W-:-:S02]  /*5270*/  UIADD3 UR4, UR41, 0x3000, URZ ;  /* 0x0000300029047890 */ /* 0x000fc4000fffe03f */
[----:B------:R-:W-:Y:S01]  /*5280*/  STL [R1+0xcc4], R170 ;  /* 0x000cc4aa01007387 */ /* 0x000fe20000100800 */
[----:B------:R-:W-:-:S03]  /*5290*/  UMOV UR7, 0x40000040 ;  /* 0x4000004000077882 */ /* 0x000fc60000000000 */
[----:B------:R-:W-:Y:S01]  /*52a0*/  STL [R1+0xcc0], R171 ;  /* 0x000cc0ab01007387 */ /* 0x000fe20000100800 */
[----:B------:R-:W-:-:S03]  /*52b0*/  UMOV UR6, UR4 ;  /* 0x0000000400067c82 */ /* 0x000fc60008000000 */
[----:B------:R-:W-:Y:S04]  /*52c0*/  STL [R1+0x8dc], R160 ;  /* 0x0008dca001007387 */ /* 0x000fe80000100800 */
        /* <DEDUP_REMOVED lines=8> */
[----:B------:R2:W-:Y:S04]  /*5350*/  STL [R1+0x4c8], R235 ;  /* 0x0004c8eb01007387 */ /* 0x0005e80000100800 */
[----:B------:R3:W-:Y:S04]  /*5360*/  STL [R1+0x4c4], R233 ;  /* 0x0004c4e901007387 */ /* 0x0007e80000100800 */
[----:B------:R4:W-:Y:S04]  /*5370*/  STL [R1+0x4c0], R216 ;  /* 0x0004c0d801007387 */ /* 0x0009e80000100800 */
[----:B------:R1:W-:Y:S04]  /*5380*/  STL [R1+0x4bc], R7 ;  /* 0x0004bc0701007387 */ /* 0x0003e80000100800 */
[----:B------:R1:W-:Y:S04]  /*5390*/  STL [R1+0x4b8], R6 ;  /* 0x0004b80601007387 */ /* 0x0003e80000100800 */
[----:B------:R1:W-:Y:S04]  /*53a0*/  STL [R1+0x4b4], R5 ;  /* 0x0004b40501007387 */ /* 0x0003e80000100800 */
[----:B------:R1:W-:Y:S01]  /*53b0*/  STL [R1+0x4b0], R2 ;  /* 0x0004b00201007387 */ /* 0x0003e20000100800 */
[----:B------:R-:W-:-:S03]  /*53c0*/  WARPGROUP.DEPBAR.LE gsb0, 0x0 ;  /* 0x00008000000079c5 */ /* 0x000fc60000010000 */
[----:B------:R-:W-:Y:S01]  /*53d0*/  STL.64 [R1], R24 ;  /* 0x0000001801007387 */ /* 0x000fe20000100a00 */
[----:B--2---:R-:W-:Y:S01]  /*53e0*/  IMAD.MOV.U32 R235, RZ, RZ, R65 ;  /* 0x000000ffffeb7224 */ /* 0x004fe200078e0041 */
[----:B------:R-:W-:Y:S01]  /*53f0*/  MOV R234, R66 ;  /* 0x0000004200ea7202 */ /* 0x000fe20000000f00 */
[----:B---3--:R-:W-:Y:S01]  /*5400*/  IMAD.MOV.U32 R233, RZ, RZ, R67 ;  /* 0x000000ffffe97224 */ /* 0x008fe200078e0043 */
[----:B------:R-:W-:Y:S01]  /*5410*/  STL.64 [R1+0x8], R26 ;  /* 0x0000081a01007387 */ /* 0x000fe20000100a00 */
[----:B------:R-:W-:Y:S01]  /*5420*/  MOV R232, R68 ;  /* 0x0000004400e87202 */ /* 0x000fe20000000f00 */
[----:B------:R-:W-:Y:S01]  /*5430*/  IMAD.MOV.U32 R231, RZ, RZ, R69 ;  /* 0x000000ffffe77224 */ /* 0x000fe200078e0045 */
[----:B------:R-:W-:Y:S01]  /*5440*/  MOV R230, R70 ;  /* 0x0000004600e67202 */ /* 0x000fe20000000f00 */
[----:B------:R-:W-:Y:S01]  /*5450*/  STL.64 [R1+0x10], R28 ;  /* 0x0000101c01007387 */ /* 0x000fe20000100a00 */
[----:B------:R-:W-:Y:S01]  /*5460*/  IMAD.MOV.U32 R229, RZ, RZ, R71 ;  /* 0x000000ffffe57224 */ /* 0x000fe200078e0047 */
[----:B------:R-:W-:Y:S01]  /*5470*/  MOV R228, R72 ;  /* 0x0000004800e47202 */ /* 0x000fe20000000f00 */
[----:B------:R-:W-:Y:S01]  /*5480*/  IMAD.MOV.U32 R227, RZ, RZ, R73 ;  /* 0x000000ffffe37224 */ /* 0x000fe200078e0049 */
        /* <DEDUP_REMOVED lines=14> */
[----:B----4-:R-:W-:Y:S01]  /*5570*/  MOV R216, R84 ;  /* 0x0000005400d87202 */ /* 0x010fe20000000f00 */
        /* <DEDUP_REMOVED lines=73> */
[----:B-1----:R-:W-:Y:S01]  /*5a10*/  IMAD.MOV.U32 R7, RZ, RZ, R145 ;  /* 0x000000ffff077224 */ /* 0x002fe200078e0091 */
[----:B------:R-:W-:Y:S01]  /*5a20*/  MOV R6, R146 ;  /* 0x0000009200067202 */ /* 0x000fe20000000f00 */
[----:B------:R-:W-:Y:S01]  /*5a30*/  IMAD.MOV.U32 R5, RZ, RZ, R147 ;  /* 0x000000ffff057224 */ /* 0x000fe200078e0093 */
[----:B------:R-:W-:Y:S01]  /*5a40*/  MOV R4, R148 ;  /* 0x0000009400047202 */ /* 0x000fe20000000f00 */
[----:B------:R-:W-:Y:S01]  /*5a50*/  IMAD.MOV.U32 R3, RZ, RZ, R149 ;  /* 0x000000ffff037224 */ /* 0x000fe200078e0095 */
[----:B------:R-:W-:Y:S01]  /*5a60*/  MOV R2, R150 ;  /* 0x0000009600027202 */ /* 0x000fe20000000f00 */
[----:B------:R1:W-:Y:S01]  /*5a70*/  STL [R1+0xa0], R64 ;  /* 0x0000a04001007387 */ /* 0x0003e20000100800 */
[----:B------:R-:W-:-:S03]  /*5a80*/  IMAD.MOV.U32 R0, RZ, RZ, R151 ;  /* 0x000000ffff007224 */ /* 0x000fc600078e0097 */
[----:B------:R-:W-:Y:S04]  /*5a90*/  STL.64 [R1+0x1098], R174 ;  /* 0x001098ae01007387 */ /* 0x000fe80000100a00 */
[----:B------:R-:W-:Y:S01]  /*5aa0*/  STL.64 [R1+0x1090], R172 ;  /* 0x001090ac01007387 */ /* 0x000fe20000100a00 */
[----:B-1----:R-:W-:-:S03]  /*5ab0*/  WARPGROUP.ARRIVE ;  /* 0x00000000000079c5 */ /* 0x002fc60000000000 */
[----:B------:R-:W-:Y:S03]  /*5ac0*/  STL.64 [R1+0x1088], R166 ;  /* 0x001088a601007387 */ /* 0x000fe60000100a00 */
[----:B------:R-:W-:Y:S01]  /*5ad0*/  HGMMA.64x256x16.F32 R24, R180, gdesc[UR4].tnspB, RZ, !UPT, gsb0 ;  /* 0x43e00004b4187df0 */ /* 0x000fe2000c0008ff */
[----:B------:R-:W-:Y:S04]  /*5ae0*/  STL.64 [R1+0x1080], R164 ;  /* 0x001080a401007387 */ /* 0x000fe80000100a00 */
[----:B------:R-:W-:Y:S04]  /*5af0*/  STL.64 [R1+0x1078], R158 ;  /* 0x0010789e01007387 */ /* 0x000fe80000100a00 */
[----:B------:R-:W-:Y:S01]  /*5b00*/  STL.64 [R1+0x1070], R156 ;  /* 0x0010709c01007387 */ /* 0x000fe20000100a00 */
[----:B------:R-:W-:-:S03]  /*5b10*/  WARPGROUP.DEPBAR.LE gsb0, 0x0 ;  /* 0x00008000000079c5 */ /* 0x000fc60000010000 */
[----:B------:R-:W-:Y:S04]  /*5b20*/  STL.64 [R1+0x1068], R150 ;  /* 0x0010689601007387 */ /* 0x000fe80000100a00 */
        /* <DEDUP_REMOVED lines=50> */
[----:B------:R1:W-:Y:S04]  /*5e50*/  STL.64 [R1+0xed0], R48 ;  /* 0x000ed03001007387 */ /* 0x0003e80000100a00 */
[----:B-1----:R-:W2:Y:S04]  /*5e60*/  LDL.LU R48, [R1] ;  /* 0x0000000001307983 */ /* 0x002ea80000300800 */
[----:B------:R-:W2:Y:S04]  /*5e70*/  LDL.LU R49, [R1+0x4] ;  /* 0x0000040001317983 */ /* 0x000ea80000300800 */
        /* <DEDUP_REMOVED lines=38> */
[----:B------:R-:W2:Y:S01]  /*60e0*/  LDL.LU R88, [R1+0xa0] ;  /* 0x0000a00001587983 */ /* 0x000ea20000300800 */
        /* <DEDUP_REMOVED lines=86> */
[----:B------:R-:W-:Y:S01]  /*6650*/  UIADD3 UR4, UR41, 0x2080, URZ ;  /* 0x0000208029047890 */ /* 0x000fe2000fffe03f */
[----:B------:R-:W-:-:S06]  /*6660*/  UMOV UR7, 0x40000040 ;  /* 0x4000004000077882 */ /* 0x000fcc0000000000 */
[----:B------:R-:W-:Y:S01]  /*6670*/  UMOV UR6, UR4 ;  /* 0x0000000400067c82 */ /* 0x000fe20008000000 */
[----:B--2---:R-:W-:-:S06]  /*6680*/  WARPGROUP.ARRIVE ;  /* 0x00000000000079c5 */ /* 0x004fcc0000000000 */
[----:B------:R-:W-:Y:S03]  /*6690*/  HGMMA.64x256x16.F32 R48, R176, gdesc[UR4].tnspB, R48, gsb0 ;  /* 0x43e00004b0307df0 */ /* 0x000fe60008000830 */
[----:B------:R-:W-:Y:S02]  /*66a0*/  WARPGROUP.DEPBAR.LE gsb0, 0x0 ;  /* 0x00008000000079c5 */ /* 0x000fe40000010000 */
[----:B------:R-:W-:Y:S04]  /*66b0*/  STL.64 [R1], R48 ;  /* 0x0000003001007387 */ /* 0x000fe80000100a00 */
        /* <DEDUP_REMOVED lines=63> */
[----:B-1----:R-:W2:Y:S04]  /*6ab0*/  LDL.LU.64 R174, [R1+0x1098] ;  /* 0x0010980001ae7983 */ /* 0x002ea80000300a00 */
[----:B------:R-:W2:Y:S04]  /*6ac0*/  LDL.LU.64 R172, [R1+0x1090] ;  /* 0x0010900001ac7983 */ /* 0x000ea80000300a00 */
[----:B------:R-:W3:Y:S04]  /*6ad0*/  LDL.LU.64 R166, [R1+0x1088] ;  /* 0x0010880001a67983 */ /* 0x000ee80000300a00 */
[----:B------:R-:W4:Y:S04]  /*6ae0*/  LDL.LU.64 R164, [R1+0x1080] ;  /* 0x0010800001a47983 */ /* 0x000f280000300a00 */
[----:B------:R-:W4:Y:S04]  /*6af0*/  LDL.LU.64 R158, [R1+0x1078] ;  /* 0x00107800019e7983 */ /* 0x000f280000300a00 */
[----:B------:R-:W4:Y:S04]  /*6b00*/  LDL.LU.64 R156, [R1+0x1070] ;  /* 0x00107000019c7983 */ /* 0x000f280000300a00 */
[----:B------:R-:W2:Y:S04]  /*6b10*/  LDL.LU.64 R150, [R1+0x1068] ;  /* 0x0010680001967983 */ /* 0x000ea80000300a00 */
        /* <DEDUP_REMOVED lines=50> */
[----:B------:R-:W2:Y:S01]  /*6e40*/  LDL.LU.64 R48, [R1+0xed0] ;  /* 0x000ed00001307983 */ /* 0x000ea20000300a00 */
[----:B------:R-:W-:Y:S01]  /*6e50*/  UIADD3 UR4, UR41, 0x3080, URZ ;  /* 0x0000308029047890 */ /* 0x000fe2000fffe03f */
[----:B------:R-:W-:-:S06]  /*6e60*/  UMOV UR7, 0x40000040 ;  /* 0x4000004000077882 */ /* 0x000fcc0000000000 */
[----:B------:R-:W-:Y:S01]  /*6e70*/  UMOV UR6, UR4 ;  /* 0x0000000400067c82 */ /* 0x000fe20008000000 */
[----:B--2---:R-:W-:-:S06]  /*6e80*/  WARPGROUP.ARRIVE ;  /* 0x00000000000079c5 */ /* 0x004fcc0000000000 */
[----:B------:R-:W-:Y:S03]  /*6e90*/  HGMMA.64x256x16.F32 R24, R176, gdesc[UR4].tnspB, R24, gsb0 ;  /* 0x43e00004b0187df0 */ /* 0x000fe60008000818 */
[----:B------:R-:W-:Y:S02]  /*6ea0*/  WARPGROUP.DEPBAR.LE gsb0, 0x0 ;  /* 0x00008000000079c5 */ /* 0x000fe40000010000 */
        /* <DEDUP_REMOVED lines=64> */
[----:B-1----:R-:W2:Y:S04]  /*72b0*/  LDL.LU.64 R24, [R1] ;  /* 0x0000000001187983 */ /* 0x002ea80000300a00 */
        /* <DEDUP_REMOVED lines=69> */
[----:B------:R-:W-:Y:S01]  /*7710*/  STL.64 [R1], R24 ;  /* 0x0000001801007387 */ /* 0x000fe20000100a00 */
        /* <DEDUP_REMOVED lines=63> */
[----:B------:R1:W-:Y:S01]  /*7b10*/  STL [R1+0x80], R56 ;  /* 0x0000803801007387 */ /* 0x0003e20000100800 */
[----:B------:R-:W-:Y:S01]  /*7b20*/  IMAD.MOV.U32 R194, RZ, RZ, R102 ;  /* 0x000000ffffc27224 */ /* 0x000fe200078e0066 */
[----:B------:R-:W-:Y:S01]  /*7b30*/  MOV R193, R103 ;  /* 0x0000006700c17202 */ /* 0x000fe20000000f00 */
[----:B------:R-:W-:Y:S01]  /*7b40*/  IMAD.MOV.U32 R196, RZ, RZ, R100 ;  /* 0x000000ffffc47224 */ /* 0x000fe200078e0064 */
[----:B------:R-:W2:Y:S01]  /*7b50*/  LDL.LU.64 R150, [R1+0xec8] ;  /* 0x000ec80001967983 */ /* 0x000ea20000300a00 */
[----:B------:R-:W-:Y:S01]  /*7b60*/  MOV R195, R101 ;  /* 0x0000006500c37202 */ /* 0x000fe20000000f00 */
[----:B------:R-:W-:Y:S01]  /*7b70*/  IMAD.MOV.U32 R198, RZ, RZ, R98 ;  /* 0x000000ffffc67224 */ /* 0x000fe200078e0062 */
[----:B------:R-:W-:Y:S01]  /*7b80*/  MOV R197, R99 ;  /* 0x0000006300c57202 */ /* 0x000fe20000000f00 */
[----:B------:R-:W2:Y:S01]  /*7b90*/  LDL.LU.64 R148, [R1+0xec0] ;  /* 0x000ec00001947983 */ /* 0x000ea20000300a00 */
        /* <DEDUP_REMOVED lines=52> */
[----:B------:R-:W-:-:S02]  /*7ee0*/  MOV R170, R59 ;  /* 0x0000003b00aa7202 */ /* 0x000fc40000000f00 */
[----:B------:R-:W-:Y:S01]  /*7ef0*/  MOV R168, R57 ;  /* 0x0000003900a87202 */ /* 0x000fe20000000f00 */
        /* <DEDUP_REMOVED lines=32> */
[----:B-1----:R-:W2:Y:S04]  /*8100*/  LDL.LU.64 R56, [R1+0xd50] ;  /* 0x000d500001387983 */ /* 0x002ea80000300a00 */
        /* <DEDUP_REMOVED lines=19> */
[----:B---3--:R-:W-:Y:S04]  /*8240*/  STL.64 [R1+0xcb8], R166 ;  /* 0x000cb8a601007387 */ /* 0x008fe80000100a00 */
[----:B----4-:R-:W-:Y:S04]  /*8250*/  STL.64 [R1+0xcb0], R164 ;  /* 0x000cb0a401007387 */ /* 0x010fe80000100a00 */
[----:B------:R-:W-:Y:S04]  /*8260*/  STL.64 [R1+0xca8], R158 ;  /* 0x000ca89e01007387 */ /* 0x000fe80000100a00 */
[----:B------:R-:W-:Y:S01]  /*8270*/  STL.64 [R1+0xca0], R156 ;  /* 0x000ca09c01007387 */ /* 0x000fe20000100a00 */
        /* <DEDUP_REMOVED lines=88> */
[----:B------:R-:W-:-:S03]  /*8800*/  IMAD.MOV.U32 R73, RZ, RZ, R168 ;  /* 0x000000ffff497224 */ /* 0x000fc600078e00a8 */
[----:B------:R-:W2:Y:S01]  /*8810*/  LDL.LU R69, [R1+0x74] ;  /* 0x0000740001457983 */ /* 0x000ea20000300800 */
[----:B------:R-:W-:-:S03]  /*8820*/  MOV R74, R169 ;  /* 0x000000a9004a7202 */ /* 0x000fc60000000f00 */
[----:B------:R-:W2:Y:S01]  /*8830*/  LDL.LU R70, [R1+0x78] ;  /* 0x0000780001467983 */ /* 0x000ea20000300800 */
[----:B------:R-:W-:-:S03]  /*8840*/  IMAD.MOV.U32 R75, RZ, RZ, R170 ;  /* 0x000000ffff4b7224 */ /* 0x000fc600078e00aa */
[----:B------:R-:W2:Y:S01]  /*8850*/  LDL.LU R71, [R1+0x7c] ;  /* 0x00007c0001477983 */ /* 0x000ea20000300800 */
[----:B------:R-:W-:-:S03]  /*8860*/  MOV R76, R171 ;  /* 0x000000ab004c7202 */ /* 0x000fc60000000f00 */
[----:B------:R-:W2:Y:S04]  /*8870*/  LDL.LU R72, [R1+0x80] ;  /* 0x0000800001487983 */ /* 0x000ea80000300800 */
[----:B------:R-:W2:Y:S04]  /*8880*/  LDL.LU R168, [R1+0xccc] ;  /* 0x000ccc0001a87983 */ /* 0x000ea80000300800 */
[----:B------:R-:W2:Y:S04]  /*8890*/  LDL.LU R169, [R1+0xcc8] ;  /* 0x000cc80001a97983 */ /* 0x000ea80000300800 */
[----:B------:R-:W2:Y:S04]  /*88a0*/  LDL.LU R170, [R1+0xcc4] ;  /* 0x000cc40001aa7983 */ /* 0x000ea80000300800 */
[----:B------:R-:W2:Y:S01]  /*88b0*/  LDL.LU R171, [R1+0xcc0] ;  /* 0x000cc00001ab7983 */ /* 0x000ea20000300800 */
        /* <DEDUP_REMOVED lines=371> */
[----:B------:R-:W-:Y:S01]  /*9ff0*/  STL.64 [R1+0x50], R44 ;  /* 0x0000502c01007387 */ /* 0x000fe20000100a00 */
[----:B------:R-:W-:-:S03]  /*a000*/  IMAD.MOV.U32 R2, RZ, RZ, R150 ;  /* 0x000000ffff027224 */ /* 0x000fc600078e0096 */
[----:B------:R-:W-:Y:S01]  /*a010*/  STL.64 [R1+0x58], R46 ;  /* 0x0000582e01007387 */ /* 0x000fe20000100a00 */
[----:B------:R-:W-:-:S03]  /*a020*/  MOV R0, R151 ;  /* 0x0000009700007202 */ /* 0x000fc60000000f00 */
[----:B------:R-:W-:Y:S01]  /*a030*/  STL.64 [R1+0x60], R48 ;  /* 0x0000603001007387 */ /* 0x000fe20000100a00 */
[----:B------:R-:W-:Y:S01]  /*a040*/  IMAD.MOV.U32 R4, RZ, RZ, R148 ;  /* 0x000000ffff047224 */ /* 0x000fe200078e0094 */
[----:B------:R-:W-:Y:S02]  /*a050*/  MOV R3, R149 ;  /* 0x0000009500037202 */ /* 0x000fe40000000f00 */
[----:B------:R-:W-:Y:S01]  /*a060*/  STL.64 [R1+0x68], R50 ;  /* 0x0000683201007387 */ /* 0x000fe20000100a00 */
[----:B------:R-:W-:Y:S01]  /*a070*/  IMAD.MOV.U32 R6, RZ, RZ, R146 ;  /* 0x000000ffff067224 */ /* 0x000fe200078e0092 */
[----:B------:R-:W-:Y:S02]  /*a080*/  MOV R5, R147 ;  /* 0x0000009300057202 */ /* 0x000fe40000000f00 */
[----:B------:R1:W-:Y:S01]  /*a090*/  STL [R1+0x70], R52 ;  /* 0x0000703401007387 */ /* 0x0003e20000100800 */
[----:B------:R-:W-:Y:S01]  /*a0a0*/  IMAD.MOV.U32 R8, RZ, RZ, R144 ;  /* 0x000000ffff087224 */ /* 0x000fe200078e0090 */
[----:B------:R-:W-:-:S02]  /*a0b0*/  MOV R7, R145 ;  /* 0x0000009100077202 */ /* 0x000fc40000000f00 */
[----:B------:R-:W2:Y:S01]  /*a0c0*/  LDL.LU.64 R150, [R1+0xad8] ;  /* 0x000ad80001967983 */ /* 0x000ea20000300a00 */
[----:B------:R-:W-:Y:S01]  /*a0d0*/  IMAD.MOV.U32 R10, RZ, RZ, R142 ;  /* 0x000000ffff0a7224 */ /* 0x000fe200078e008e */
[----:B------:R-:W-:Y:S02]  /*a0e0*/  MOV R9, R143 ;  /* 0x0000008f00097202 */ /* 0x000fe40000000f00 */
[----:B------:R-:W2:Y:S01]  /*a0f0*/  LDL.LU.64 R148, [R1+0xad0] ;  /* 0x000ad00001947983 */ /* 0x000ea20000300a00 */
[----:B------:R-:W-:Y:S01]  /*a100*/  IMAD.MOV.U32 R12, RZ, RZ, R140 ;  /* 0x000000ffff0c7224 */ /* 0x000fe200078e008c */
[----:B------:R-:W-:Y:S02]  /*a110*/  MOV R11, R141 ;  /* 0x0000008d000b7202 */ /* 0x000fe40000000f00 */
[----:B------:R-:W2:Y:S01]  /*a120*/  LDL.LU.64 R146, [R1+0xac8] ;  /* 0x000ac80001927983 */ /* 0x000ea20000300a00 */
        /* <DEDUP_REMOVED lines=129> */
[----:B------:R-:W-:-:S03]  /*a940*/  MOV R160, R53 ;  /* 0x0000003500a07202 */ /* 0x000fc60000000f00 */
        /* <DEDUP_REMOVED lines=22> */
[----:B----4-:R-:W-:Y:S01]  /*aab0*/  STL.64 [R1+0x8c0], R156 ;  /* 0x0008c09c01007387 */ /* 0x010fe20000100a00 */
        /* <DEDUP_REMOVED lines=326> */
[----:B------:R-:W3:Y:S01]  /*bf20*/  LDL.LU.64 R32, [R1+0x6e0] ;  /* 0x0006e00001207983 */ /* 0x000ee20000300a00 */
[----:B------:R-:W-:Y:S01]  /*bf30*/  UIADD3 UR4, UR41, 0x3280, URZ ;  /* 0x0000328029047890 */ /* 0x000fe2000fffe03f */
[----:B------:R-:W-:-:S06]  /*bf40*/  UMOV UR7, 0x40000040 ;  /* 0x4000004000077882 */ /* 0x000fcc0000000000 */
[----:B------:R-:W-:Y:S01]  /*bf50*/  UMOV UR6, UR4 ;  /* 0x0000000400067c82 */ /* 0x000fe20008000000 */
[----:B---3--:R-:W-:-:S06]  /*bf60*/  WARPGROUP.ARRIVE ;  /* 0x00000000000079c5 */ /* 0x008fcc0000000000 */
        /* <DEDUP_REMOVED lines=410> */
[----:B------:R-:W2:Y:S04]  /*d910*/  LDL.LU R46, [R1+0x58] ;  /* 0x00005800012e7983 */ /* 0x000ea80000300800 */
[----:B------:R-:W2:Y:S01]  /*d920*/  LDL.LU R47, [R1+0x5c] ;  /* 0x00005c00012f7983 */ /* 0x000ea20000300800 */
[----:B------:R-:W-:-:S03]  /*d930*/  IMAD.MOV.U32 R51, RZ, RZ, R152 ;  /* 0x000000ffff337224 */ /* 0x000fc600078e0098 */
[----:B------:R-:W2:Y:S01]  /*d940*/  LDL.LU R48, [R1+0x60] ;  /* 0x0000600001307983 */ /* 0x000ea20000300800 */
[----:B------:R-:W-:-:S03]  /*d950*/  MOV R52, R153 ;  /* 0x0000009900347202 */ /* 0x000fc60000000f00 */
[----:B------:R-:W3:Y:S01]  /*d960*/  LDL.LU R155, [R1+0x4dc] ;  /* 0x0004dc00019b7983 */ /* 0x000ee20000300800 */
[----:B------:R-:W-:-:S03]  /*d970*/  IMAD.MOV.U32 R53, RZ, RZ, R154 ;  /* 0x000000ffff357224 */ /* 0x000fc600078e009a */
[----:B------:R-:W3:Y:S04]  /*d980*/  LDL.LU R0, [R1+0x4d8] ;  /* 0x0004d80001007983 */ /* 0x000ee80000300800 */
        /* <DEDUP_REMOVED lines=102> */
[----:B------:R1:W5:Y:S01]  /*dff0*/  LDL.LU R235, [R1+0x4c8] ;  /* 0x0004c80001eb7983 */ /* 0x0003620000300800 */
[----:B------:R-:W-:-:S03]  /*e000*/  UMOV UR7, 0x40000040 ;  /* 0x4000004000077882 */ /* 0x000fc60000000000 */
[----:B------:R1:W5:Y:S02]  /*e010*/  LDL.LU R233, [R1+0x4c4] ;  /* 0x0004c40001e97983 */ /* 0x0003640000300800 */
[----:B------:R-:W-:Y:S02]  /*e020*/  UMOV UR6, UR4 ;  /* 0x0000000400067c82 */ /* 0x000fe40008000000 */
[----:B------:R1:W5:Y:S04]  /*e030*/  LDL.LU R216, [R1+0x4c0] ;  /* 0x0004c00001d87983 */ /* 0x0003680000300800 */
[----:B------:R1:W5:Y:S04]  /*e040*/  LDL.LU R7, [R1+0x4bc] ;  /* 0x0004bc0001077983 */ /* 0x0003680000300800 */
[----:B------:R1:W5:Y:S04]  /*e050*/  LDL.LU R6, [R1+0x4b8] ;  /* 0x0004b80001067983 */ /* 0x0003680000300800 */
[----:B------:R1:W5:Y:S04]  /*e060*/  LDL.LU R5, [R1+0x4b4] ;  /* 0x0004b40001057983 */ /* 0x0003680000300800 */
[----:B------:R1:W5:Y:S01]  /*e070*/  LDL.LU R2, [R1+0x4b0] ;  /* 0x0004b00001027983 */ /* 0x0003620000300800 */
[----:B---3--:R-:W-:-:S04]  /*e080*/  F2FP.F16.F32.PACK_AB R155, R155, R0 ;  /* 0x000000009b9b723e */ /* 0x008fc800000000ff */
        /* <DEDUP_REMOVED lines=67> */
[----:B--2---:R-:W2:Y:S04]  /*e4c0*/  LDL.LU.64 R150, [R1+0x4a8] ;  /* 0x0004a80001967983 */ /* 0x004ea80000300a00 */
        /* <DEDUP_REMOVED lines=69> */
[----:B-1----:R-:W-:Y:S05]  /*e920*/  @!P0 BRA `(.L_x_21) ;  /* 0x0000000000048947 */ /* 0x002fea0003800000 */
[----:B------:R-:W-:Y:S01]  /*e930*/  BPT.TRAP 0x1 ;  /* 0x000000040000795c */ /* 0x000fe20000300000 */
.L_x_21:
[----:B------:R-:W-:Y:S01]  /*e940*/  UISETP.GT.U32.AND UP0, UPT, UR54, 0x1, UPT ;  /* 0x000000013600788c */ /* 0x000fe2000bf04070 */
[----:B------:R-:W-:Y:S01]  /*e950*/  MOV R0, RZ ;  /* 0x000000ff00007202 */ /* 0x000fe20000000f00 */
[----:B------:R-:W-:-:S04]  /*e960*/  UIADD3 UR4, UR60, 0xc0028, URZ ;  /* 0x000c00283c047890 */ /* 0x000fc8000fffe03f */
[----:B------:R-:W-:Y:S01]  /*e970*/  PLOP3.LUT P1, PT, PT, PT, UP0, 0x80, 0x0 ;  /* 0x000000000000781c */ /* 0x000fe20003f2f008 */
[----:B------:R-:W-:-:S09]  /*e980*/  UPRMT UR4, URZ, 0x654, UR4 ;  /* 0x000006543f047896 */ /* 0x000fd20008000004 */
[----:B------:R-:W-:Y:S03]  /*e990*/  SYNCS.ARRIVE.TRANS64.RED.A1T0 RZ, [UR4], RZ ;  /* 0x000000ffffff79a7 */ /* 0x000fe60008100404 */
[----:B------:R-:W-:Y:S05]  /*e9a0*/  @P1 BRA `(.L_x_22) ;  /* 0x0000000000041947 */ /* 0x000fea0003800000 */
[----:B------:R-:W-:Y:S01]  /*e9b0*/  BPT.TRAP 0x1 ;  /* 0x000000040000795c */ /* 0x000fe20000300000 */
.L_x_22:
[C---:B-----5:R-:W-:Y:S01]  /*e9c0*/  ISETP.GE.AND P2, PT, R233.reuse, 0x3, PT ;  /* 0x00000003e900780c */ /* 0x060fe20003f46270 */
[----:B------:R-:W-:Y:S01]  /*e9d0*/  UMOV UR7, 0x1 ;  /* 0x0000000100077882 */ /* 0x000fe20000000000 */
[----:B------:R-:W-:Y:S01]  /*e9e0*/  UMOV UR4, 0x2 ;  /* 0x0000000200047882 */ /* 0x000fe20000000000 */
[----:B------:R-:W-:Y:S01]  /*e9f0*/  VIADD R4, R2, 0x80 ;  /* 0x0000008002047836 */ /* 0x000fe20000000000 */
[----:B------:R-:W-:-:S09]  /*ea00*/  IADD3 R233, R233, -0x1, RZ ;  /* 0xffffffffe9e97810 */ /* 0x000fd20007ffe0ff */
[----:B------:R-:W-:Y:S05]  /*ea10*/  @!P2 BRA `(.L_x_23) ;  /* 0x00000100003ca947 */ /* 0x000fea0003800000 */
[----:B------:R-:W-:Y:S01]  /*ea20*/  IMAD.MOV.U32 R2, RZ, RZ, R216 ;  /* 0x000000ffff027224 */ /* 0x000fe200078e00d8 */
[----:B------:R-:W-:Y:S01]  /*ea30*/  MOV R8, R7 ;  /* 0x0000000700087202 */ /* 0x000fe20000000f00 */
[----:B------:R-:W-:Y:S01]  /*ea40*/  IMAD.MOV.U32 R219, RZ, RZ, R233 ;  /* 0x000000ffffdb7224 */ /* 0x000fe200078e00e9 */
[----:B------:R-:W-:Y:S01]  /*ea50*/  MOV R0, RZ ;  /* 0x000000ff00007202 */ /* 0x000fe20000000f00 */
[----:B------:R-:W-:Y:S01]  /*ea60*/  UMOV UR4, 0x2 ;  /* 0x0000000200047882 */ /* 0x000fe20000000000 */
[----:B------:R-:W-:Y:S01]  /*ea70*/  UMOV UR7, 0x1 ;  /* 0x0000000100077882 */ /* 0x000fe20000000000 */
[----:B------:R-:W-:-:S05]  /*ea80*/  ULDC UR5, c[0x0][0x604] ;  /* 0x0001810000057ab9 */ /* 0x000fca0000000800 */
.L_x_34:
[----:B------:R-:W-:-:S13]  /*ea90*/  PLOP3.LUT P3, PT, PT, PT, UP1, 0x80, 0x0 ;  /* 0x000000000000781c */ /* 0x000fda0003f6f018 */
[----:B------:R-:W-:Y:S05]  /*eaa0*/  @!P3 BRA `(.L_x_24) ;  /* 0x000000000004b947 */ /* 0x000fea0003800000 */
[----:B------:R-:W-:Y:S01]  /*eab0*/  BPT.TRAP 0x1 ;  /* 0x000000040000795c */ /* 0x000fe20000300000 */
.L_x_24:
[----:B------:R-:W-:Y:S01]  /*eac0*/  ULEA UR6, UR4, UR60, 0x3 ;  /* 0x0000003c04067291 */ /* 0x000fe2000f8e183f */
[----:B------:R-:W-:-:S08]  /*ead0*/  SHF.L.U32 R3, R0, 0x1f, RZ ;  /* 0x0000001f00037819 */ /* 0x000fd000000006ff */
[----:B------:R-:W1:Y:S02]  /*eae0*/  SYNCS.PHASECHK.TRANS64.TRYWAIT P2, [UR6+0xc0000], R3 ;  /* 0x0c000003ff0075a7 */ /* 0x000e640008040146 */
[----:B-1----:R-:W-:Y:S05]  /*eaf0*/  @!P2 BRA `(.L_x_25) ;  /* 0x000002980028a947 */ /* 0x002fea0003800000 */
.L_x_133:
[----:B------:R-:W2:Y:S04]  /*eb00*/  LDL.64 R14, [R1+0x280] ;  /* 0x00028000010e7983 */ /* 0x000ea80000100a00 */
[----:B------:R-:W3:Y:S04]  /*eb10*/  LDL.64 R12, [R1+0x298] ;  /* 0x00029800010c7983 */ /* 0x000ee80000100a00 */
[----:B------:R-:W4:Y:S04]  /*eb20*/  LDL.64 R10, [R1+0x2a0] ;  /* 0x0002a000010a7983 */ /* 0x000f280000100a00 */
[----:B------:R-:W5:Y:S04]  /*eb30*/  LDL.64 R154, [R1+0x290] ;  /* 0x00029000019a7983 */ /* 0x000f680000100a00 */
[----:B------:R-:W5:Y:S01]  /*eb40*/  LDL.64 R152, [R1+0x288] ;  /* 0x0002880001987983 */ /* 0x000f620000100a00 */
[----:B------:R-:W-:Y:S01]  /*eb50*/  MOV R16, UR29 ;  /* 0x0000001d00107c02 */ /* 0x000fe20008000f00 */
[----:B------:R-:W-:Y:S01]  /*eb60*/  ULEA UR6, UR4, UR40, 0xd ;  /* 0x0000002804067291 */ /* 0x000fe2000f8e683f */
[----:B------:R-:W-:Y:S01]  /*eb70*/  MOV R9, UR44 ;  /* 0x0000002c00097c02 */ /* 0x000fe20008000f00 */
[----:B------:R-:W-:Y:S01]  /*eb80*/  UMOV UR35, 0x40000040 ;  /* 0x4000004000237882 */ /* 0x000fe20000000000 */
[----:B------:R-:W-:Y:S01]  /*eb90*/  UMOV UR31, 0x40000040 ;  /* 0x40000040001f7882 */ /* 0x000fe20000000000 */
[----:B------:R-:W-:Y:S01]  /*eba0*/  UMOV UR39, 0x40000040 ;  /* 0x4000004000277882 */ /* 0x000fe20000000000 */
[----:B------:R-:W5:Y:S02]  /*ebb0*/  LDL.64 R20, [R1+0x278] ;  /* 0x0002780001147983 */ /* 0x000f640000100a00 */
[----:B------:R-:W-:Y:S01]  /*ebc0*/  UMOV UR34, UR6 ;  /* 0x0000000600227c82 */ /* 0x000fe20008000000 */
[----:B------:R-:W-:Y:S01]  /*ebd0*/  UIADD3 UR10, UR6, 0x2, URZ ;  /* 0x00000002060a7890 */ /* 0x000fe2000fffe03f */
[----:B------:R-:W5:Y:S01]  /*ebe0*/  LDL.64 R220, [R1+0x270] ;  /* 0x0002700001dc7983 */ /* 0x000f620000100a00 */
[----:B------:R-:W-:Y:S01]  /*ebf0*/  UMOV UR47, 0x40000040 ;  /* 0x40000040002f7882 */ /* 0x000fe20000000000 */
[----:B------:R-:W-:-:S02]  /*ec00*/  UMOV UR51, 0x40000040 ;  /* 0x4000004000337882 */ /* 0x000fc40000000000 */
[----:B------:R-:W5:Y:S02]  /*ec10*/  LDL.64 R216, [R1+0x268] ;  /* 0x0002680001d87983 */ /* 0x000f640000100a00 */
[----:B------:R-:W-:Y:S01]  /*ec20*/  UMOV UR30, UR10 ;  /* 0x0000000a001e7c82 */ /* 0x000fe20008000000 */
[----:B------:R-:W-:Y:S01]  /*ec30*/  UIADD3 UR10, UR6, 0x4, URZ ;  /* 0x00000004060a7890 */ /* 0x000fe2000fffe03f */
[----:B------:R-:W5:Y:S04]  /*ec40*/  LDL.64 R18, [R1+0x260] ;  /* 0x0002600001127983 */ /* 0x000f680000100a00 */
[----:B------:R-:W5:Y:S02]  /*ec50*/  LDL.64 R22, [R1+0x258] ;  /* 0x0002580001167983 */ /* 0x000f640000100a00 */
[----:B------:R-:W-:-:S02]  /*ec60*/  UMOV UR38, UR10 ;  /* 0x0000000a00267c82 */ /* 0x000fc40008000000 */
[----:B------:R-:W5:Y:S04]  /*ec70*/  LDL.64 R228, [R1+0x240] ;  /* 0x0002400001e47983 */ /* 0x000f680000100a00 */
[----:B------:R-:W5:Y:S04]  /*ec80*/  LDL.64 R226, [R1+0x238] ;  /* 0x0002380001e27983 */ /* 0x000f680000100a00 */
[----:B------:R-:W5:Y:S04]  /*ec90*/  LDL.64 R224, [R1+0x230] ;  /* 0x0002300001e07983 */ /* 0x000f680000100a00 */
[----:B------:R-:W5:Y:S01]  /*eca0*/  LDL.64 R222, [R1+0x228] ;  /* 0x0002280001de7983 */ /* 0x000f620000100a00 */
[----:B--2---:R-:W-:-:S02]  /*ecb0*/  R2UR UR48, R14 ;  /* 0x000000000e3072ca */ /* 0x004fc400000e0000 */
[----:B------:R-:W-:Y:S02]  /*ecc0*/  MOV R14, UR33 ;  /* 0x00000021000e7c02 */ /* 0x000fe40008000f00 */
[----:B---3--:R-:W-:Y:S02]  /*ecd0*/  R2UR UR29, R13 ;  /* 0x000000000d1d72ca */ /* 0x008fe400000e0000 */
[----:B------:R-:W-:Y:S02]  /*ece0*/  MOV R13, UR32 ;  /* 0x00000020000d7c02 */ /* 0x000fe40008000f00 */
[----:B----4-:R-:W-:Y:S02]  /*ecf0*/  R2UR UR32, R10 ;  /* 0x000000000a2072ca */ /* 0x010fe400000e0000 */
[----:B------:R-:W-:Y:S02]  /*ed00*/  R2UR UR33, R11 ;  /* 0x000000000b2172ca */ /* 0x000fe400000e0000 */
[----:B------:R-:W-:-:S02]  /*ed10*/  R2UR UR49, R15 ;  /* 0x000000000f3172ca */ /* 0x000fc400000e0000 */
[----:B------:R-:W-:Y:S02]  /*ed20*/  MOV R15, UR28 ;  /* 0x0000001c000f7c02 */ /* 0x000fe40008000f00 */
[----:B------:R-:W-:Y:S02]  /*ed30*/  R2UR UR28, R12 ;  /* 0x000000000c1c72ca */ /* 0x000fe400000e0000 */
[----:B------:R-:W-:Y:S02]  /*ed40*/  MOV R12, UR37 ;  /* 0x00000025000c7c02 */ /* 0x000fe40008000f00 */
[----:B------:R-:W-:Y:S02]  /*ed50*/  MOV R11, UR36 ;  /* 0x00000024000b7c02 */ /* 0x000fe40008000f00 */
[----:B------:R-:W-:Y:S02]  /*ed60*/  MOV R10, UR45 ;  /* 0x0000002d000a7c02 */ /* 0x000fe40008000f00 */
[----:B-----5:R-:W-:-:S02]  /*ed70*/  R2UR UR36, R154 ;  /* 0x000000009a2472ca */ /* 0x020fc400000e0000 */
[----:B------:R-:W-:Y:S02]  /*ed80*/  R2UR UR37, R155 ;  /* 0x000000009b2572ca */ /* 0x000fe400000e0000 */
[----:B------:R-:W-:Y:S02]  /*ed90*/  R2UR UR44, R152 ;  /* 0x00000000982c72ca */ /* 0x000fe400000e0000 */
[----:B------:R-:W-:Y:S02]  /*eda0*/  R2UR UR45, R153 ;  /* 0x00000000992d72ca */ /* 0x000fe400000e0000 */
[----:B------:R-:W-:-:S06]  /*edb0*/  WARPGROUP.ARRIVE ;  /* 0x00000000000079c5 */ /* 0x000fcc0000000000 */
[----:B------:R-:W-:Y:S03]  /*edc0*/  HGMMA.64x128x16.F32 R152, gdesc[UR32], RZ, !UPT, gsb0 ;  /* 0x01e00000209879f0 */ /* 0x000fe6000c0008ff */
[----:B------:R-:W-:Y:S02]  /*edd0*/  WARPGROUP.DEPBAR.LE gsb0, 0x0 ;  /* 0x00008000000079c5 */ /* 0x000fe40000010000 */
[----:B------:R-:W-:-:S07]  /*ede0*/  WARPGROUP.ARRIVE ;  /* 0x00000000000079c5 */ /* 0x000fce0000000000 */
[----:B------:R-:W-:Y:S01]  /*edf0*/  HGMMA.64x128x16.F32 R152, gdesc[UR28], R152, gsb0 ;  /* 0x01e000001c9879f0 */ /* 0x000fe20008000898 */
[----:B------:R-:W-:-:S07]  /*ee00*/  UIADD3 UR10, UR6, 0x6, URZ ;  /* 0x00000006060a7890 */ /* 0x000fce000fffe03f */
[----:B------:R-:W-:Y:S01]  /*ee10*/  UMOV UR46, UR10 ;  /* 0x0000000a002e7c82 */ /* 0x000fe20008000000 */
[----:B------:R-:W-:Y:S02]  /*ee20*/  WARPGROUP.DEPBAR.LE gsb0, 0x0 ;  /* 0x00008000000079c5 */ /* 0x000fe40000010000 */
[----:B------:R-:W-:-:S06]  /*ee30*/  WARPGROUP.ARRIVE ;  /* 0x00000000000079c5 */ /* 0x000fcc0000000000 */
[----:B------:R-:W-:Y:S01]  /*ee40*/  HGMMA.64x128x16.F32 R152, gdesc[UR36], R152, gsb0 ;  /* 0x01e00000249879f0 */ /* 0x000fe20008000898 */
[----:B------:R-:W-:-:S07]  /*ee50*/  UIADD3 UR10, UR6, 0x400, URZ ;  /* 0x00000400060a7890 */ /* 0x000fce000fffe03f */
[----:B------:R-:W-:Y:S01]  /*ee60*/  UMOV UR50, UR10 ;  /* 0x0000000a00327c82 */ /* 0x000fe20008000000 */
[----:B------:R-:W-:Y:S02]  /*ee70*/  WARPGROUP.DEPBAR.LE gsb0, 0x0 ;  /* 0x00008000000079c5 */ /* 0x000fe40000010000 */
[----:B------:R-:W-:-:S06]  /*ee80*/  WARPGROUP.ARRIVE ;  /* 0x00000000000079c5 */ /* 0x000fcc0000000000 */
[----:B------:R-:W-:Y:S01]  /*ee90*/  HGMMA.64x128x16.F32 R152, gdesc[UR44], R152, gsb0 ;  /* 0x01e000002c9879f0 */ /* 0x000fe20008000898 */
[----:B------:R-:W-:Y:S02]  /*eea0*/  R2UR UR32, R20 ;  /* 0x00000000142072ca */ /* 0x000fe400000e0000 */
[----:B------:R-:W-:Y:S01]  /*eeb0*/  R2UR UR33, R21 ;  /* 0x00000000152172ca */ /* 0x000fe200000e0000 */
[----:B------:R-:W-:Y:S01]  /*eec0*/  UIADD3 UR10, UR6, 0x402, URZ ;  /* 0x00000402060a7890 */ /* 0x000fe2000fffe03f */
[----:B------:R-:W-:Y:S01]  /*eed0*/  UMOV UR35, 0x40000040 ;  /* 0x4000004000237882 */ /* 0x000fe20000000000 */
[----:B------:R-:W-:Y:S02]  /*eee0*/  R2UR UR28, R220 ;  /* 0x00000000dc1c72ca */ /* 0x000fe400000e0000 */
[----:B------:R-:W-:Y:S01]  /*eef0*/  R2UR UR29, R221 ;  /* 0x00000000dd1d72ca */ /* 0x000fe200000e0000 */
[----:B------:R-:W-:Y:S02]  /*ef00*/  UMOV UR31, 0x40000040 ;  /* 0x40000040001f7882 */ /* 0x000fe40000000000 */
[----:B------:R-:W-:Y:S01]  /*ef10*/  UMOV UR34, UR10 ;  /* 0x0000000a00227c82 */ /* 0x000fe20008000000 */
[----:B------:R-:W-:-:S02]  /*ef20*/  WARPGROUP.DEPBAR.LE gsb0, 0x0 ;  /* 0x00008000000079c5 */ /* 0x000fc40000010000 */
[----:B------:R-:W-:Y:S01]  /*ef30*/  WARPGROUP.ARRIVE ;  /* 0x00000000000079c5 */ /* 0x000fe20000000000 */
[----:B------:R-:W-:Y:S02]  /*ef40*/  R2UR UR36, R216 ;  /* 0x00000000d82472ca */ /* 0x000fe400000e0000 */
[----:B------:R-:W-:Y:S01]  /*ef50*/  R2UR UR37, R217 ;  /* 0x00000000d92572ca */ /* 0x000fe200000e0000 */
[----:B------:R-:W-:Y:S01]  /*ef60*/  UIADD3 UR10, UR6, 0x404, URZ ;  /* 0x00000404060a7890 */ /* 0x000fe2000fffe03f */
[----:B------:R-:W2:Y:S01]  /*ef70*/  LDL.64 R20, [R1+0x250] ;  /* 0x0002500001147983 */ /* 0x000ea20000100a00 */
[----:B------:R-:W-:Y:S01]  /*ef80*/  HGMMA.64x128x16.F32 R152, gdesc[UR48], R152, gsb0 ;  /* 0x01e00000309879f0 */ /* 0x000fe20008000898 */
[----:B------:R-:W-:Y:S01]  /*ef90*/  UMOV UR39, 0x40000040 ;  /* 0x4000004000277882 */ /* 0x000fe20000000000 */
[----:B------:R-:W-:Y:S02]  /*efa0*/  R2UR UR44, R18 ;  /* 0x00000000122c72ca */ /* 0x000fe400000e0000 */
[----:B------:R-:W-:Y:S01]  /*efb0*/  R2UR UR45, R19 ;  /* 0x00000000132d72ca */ /* 0x000fe200000e0000 */
[----:B------:R-:W-:Y:S01]  /*efc0*/  UMOV UR30, UR10 ;  /* 0x0000000a001e7c82 */ /* 0x000fe20008000000 */
[----:B------:R-:W-:Y:S01]  /*efd0*/  UMOV UR47, 0x40000040 ;  /* 0x40000040002f7882 */ /* 0x000fe20000000000 */
[----:B------:R-:W3:Y:S04]  /*efe0*/  LDL.64 R220, [R1+0x220] ;  /* 0x0002200001dc7983 */ /* 0x000ee80000100a00 */
[----:B------:R-:W4:Y:S01]  /*eff0*/  LDL.64 R216, [R1+0x218] ;  /* 0x0002180001d87983 */ /* 0x000f220000100a00 */
[----:B------:R-:W-:-:S02]  /*f000*/  WARPGROUP.DEPBAR.LE gsb0, 0x0 ;  /* 0x00008000000079c5 */ /* 0x000fc40000010000 */
[----:B------:R-:W-:Y:S01]  /*f010*/  WARPGROUP.ARRIVE ;  /* 0x00000000000079c5 */ /* 0x000fe20000000000 */
[----:B------:R-:W5:Y:S05]  /*f020*/  LDL.64 R18, [R1+0x248] ;  /* 0x0002480001127983 */ /* 0x000f6a0000100a00 */
        /* <DEDUP_REMOVED lines=15> */
[----:B--2---:R-:W-:Y:S02]  /*f120*/  R2UR UR32, R20 ;  /* 0x00000000142072ca */ /* 0x004fe400000e0000 */
[----:B------:R-:W-:Y:S01]  /*f130*/  R2UR UR33, R21 ;  /* 0x00000000152172ca */ /* 0x000fe200000e0000 */
[----:B------:R-:W-:Y:S02]  /*f140*/  UMOV UR35, 0x40000040 ;  /* 0x4000004000237882 */ /* 0x000fe40000000000 */
[----:B------:R-:W-:Y:S01]  /*f150*/  UMOV UR50, UR10 ;  /* 0x0000000a00327c82 */ /* 0x000fe20008000000 */
[----:B------:R-:W-:-:S02]  /*f160*/  WARPGROUP.DEPBAR.LE gsb0, 0x0 ;  /* 0x00008000000079c5 */ /* 0x000fc40000010000 */
[----:B------:R-:W-:Y:S01]  /*f170*/  WARPGROUP.ARRIVE ;  /* 0x00000000000079c5 */ /* 0x000fe20000000000 */
[----:B-----5:R-:W-:Y:S02]  /*f180*/  R2UR UR28, R18 ;  /* 0x00000000121c72ca */ /* 0x020fe400000e0000 */
[----:B------:R-:W-:Y:S01]  /*f190*/  R2UR UR29, R19 ;  /* 0x00000000131d72ca */ /* 0x000fe200000e0000 */
[----:B------:R-:W-:Y:S01]  /*f1a0*/  UIADD3 UR10, UR6, 0x804, URZ ;  /* 0x00000804060a7890 */ /* 0x000fe2000fffe03f */
[----:B------:R-:W-:Y:S01]  /*f1b0*/  UMOV UR31, 0x40000040 ;  /* 0x40000040001f7882 */ /* 0x000fe20000000000 */
[----:B------:R-:W-:Y:S01]  /*f1c0*/  HGMMA.64x128x16.F32 R152, gdesc[UR44], R152, gsb0 ;  /* 0x01e000002c9879f0 */ /* 0x000fe20008000898 */
[----:B------:R-:W-:Y:S02]  /*f1d0*/  R2UR UR36, R228 ;  /* 0x00000000e42472ca */ /* 0x000fe400000e0000 */
[----:B------:R-:W-:Y:S02]  /*f1e0*/  R2UR UR37, R229 ;  /* 0x00000000e52572ca */ /* 0x000fe400000e0000 */
[----:B------:R-:W-:Y:S01]  /*f1f0*/  UMOV UR34, UR10 ;  /* 0x0000000a00227c82 */ /* 0x000fe20008000000 */
[----:B------:R-:W-:Y:S01]  /*f200*/  UMOV UR39, 0x40000040 ;  /* 0x4000004000277882 */ /* 0x000fe20000000000 */
[----:B------:R-:W2:Y:S04]  /*f210*/  LDL.64 R22, [R1+0x210] ;  /* 0x0002100001167983 */ /* 0x000ea80000100a00 */
[----:B------:R-:W5:Y:S04]  /*f220*/  LDL.64 R20, [R1+0x200] ;  /* 0x0002000001147983 */ /* 0x000f680000100a00 */
[----:B------:R-:W5:Y:S01]  /*f230*/  LDL.64 R18, [R1+0x208] ;  /* 0x0002080001127983 */ /* 0x000f620000100a00 */
[----:B------:R-:W-:-:S02]  /*f240*/  WARPGROUP.DEPBAR.LE gsb0, 0x0 ;  /* 0x00008000000079c5 */ /* 0x000fc40000010000 */
[----:B------:R-:W-:-:S06]  /*f250*/  WARPGROUP.ARRIVE ;  /* 0x00000000000079c5 */ /* 0x000fcc0000000000 */
        /* <DEDUP_REMOVED lines=14> */
[----:B------:R-:W-:-:S06]  /*f340*/  UMOV UR47, 0x40000040 ;  /* 0x40000040002f7882 */ /* 0x000fcc0000000000 */
        /* <DEDUP_REMOVED lines=20> */
[----:B---3--:R-:W-:Y:S02]  /*f490*/  R2UR UR32, R220 ;  /* 0x00000000dc2072ca */ /* 0x008fe400000e0000 */
[----:B------:R-:W-:Y:S01]  /*f4a0*/  R2UR UR33, R221 ;  /* 0x00000000dd2172ca */ /* 0x000fe200000e0000 */
[----:B------:R-:W-:Y:S01]  /*f4b0*/  UIADD3 UR10, UR6, 0x1000, URZ ;  /* 0x00001000060a7890 */ /* 0x000fe2000fffe03f */
[----:B------:R-:W-:-:S06]  /*f4c0*/  UMOV UR35, 0x40000040 ;  /* 0x4000004000237882 */ /* 0x000fcc0000000000 */
[----:B------:R-:W-:Y:S01]  /*f4d0*/  UMOV UR34, UR10 ;  /* 0x0000000a00227c82 */ /* 0x000fe20008000000 */
[----:B------:R-:W-:Y:S02]  /*f4e0*/  WARPGROUP.DEPBAR.LE gsb0, 0x0 ;  /* 0x00008000000079c5 */ /* 0x000fe40000010000 */
[----:B------:R-:W-:-:S06]  /*f4f0*/  WARPGROUP.ARRIVE ;  /* 0x00000000000079c5 */ /* 0x000fcc0000000000 */
[----:B------:R-:W-:Y:S01]  /*f500*/  HGMMA.64x128x16.F32 R152, gdesc[UR28], R152, gsb0 ;  /* 0x01e000001c9879f0 */ /* 0x000fe20008000898 */
[----:B----4-:R-:W-:Y:S02]  /*f510*/  R2UR UR36, R216 ;  /* 0x00000000d82472ca */ /* 0x010fe400000e0000 */
[----:B------:R-:W-:Y:S01]  /*f520*/  R2UR UR37, R217 ;  /* 0x00000000d92572ca */ /* 0x000fe200000e0000 */
[----:B------:R-:W-:Y:S01]  /*f530*/  UIADD3 UR10, UR6, 0x1002, URZ ;  /* 0x00001002060a7890 */ /* 0x000fe2000fffe03f */
[----:B------:R-:W-:-:S06]  /*f540*/  UMOV UR39, 0x40000040 ;  /* 0x4000004000277882 */ /* 0x000fcc0000000000 */
[----:B------:R-:W-:Y:S01]  /*f550*/  UMOV UR38, UR10 ;  /* 0x0000000a00267c82 */ /* 0x000fe20008000000 */
[----:B------:R-:W-:Y:S02]  /*f560*/  WARPGROUP.DEPBAR.LE gsb0, 0x0 ;  /* 0x00008000000079c5 */ /* 0x000fe40000010000 */
[----:B------:R-:W-:-:S06]  /*f570*/  WARPGROUP.ARRIVE ;  /* 0x00000000000079c5 */ /* 0x000fcc0000000000 */
[----:B------:R-:W-:Y:S01]  /*f580*/  HGMMA.64x128x16.F32 R152, gdesc[UR32], R152, gsb0 ;  /* 0x01e00000209879f0 */ /* 0x000fe20008000898 */
[----:B--2---:R-:W-:Y:S02]  /*f590*/  R2UR UR44, R22 ;  /* 0x00000000162c72ca */ /* 0x004fe400000e0000 */
[----:B------:R-:W-:Y:S01]  /*f5a0*/  R2UR UR45, R23 ;  /* 0x00000000172d72ca */ /* 0x000fe200000e0000 */
[----:B------:R-:W-:Y:S01]  /*f5b0*/  UIADD3 UR10, UR6, 0x1004, URZ ;  /* 0x00001004060a7890 */ /* 0x000fe2000fffe03f */
[----:B------:R-:W-:-:S06]  /*f5c0*/  UMOV UR47, 0x40000040 ;  /* 0x40000040002f7882 */ /* 0x000fcc0000000000 */
[----:B------:R-:W-:Y:S01]  /*f5d0*/  UMOV UR46, UR10 ;  /* 0x0000000a002e7c82 */ /* 0x000fe20008000000 */
[----:B------:R-:W-:Y:S02]  /*f5e0*/  WARPGROUP.DEPBAR.LE gsb0, 0x0 ;  /* 0x00008000000079c5 */ /* 0x000fe40000010000 */
[----:B------:R-:W-:-:S06]  /*f5f0*/  WARPGROUP.ARRIVE ;  /* 0x00000000000079c5 */ /* 0x000fcc0000000000 */
[----:B------:R-:W-:Y:S01]  /*f600*/  HGMMA.64x128x16.F32 R152, gdesc[UR36], R152, gsb0 ;  /* 0x01e00000249879f0 */ /* 0x000fe20008000898 */
[----:B-1----:R-:W-:Y:S02]  /*f610*/  MOV R7, UR57 ;  /* 0x0000003900077c02 */ /* 0x002fe40008000f00 */
[----:B------:R-:W-:Y:S02]  /*f620*/  MOV R3, UR56 ;  /* 0x0000003800037c02 */ /* 0x000fe40008000f00 */
[----:B-----5:R-:W-:Y:S02]  /*f630*/  R2UR UR56, R20 ;  /* 0x00000000143872ca */ /* 0x020fe400000e0000 */
[----:B------:R-:W-:Y:S01]  /*f640*/  R2UR UR57, R21 ;  /* 0x00000000153972ca */ /* 0x000fe200000e0000 */
[----:B------:R-:W-:Y:S01]  /*f650*/  UIADD3 UR10, UR6, 0x1006, URZ ;  /* 0x00001006060a7890 */ /* 0x000fe2000fffe03f */
[----:B------:R-:W-:Y:S01]  /*f660*/  UMOV UR59, 0x40000040 ;  /* 0x40000040003b7882 */ /* 0x000fe20000000000 */
[----:B------:R-:W-:-:S02]  /*f670*/  WARPGROUP.DEPBAR.LE gsb0, 0x0 ;  /* 0x00008000000079c5 */ /* 0x000fc40000010000 */
[----:B------:R-:W-:-:S06]  /*f680*/  WARPGROUP.ARRIVE ;  /* 0x00000000000079c5 */ /* 0x000fcc0000000000 */
[----:B------:R-:W-:Y:S01]  /*f690*/  HGMMA.64x128x16.F32 R152, gdesc[UR44], R152, gsb0 ;  /* 0x01e000002c9879f0 */ /* 0x000fe20008000898 */
[----:B------:R-:W-:Y:S01]  /*f6a0*/  UMOV UR58, UR10 ;  /* 0x0000000a003a7c82 */ /* 0x000fe20008000000 */
        /* <DEDUP_REMOVED lines=8> */
[----:B------:R-:W-:Y:S01]  /*f730*/  UIADD3 UR10, UR6, 0x1402, URZ ;  /* 0x00001402060a7890 */ /* 0x000fe2000fffe03f */
[----:B------:R-:W-:-:S06]  /*f740*/  UMOV UR55, 0x40000040 ;  /* 0x4000004000377882 */ /* 0x000fcc0000000000 */
[----:B------:R-:W-:Y:S01]  /*f750*/  UMOV UR54, UR10 ;  /* 0x0000000a00367c82 */ /* 0x000fe20008000000 */
[----:B------:R-:W-:Y:S02]  /*f760*/  WARPGROUP.DEPBAR.LE gsb0, 0x0 ;  /* 0x00008000000079c5 */ /* 0x000fe40000010000 */
[----:B------:R-:W-:-:S06]  /*f770*/  WARPGROUP.ARRIVE ;  /* 0x00000000000079c5 */ /* 0x000fcc0000000000 */
[----:B------:R-:W-:Y:S01]  /*f780*/  HGMMA.64x128x16.F32 R152, gdesc[UR48], R152, gsb0 ;  /* 0x01e00000309879f0 */ /* 0x000fe20008000898 */
[----:B------:R-:W-:Y:S01]  /*f790*/  UIADD3 UR10, UR6, 0x1404, URZ ;  /* 0x00001404060a7890 */ /* 0x000fe2000fffe03f */
[----:B------:R-:W-:Y:S01]  /*f7a0*/  UMOV UR11, 0x40000040 ;  /* 0x40000040000b7882 */ /* 0x000fe20000000000 */
[----:B------:R-:W-:Y:S02]  /*f7b0*/  WARPGROUP.DEPBAR.LE gsb0, 0x0 ;  /* 0x00008000000079c5 */ /* 0x000fe40000010000 */
[----:B------:R-:W-:-:S07]  /*f7c0*/  WARPGROUP.ARRIVE ;  /* 0x00000000000079c5 */ /* 0x000fce0000000000 */
[----:B------:R-:W-:Y:S01]  /*f7d0*/  HGMMA.64x128x16.F32 R152, gdesc[UR52], R152, gsb0 ;  /* 0x01e00000349879f0 */ /* 0x000fe20008000898 */
[----:B------:R-:W-:Y:S02]  /*f7e0*/  UMOV UR15, 0x40000040 ;  /* 0x40000040000f7882 */ /* 0x000fe40000000000 */
[----:B------:R-:W-:Y:S02]  /*f7f0*/  WARPGROUP.DEPBAR.LE gsb0, 0x0 ;  /* 0x00008000000079c5 */ /* 0x000fe40000010000 */
[----:B------:R-:W-:-:S07]  /*f800*/  WARPGROUP.ARRIVE ;  /* 0x00000000000079c5 */ /* 0x000fce0000000000 */
[----:B------:R-:W-:Y:S01]  /*f810*/  HGMMA.64x128x16.F32 R152, gdesc[UR8], R152, gsb0 ;  /* 0x01e00000089879f0 */ /* 0x000fe20008000898 */
[----:B------:R-:W-:-:S07]  /*f820*/  UIADD3 UR10, UR6, 0x1406, URZ ;  /* 0x00001406060a7890 */ /* 0x000fce000fffe03f */
[----:B------:R-:W-:Y:S01]  /*f830*/  UMOV UR14, UR10 ;  /* 0x0000000a000e7c82 */ /* 0x000fe20008000000 */
[----:B------:R-:W-:Y:S01]  /*f840*/  UIADD3 UR10, UR6, 0x1800, URZ ;  /* 0x00001800060a7890 */ /* 0x000fe2000fffe03f */
[----:B------:R-:W-:Y:S01]  /*f850*/  UMOV UR19, 0x40000040 ;  /* 0x4000004000137882 */ /* 0x000fe20000000000 */
[----:B------:R-:W-:Y:S02]  /*f860*/  WARPGROUP.DEPBAR.LE gsb0, 0x0 ;  /* 0x00008000000079c5 */ /* 0x000fe40000010000 */
[----:B------:R-:W-:-:S06]  /*f870*/  WARPGROUP.ARRIVE ;  /* 0x00000000000079c5 */ /* 0x000fcc0000000000 */
[----:B------:R-:W-:Y:S01]  /*f880*/  HGMMA.64x128x16.F32 R152, gdesc[UR12], R152, gsb0 ;  /* 0x01e000000c9879f0 */ /* 0x000fe20008000898 */
[----:B------:R-:W-:Y:S01]  /*f890*/  UMOV UR18, UR10 ;  /* 0x0000000a00127c82 */ /* 0x000fe20008000000 */
        /* <DEDUP_REMOVED lines=52> */
[----:B------:R-:W-:-:S04]  /*fbe0*/  UIADD3 UR4, UR4, 0x1, URZ ;  /* 0x0000000104047890 */ /* 0x000fc8000fffe03f */
[----:B------:R-:W-:-:S04]  /*fbf0*/  UISETP.NE.AND UP0, UPT, UR4, 0x5, UPT ;  /* 0x000000050400788c */ /* 0x000fc8000bf05270 */
[----:B------:R-:W-:Y:S02]  /*fc00*/  USEL UR6, URZ, 0x1, UP0 ;  /* 0x000000013f067887 */ /* 0x000fe40008000000 */
[----:B------:R-:W-:-:S04]  /*fc10*/  USEL UR4, UR4, URZ, UP0 ;  /* 0x0000003f04047287 */ /* 0x000fc80008000000 */
[----:B------:R-:W-:Y:S01]  /*fc20*/  LOP3.LUT R220, R0, UR6, RZ, 0x3c, !PT ;  /* 0x0000000600dc7c12 */ /* 0x000fe2000f8e3cff */
[----:B------:R-:W-:Y:S02]  /*fc30*/  WARPGROUP.DEPBAR.LE gsb0, 0x0 ;  /* 0x00008000000079c5 */ /* 0x000fe40000010000 */
[----:B------:R-:W-:-:S06]  /*fc40*/  WARPGROUP.ARRIVE ;  /* 0x00000000000079c5 */ /* 0x000fcc0000000000 */
[----:B------:R-:W-:Y:S03]  /*fc50*/  HGMMA.64x128x16.F32 R152, gdesc[UR56], R152, gsb0 ;  /* 0x01e00000389879f0 */ /* 0x000fe60008000898 */
[----:B------:R-:W-:Y:S02]  /*fc60*/  WARPGROUP.DEPBAR.LE gsb0, 0x0 ;  /* 0x00008000000079c5 */ /* 0x000fe40000010000 */
[----:B------:R-:W-:Y:S05]  /*fc70*/  @!P3 BRA `(.L_x_26) ;  /* 0x000000000004b947 */ /* 0x000fea0003800000 */
[----:B------:R-:W-:Y:S01]  /*fc80*/  BPT.TRAP 0x1 ;  /* 0x000000040000795c */ /* 0x000fe20000300000 */
.L_x_26:
[----:B------:R-:W-:Y:S01]  /*fc90*/  FMNMX R216, R152, R2, !PT ;  /* 0x0000000298d87209 */ /* 0x000fe20007800000 */
[----:B------:R1:W-:Y:S03]  /*fca0*/  STL [R1+0x3e4], R133 ;  /* 0x0003e48501007387 */ /* 0x0003e60000100800 */
[----:B------:R-:W-:-:S04]  /*fcb0*/  FMNMX R216, R153, R216, !PT ;  /* 0x000000d899d87209 */ /* 0x000fc80007800000 */
[----:B------:R-:W-:Y:S01]  /*fcc0*/  FMNMX R216, R156, R216, !PT ;  /* 0x000000d89cd87209 */ /* 0x000fe20007800000 */
[----:B-1----:R-:W2:Y:S03]  /*fcd0*/  LDL.LU R133, [R1] ;  /* 0x0000000001857983 */ /* 0x002ea60000300800 */
[----:B------:R-:W-:Y:S01]  /*fce0*/  FMNMX R216, R157, R216, !PT ;  /* 0x000000d89dd87209 */ /* 0x000fe20007800000 */
[----:B------:R1:W-:Y:S03]  /*fcf0*/  STL [R1+0x3e0], R136 ;  /* 0x0003e08801007387 */ /* 0x0003e60000100800 */
[----:B------:R-:W-:-:S04]  /*fd00*/  FMNMX R216, R160, R216, !PT ;  /* 0x000000d8a0d87209 */ /* 0x000fc80007800000 */
[----:B------:R-:W-:-:S04]  /*fd10*/  FMNMX R216, R161, R216, !PT ;  /* 0x000000d8a1d87209 */ /* 0x000fc80007800000 */
[----:B------:R-:W-:Y:S01]  /*fd20*/  FMNMX R216, R164, R216, !PT ;  /* 0x000000d8a4d87209 */ /* 0x000fe20007800000 */
[----:B-1----:R-:W3:Y:S03]  /*fd30*/  LDL.LU R136, [R1+0x4] ;  /* 0x0000040001887983 */ /* 0x002ee60000300800 */
[----:B------:R-:W-:Y:S01]  /*fd40*/  FMNMX R216, R165, R216, !PT ;  /* 0x000000d8a5d87209 */ /* 0x000fe20007800000 */
[----:B------:R1:W-:Y:S03]  /*fd50*/  STL [R1+0x3dc], R137 ;  /* 0x0003dc8901007387 */ /* 0x0003e60000100800 */
[----:B------:R-:W-:-:S04]  /*fd60*/  FMNMX R216, R168, R216, !PT ;  /* 0x000000d8a8d87209 */ /* 0x000fc80007800000 */
[----:B------:R-:W-:Y:S01]  /*fd70*/  FMNMX R216, R169, R216, !PT ;  /* 0x000000d8a9d87209 */ /* 0x000fe20007800000 */
[----:B-1----:R-:W4:Y:S03]  /*fd80*/  LDL.LU R137, [R1+0x10] ;  /* 0x0000100001897983 */ /* 0x002f260000300800 */
[----:B------:R-:W-:Y:S01]  /*fd90*/  FMNMX R216, R172, R216, !PT ;  /* 0x000000d8acd87209 */ /* 0x000fe20007800000 */
[----:B------:R1:W-:Y:S03]  /*fda0*/  STL [R1+0x3d8], R140 ;  /* 0x0003d88c01007387 */ /* 0x0003e60000100800 */
[----:B------:R-:W-:-:S04]  /*fdb0*/  FMNMX R216, R173, R216, !PT ;  /* 0x000000d8add87209 */ /* 0x000fc80007800000 */
[----:B------:R-:W-:-:S04]  /*fdc0*/  FMNMX R216, R176, R216, !PT ;  /* 0x000000d8b0d87209 */ /* 0x000fc80007800000 */
[----:B------:R-:W-:Y:S01]  /*fdd0*/  FMNMX R216, R177, R216, !PT ;  /* 0x000000d8b1d87209 */ /* 0x000fe20007800000 */
[----:B-1----:R-:W4:Y:S03]  /*fde0*/  LDL.LU R140, [R1+0x14] ;  /* 0x00001400018c7983 */ /* 0x002f260000300800 */
        /* <DEDUP_REMOVED lines=28> */
[----:B------:R1:W-:Y:S04]  /*ffb0*/  STL [R1+0x3c0], R235 ;  /* 0x0003c0eb01007387 */ /* 0x0003e80000100800 */
[----:B------:R-:W1:Y:S04]  /*ffc0*/  SHFL.BFLY PT, R0, R216, 0x1, 0x1f ;  /* 0x0c201f00d8007f89 */ /* 0x000e6800000e0000 */
[----:B-1----:R-:W4:Y:S04]  /*ffd0*/  LDL.LU R235, [R1+0x44] ;  /* 0x0000440001eb7983 */ /* 0x002f280000300800 */
[----:B------:R1:W-:Y:S04]  /*ffe0*/  STL [R1+0x3bc], R220 ;  /* 0x0003bcdc01007387 */ /* 0x0003e80000100800 */
[----:B-1----:R-:W4:Y:S01]  /*fff0*/  LDL.LU R220, [R1+0x50] ;  /* 0x0000500001dc7983 */ /* 0x002f220000300800 */
[----:B------:R-:W-:-:S03]  /*10000*/  FMNMX R216, R216, R0, !PT ;  /* 0x00000000d8d87209 */ /* 0x000fc60007800000 */
[----:B------:R1:W-:Y:S04]  /*10010*/  STL [R1+0x3b8], R26 ;  /* 0x0003b81a01007387 */ /* 0x0003e80000100800 */
[----:B------:R-:W1:Y:S04]  /*10020*/  SHFL.BFLY PT, R0, R216, 0x2, 0x1f ;  /* 0x0c401f00d8007f89 */ /* 0x000e6800000e0000 */
[----:B-1----:R-:W4:Y:S04]  /*10030*/  LDL.LU R26, [R1+0x54] ;  /* 0x00005400011a7983 */ /* 0x002f280000300800 */
[----:B------:R1:W-:Y:S04]  /*10040*/  STL [R1+0x3b4], R27 ;  /* 0x0003b41b01007387 */ /* 0x0003e80000100800 */
[----:B-1----:R-:W4:Y:S01]  /*10050*/  LDL.LU R27, [R1+0x60] ;  /* 0x00006000011b7983 */ /* 0x002f220000300800 */
[----:B------:R-:W-:-:S03]  /*10060*/  FMNMX R216, R216, R0, !PT ;  /* 0x00000000d8d87209 */ /* 0x000fc60007800000 */
[----:B------:R1:W-:Y:S01]  /*10070*/  STL [R1+0x3b0], R30 ;  /* 0x0003b01e01007387 */ /* 0x0003e20000100800 */
[----:B------:R-:W-:-:S04]  /*10080*/  FSETP.NEU.AND P2, PT, R216, -INF , PT ;  /* 0xff800000d800780b */ /* 0x000fc80003f4d000 */
[----:B------:R-:W-:Y:S01]  /*10090*/  FSEL R3, R216, RZ, P2 ;  /* 0x000000ffd8037208 */ /* 0x000fe20001000000 */
[----:B-1----:R-:W4:Y:S04]  /*100a0*/  LDL.LU R30, [R1+0x64] ;  /* 0x00006400011e7983 */ /* 0x002f280000300800 */
[C---:B------:R-:W-:Y:S01]  /*100b0*/  FMUL R0, R3.reuse, UR5 ;  /* 0x0000000503007c20 */ /* 0x040fe20008400000 */
[----:B------:R-:W-:Y:S01]  /*100c0*/  FADD R221, -R3, R2 ;  /* 0x0000000203dd7221 */ /* 0x000fe20000000100 */
[----:B------:R1:W-:Y:S02]  /*100d0*/  STL [R1+0x3ac], R31 ;  /* 0x0003ac1f01007387 */ /* 0x0003e40000100800 */
[--C-:B------:R-:W-:Y:S01]  /*100e0*/  FFMA R152, R152, UR5, -R0.reuse ;  /* 0x0000000598987c23 */ /* 0x100fe20008000800 */
[----:B------:R-:W-:-:S04]  /*100f0*/  FFMA R153, R153, UR5, -R0 ;  /* 0x0000000599997c23 */ /* 0x000fc80008000800 */
[----:B------:R-:W-:Y:S02]  /*10100*/  FSETP.GEU.AND P4, PT, R152, -126, PT ;  /* 0xc2fc00009800780b */ /* 0x000fe40003f8e000 */
[----:B------:R-:W-:Y:S01]  /*10110*/  FSETP.GEU.AND P2, PT, R153, -126, PT ;  /* 0xc2fc00009900780b */ /* 0x000fe20003f4e000 */
[--C-:B------:R-:W-:Y:S01]  /*10120*/  FFMA R156, R156, UR5, -R0.reuse ;  /* 0x000000059c9c7c23 */ /* 0x100fe20008000800 */
        /* <DEDUP_REMOVED lines=9> */
[----:B------:R-:W-:Y:S01]  /*101c0*/  @!P4 FMUL R152, R152, 0.5 ;  /* 0x3f0000009898c820 */ /* 0x000fe20000400000 */
[--C-:B------:R-:W-:Y:S01]  /*101d0*/  FFMA R176, R176, UR5, -R0.reuse ;  /* 0x00000005b0b07c23 */ /* 0x100fe20008000800 */
[--C-:B------:R-:W-:Y:S01]  /*101e0*/  FFMA R184, R184, UR5, -R0.reuse ;  /* 0x00000005b8b87c23 */ /* 0x100fe20008000800 */
[--C-:B------:R-:W-:Y:S01]  /*101f0*/  FFMA R177, R177, UR5, -R0.reuse ;  /* 0x00000005b1b17c23 */ /* 0x100fe20008000800 */
[----:B------:R-:W1:Y:S01]  /*10200*/  MUFU.EX2 R218, R152 ;  /* 0x0000009800da7308 */ /* 0x000e620000000800 */
[----:B------:R-:W-:Y:S01]  /*10210*/  @!P2 FMUL R153, R153, 0.5 ;  /* 0x3f0000009999a820 */ /* 0x000fe20000400000 */
[--C-:B------:R-:W-:Y:S01]  /*10220*/  FFMA R180, R180, UR5, -R0.reuse ;  /* 0x00000005b4b47c23 */ /* 0x100fe20008000800 */
[--C-:B------:R-:W-:Y:S01]  /*10230*/  FFMA R185, R185, UR5, -R0.reuse ;  /* 0x00000005b9b97c23 */ /* 0x100fe20008000800 */
[--C-:B------:R-:W-:Y:S01]  /*10240*/  FFMA R188, R188, UR5, -R0.reuse ;  /* 0x00000005bcbc7c23 */ /* 0x100fe20008000800 */
[--C-:B------:R-:W-:Y:S01]  /*10250*/  FFMA R192, R192, UR5, -R0.reuse ;  /* 0x00000005c0c07c23 */ /* 0x100fe20008000800 */
[--C-:B------:R-:W-:Y:S01]  /*10260*/  FFMA R200, R200, UR5, -R0.reuse ;  /* 0x00000005c8c87c23 */ /* 0x100fe20008000800 */
[--C-:B------:R-:W-:Y:S01]  /*10270*/  FFMA R193, R193, UR5, -R0.reuse ;  /* 0x00000005c1c17c23 */ /* 0x100fe20008000800 */
[----:B------:R-:W1:Y:S01]  /*10280*/  MUFU.EX2 R217, R153 ;  /* 0x0000009900d97308 */ /* 0x000e620000000800 */
[----:B------:R-:W-:Y:S01]  /*10290*/  FSETP.GEU.AND P3, PT, R156, -126, PT ;  /* 0xc2fc00009c00780b */ /* 0x000fe20003f6e000 */
[--C-:B------:R-:W-:Y:S01]  /*102a0*/  FFMA R196, R196, UR5, -R0.reuse ;  /* 0x00000005c4c47c23 */ /* 0x100fe20008000800 */
[----:B------:R-:W-:Y:S01]  /*102b0*/  FSETP.GEU.AND P6, PT, R157, -126, PT ;  /* 0xc2fc00009d00780b */ /* 0x000fe20003fce000 */
[--C-:B------:R-:W-:Y:S01]  /*102c0*/  FFMA R208, R208, UR5, -R0.reuse ;  /* 0x00000005d0d07c23 */ /* 0x100fe20008000800 */
[--C-:B------:R-:W-:Y:S01]  /*102d0*/  FFMA R201, R201, UR5, -R0.reuse ;  /* 0x00000005c9c97c23 */ /* 0x100fe20008000800 */
[--C-:B------:R-:W-:Y:S01]  /*102e0*/  FFMA R209, R209, UR5, -R0.reuse ;  /* 0x00000005d1d17c23 */ /* 0x100fe20008000800 */
[--C-:B------:R-:W-:Y:S01]  /*102f0*/  FFMA R204, R204, UR5, -R0.reuse ;  /* 0x00000005cccc7c23 */ /* 0x100fe20008000800 */
[--C-:B------:R-:W-:Y:S01]  /*10300*/  FFMA R212, R212, UR5, -R0.reuse ;  /* 0x00000005d4d47c23 */ /* 0x100fe20008000800 */
[----:B-1----:R-:W-:Y:S01]  /*10310*/  @!P4 FMUL R218, R218, R218 ;  /* 0x000000dadadac220 */ /* 0x002fe20000400000 */
[----:B------:R-:W-:Y:S01]  /*10320*/  FSETP.GEU.AND P4, PT, R161, -126, PT ;  /* 0xc2fc0000a100780b */ /* 0x000fe20003f8e000 */
[--C-:B------:R-:W-:Y:S01]  /*10330*/  FFMA R189, R189, UR5, -R0.reuse ;  /* 0x00000005bdbd7c23 */ /* 0x100fe20008000800 */
[----:B------:R-:W-:Y:S01]  /*10340*/  FSETP.GEU.AND P5, PT, R160, -126, PT ;  /* 0xc2fc0000a000780b */ /* 0x000fe20003fae000 */
[--C-:B------:R-:W-:Y:S01]  /*10350*/  FFMA R205, R205, UR5, -R0.reuse ;  /* 0x00000005cdcd7c23 */ /* 0x100fe20008000800 */
[--C-:B------:R-:W-:Y:S01]  /*10360*/  FFMA R197, R197, UR5, -R0.reuse ;  /* 0x00000005c5c57c23 */ /* 0x100fe20008000800 */
[----:B------:R-:W-:Y:S01]  /*10370*/  FFMA R181, R181, UR5, -R0 ;  /* 0x00000005b5b57c23 */ /* 0x000fe20008000800 */
[----:B------:R-:W4:Y:S01]  /*10380*/  LDL.LU R31, [R1+0x70] ;  /* 0x00007000011f7983 */ /* 0x000f220000300800 */
[----:B------:R-:W-:Y:S01]  /*10390*/  @!P2 FMUL R217, R217, R217 ;  /* 0x000000d9d9d9a220 */ /* 0x000fe20000400000 */
[----:B------:R-:W-:Y:S01]  /*103a0*/  FSETP.GEU.AND P2, PT, R164, -126, PT ;  /* 0xc2fc0000a400780b */ /* 0x000fe20003f4e000 */
[----:B------:R-:W-:Y:S01]  /*103b0*/  @!P3 FMUL R156, R156, 0.5 ;  /* 0x3f0000009c9cb820 */ /* 0x000fe20000400000 */
[----:B------:R-:W-:-:S03]  /*103c0*/  @!P6 FMUL R157, R157, 0.5 ;  /* 0x3f0000009d9de820 */ /* 0x000fc60000400000 */
[----:B------:R-:W-:Y:S01]  /*103d0*/  @!P4 FMUL R161, R161, 0.5 ;  /* 0x3f000000a1a1c820 */ /* 0x000fe20000400000 */
[----:B------:R-:W1:Y:S01]  /*103e0*/  MUFU.EX2 R23, R156 ;  /* 0x0000009c00177308 */ /* 0x000e620000000800 */
[----:B------:R-:W-:Y:S01]  /*103f0*/  @!P5 FMUL R160, R160, 0.5 ;  /* 0x3f000000a0a0d820 */ /* 0x000fe20000400000 */
[----:B------:R-:W-:Y:S01]  /*10400*/  FFMA R0, R213, UR5, -R0 ;  /* 0x00000005d5007c23 */ /* 0x000fe20008000800 */
[----:B------:R1:W-:Y:S05]  /*10410*/  STL [R1+0x3a8], R34 ;  /* 0x0003a82201007387 */ /* 0x0003ea0000100800 */
[----:B------:R-:W1:Y:S01]  /*10420*/  MUFU.EX2 R20, R161 ;  /* 0x000000a100147308 */ /* 0x000e620000000800 */
[----:B------:R-:W-:Y:S01]  /*10430*/  @!P2 FMUL R164, R164, 0.5 ;  /* 0x3f000000a4a4a820 */ /* 0x000fe20000400000 */
[----:B-1----:R-:W4:Y:S06]  /*10440*/  LDL.LU R34, [R1+0x74] ;  /* 0x0000740001227983 */ /* 0x002f2c0000300800 */
[----:B------:R-:W1:Y:S01]  /*10450*/  MUFU.EX2 R21, R157 ;  /* 0x0000009d00157308 */ /* 0x000e620000000800 */
[----:B------:R-:W-:-:S07]  /*10460*/  @!P3 FMUL R23, R23, R23 ;  /* 0x000000171717b220 */ /* 0x000fce0000400000 */
[----:B------:R-:W1:Y:S08]  /*10470*/  MUFU.EX2 R22, R160 ;  /* 0x000000a000167308 */ /* 0x000e700000000800 */
[----:B------:R-:W2:Y:S01]  /*10480*/  MUFU.EX2 R19, R164 ;  /* 0x000000a400137308 */ /* 0x000ea20000000800 */
[----:B------:R-:W-:Y:S01]  /*10490*/  @!P4 FMUL R20, R20, R20 ;  /* 0x000000141414c220 */ /* 0x000fe20000400000 */
[----:B------:R-:W-:Y:S01]  /*104a0*/  FSETP.GEU.AND P3, PT, R165, -126, PT ;  /* 0xc2fc0000a500780b */ /* 0x000fe20003f6e000 */
[----:B-1----:R-:W-:Y:S01]  /*104b0*/  @!P6 FMUL R21, R21, R21 ;  /* 0x000000151515e220 */ /* 0x002fe20000400000 */
[----:B------:R-:W-:Y:S01]  /*104c0*/  FSETP.GEU.AND P4, PT, R172, -126, PT ;  /* 0xc2fc0000ac00780b */ /* 0x000fe20003f8e000 */
[----:B------:R1:W-:Y:S01]  /*104d0*/  STL [R1+0x3a4], R35 ;  /* 0x0003a42301007387 */ /* 0x0003e20000100800 */
[----:B------:R-:W-:Y:S01]  /*104e0*/  FSETP.GEU.AND P6, PT, R168, -126, PT ;  /* 0xc2fc0000a800780b */ /* 0x000fe20003fce000 */
[----:B------:R-:W-:Y:S01]  /*104f0*/  @!P5 FMUL R22, R22, R22 ;  /* 0x000000161616d220 */ /* 0x000fe20000400000 */
[----:B------:R-:W-:Y:S01]  /*10500*/  FSETP.GEU.AND P5, PT, R169, -126, PT ;  /* 0xc2fc0000a900780b */ /* 0x000fe20003fae000 */
[----:B--2---:R-:W-:Y:S01]  /*10510*/  @!P2 FMUL R19, R19, R19 ;  /* 0x000000131313a220 */ /* 0x004fe20000400000 */
[----:B------:R-:W-:-:S05]  /*10520*/  FSETP.GEU.AND P2, PT, R173, -126, PT ;  /* 0xc2fc0000ad00780b */ /* 0x000fca0003f4e000 */
[----:B------:R-:W-:Y:S02]  /*10530*/  @!P3 FMUL R165, R165, 0.5 ;  /* 0x3f000000a5a5b820 */ /* 0x000fe40000400000 */
[----:B------:R-:W-:Y:S02]  /*10540*/  @!P4 FMUL R172, R172, 0.5 ;  /* 0x3f000000acacc820 */ /* 0x000fe40000400000 */
[----:B------:R-:W-:Y:S01]  /*10550*/  @!P6 FMUL R168, R168, 0.5 ;  /* 0x3f000000a8a8e820 */ /* 0x000fe20000400000 */
[----:B-1----:R-:W2:Y:S01]  /*10560*/  LDL.LU R35, [R1+0x80] ;  /* 0x0000800001237983 */ /* 0x002ea20000300800 */
[----:B------:R-:W1:Y:S01]  /*10570*/  MUFU.EX2 R18, R165 ;  /* 0x000000a500127308 */ /* 0x000e620000000800 */
[----:B------:R-:W-:Y:S02]  /*10580*/  @!P5 FMUL R169, R169, 0.5 ;  /* 0x3f000000a9a9d820 */ /* 0x000fe40000400000 */
[----:B------:R3:W-:Y:S05]  /*10590*/  STL [R1+0x3a0], R38 ;  /* 0x0003a02601007387 */ /* 0x0007ea0000100800 */
[----:B------:R-:W1:Y:S01]  /*105a0*/  MUFU.EX2 R15, R172 ;  /* 0x000000ac000f7308 */ /* 0x000e620000000800 */
[----:B------:R-:W-:Y:S01]  /*105b0*/  @!P2 FMUL R173, R173, 0.5 ;  /* 0x3f000000adada820 */ /* 0x000fe20000400000 */
[----:B---3--:R-:W3:Y:S06]  /*105c0*/  LDL.LU R38, [R1+0x84] ;  /* 0x0000840001267983 */ /* 0x008eec0000300800 */
[----:B------:R-:W1:Y:S02]  /*105d0*/  MUFU.EX2 R17, R168 ;  /* 0x000000a800117308 */ /* 0x000e640000000800 */
[----:B-1----:R-:W-:-:S06]  /*105e0*/  @!P3 FMUL R18, R18, R18 ;  /* 0x000000121212b220 */ /* 0x002fcc0000400000 */
[----:B------:R-:W1:Y:S08]  /*105f0*/  MUFU.EX2 R16, R169 ;  /* 0x000000a900107308 */ /* 0x000e700000000800 */
[----:B------:R-:W1:Y:S01]  /*10600*/  MUFU.EX2 R14, R173 ;  /* 0x000000ad000e7308 */ /* 0x000e620000000800 */
[----:B------:R-:W-:Y:S01]  /*10610*/  @!P4 FMUL R15, R15, R15 ;  /* 0x0000000f0f0fc220 */ /* 0x000fe20000400000 */
[----:B------:R-:W-:Y:S01]  /*10620*/  FSETP.GEU.AND P3, PT, R176, -126, PT ;  /* 0xc2fc0000b000780b */ /* 0x000fe20003f6e000 */
[----:B------:R-:W-:Y:S01]  /*10630*/  @!P6 FMUL R17, R17, R17 ;  /* 0x000000111111e220 */ /* 0x000fe20000400000 */
[----:B------:R-:W-:Y:S01]  /*10640*/  FSETP.GEU.AND P4, PT, R184, -126, PT ;  /* 0xc2fc0000b800780b */ /* 0x000fe20003f8e000 */
[----:B------:R1:W-:Y:S01]  /*10650*/  STL [R1+0x39c], R39 ;  /* 0x00039c2701007387 */ /* 0x0003e20000100800 */
[----:B------:R-:W-:Y:S01]  /*10660*/  FSETP.GEU.AND P6, PT, R177, -126, PT ;  /* 0xc2fc0000b100780b */ /* 0x000fe20003fce000 */
[----:B-1----:R-:W-:Y:S01]  /*10670*/  @!P5 FMUL R16, R16, R16 ;  /* 0x000000101010d220 */ /* 0x002fe20000400000 */
[----:B------:R-:W-:Y:S01]  /*10680*/  FSETP.GEU.AND P5, PT, R180, -126, PT ;  /* 0xc2fc0000b400780b */ /* 0x000fe20003fae000 */
[----:B------:R-:W-:Y:S01]  /*10690*/  @!P2 FMUL R14, R14, R14 ;  /* 0x0000000e0e0ea220 */ /* 0x000fe20000400000 */
[----:B------:R-:W-:-:S05]  /*106a0*/  FSETP.GEU.AND P2, PT, R185, -126, PT ;  /* 0xc2fc0000b900780b */ /* 0x000fca0003f4e000 */
[----:B------:R-:W-:Y:S02]  /*106b0*/  @!P3 FMUL R176, R176, 0.5 ;  /* 0x3f000000b0b0b820 */ /* 0x000fe40000400000 */
[----:B------:R-:W-:Y:S02]  /*106c0*/  @!P4 FMUL R184, R184, 0.5 ;  /* 0x3f000000b8b8c820 */ /* 0x000fe40000400000 */
[----:B------:R-:W-:Y:S01]  /*106d0*/  @!P6 FMUL R177, R177, 0.5 ;  /* 0x3f000000b1b1e820 */ /* 0x000fe20000400000 */
[----:B------:R-:W3:Y:S01]  /*106e0*/  LDL.LU R39, [R1+0x90] ;  /* 0x0000900001277983 */ /* 0x000ee20000300800 */
[----:B------:R-:W1:Y:S01]  /*106f0*/  MUFU.EX2 R13, R176 ;  /* 0x000000b0000d7308 */ /* 0x000e620000000800 */
[----:B------:R-:W-:Y:S02]  /*10700*/  @!P5 FMUL R180, R180, 0.5 ;  /* 0x3f000000b4b4d820 */ /* 0x000fe40000400000 */
[----:B------:R1:W-:Y:S05]  /*10710*/  STL [R1+0x398], R42 ;  /* 0x0003982a01007387 */ /* 0x0003ea0000100800 */
[----:B------:R-:W1:Y:S01]  /*10720*/  MUFU.EX2 R168, R177 ;  /* 0x000000b100a87308 */ /* 0x000e620000000800 */
[----:B------:R-:W-:Y:S01]  /*10730*/  @!P2 FMUL R185, R185, 0.5 ;  /* 0x3f000000b9b9a820 */ /* 0x000fe20000400000 */
[----:B-1----:R-:W3:Y:S06]  /*10740*/  LDL.LU R42, [R1+0x94] ;  /* 0x00009400012a7983 */ /* 0x002eec0000300800 */
[----:B------:R-:W1:Y:S01]  /*10750*/  MUFU.EX2 R184, R184 ;  /* 0x000000b800b87308 */ /* 0x000e620000000800 */
[----:B------:R-:W-:-:S07]  /*10760*/  @!P3 FMUL R13, R13, R13 ;  /* 0x0000000d0d0db220 */ /* 0x000fce0000400000 */
[----:B------:R-:W1:Y:S08]  /*10770*/  MUFU.EX2 R12, R180 ;  /* 0x000000b4000c7308 */ /* 0x000e700000000800 */
[----:B------:R-:W1:Y:S01]  /*10780*/  MUFU.EX2 R164, R185 ;  /* 0x000000b900a47308 */ /* 0x000e620000000800 */
[----:B------:R-:W-:Y:S01]  /*10790*/  FSETP.GEU.AND P3, PT, R188, -126, PT ;  /* 0xc2fc0000bc00780b */ /* 0x000fe20003f6e000 */
[----:B------:R-:W-:Y:S01]  /*107a0*/  @!P6 FMUL R168, R168, R168 ;  /* 0x000000a8a8a8e220 */ /* 0x000fe20000400000 */
[----:B-1----:R-:W-:Y:S01]  /*107b0*/  @!P4 FMUL R184, R184, R184 ;  /* 0x000000b8b8b8c220 */ /* 0x002fe20000400000 */
[----:B------:R-:W-:Y:S01]  /*107c0*/  FSETP.GEU.AND P6, PT, R192, -126, PT ;  /* 0xc2fc0000c000780b */ /* 0x000fe20003fce000 */
[----:B------:R1:W-:Y:S01]  /*107d0*/  STL [R1+0x394], R43 ;  /* 0x0003942b01007387 */ /* 0x0003e20000100800 */
[----:B------:R-:W-:Y:S01]  /*107e0*/  FSETP.GEU.AND P4, PT, R200, -126, PT ;  /* 0xc2fc0000c800780b */ /* 0x000fe20003f8e000 */
[----:B------:R-:W-:Y:S01]  /*107f0*/  @!P5 FMUL R12, R12, R12 ;  /* 0x0000000c0c0cd220 */ /* 0x000fe20000400000 */
[----:B------:R-:W-:Y:S01]  /*10800*/  FSETP.GEU.AND P5, PT, R193, -126, PT ;  /* 0xc2fc0000c100780b */ /* 0x000fe20003fae000 */
[----:B------:R-:W-:Y:S01]  /*10810*/  @!P2 FMUL R164, R164, R164 ;  /* 0x000000a4a4a4a220 */ /* 0x000fe20000400000 */
[----:B------:R-:W-:-:S04]  /*10820*/  FSETP.GEU.AND P2, PT, R196, -126, PT ;  /* 0xc2fc0000c400780b */ /* 0x000fc80003f4e000 */
[----:B------:R-:W-:-:S03]  /*10830*/  @!P3 FMUL R188, R188, 0.5 ;  /* 0x3f000000bcbcb820 */ /* 0x000fc60000400000 */
[----:B------:R-:W-:Y:S02]  /*10840*/  @!P6 FMUL R192, R192, 0.5 ;  /* 0x3f000000c0c0e820 */ /* 0x000fe40000400000 */
[----:B------:R-:W-:Y:S01]  /*10850*/  @!P4 FMUL R200, R200, 0.5 ;  /* 0x3f000000c8c8c820 */ /* 0x000fe20000400000 */
[----:B------:R-:W-:Y:S01]  /*10860*/  FADD R3, R218, R184 ;  /* 0x000000b8da037221 */ /* 0x000fe20000000000 */
[----:B------:R-:W-:Y:S01]  /*10870*/  @!P5 FMUL R193, R193, 0.5 ;  /* 0x3f000000c1c1d820 */ /* 0x000fe20000400000 */
[----:B-1----:R-:W3:Y:S01]  /*10880*/  LDL.LU R43, [R1+0xa0] ;  /* 0x0000a000012b7983 */ /* 0x002ee20000300800 */
[----:B------:R-:W1:Y:S03]  /*10890*/  MUFU.EX2 R188, R188 ;  /* 0x000000bc00bc7308 */ /* 0x000e660000000800 */
[----:B------:R1:W-:Y:S01]  /*108a0*/  STL [R1+0x390], R46 ;  /* 0x0003902e01007387 */ /* 0x0003e20000100800 */
[----:B------:R-:W-:-:S04]  /*108b0*/  @!P2 FMUL R196, R196, 0.5 ;  /* 0x3f000000c4c4a820 */ /* 0x000fc80000400000 */
[----:B------:R-:W1:Y:S02]  /*108c0*/  MUFU.EX2 R192, R192 ;  /* 0x000000c000c07308 */ /* 0x000e640000000800 */
[----:B-1----:R-:W3:Y:S06]  /*108d0*/  LDL.LU R46, [R1+0xa4] ;  /* 0x0000a400012e7983 */ /* 0x002eec0000300800 */
[----:B------:R-:W1:Y:S08]  /*108e0*/  MUFU.EX2 R200, R200 ;  /* 0x000000c800c87308 */ /* 0x000e700000000800 */
[----:B------:R-:W1:Y:S08]  /*108f0*/  MUFU.EX2 R160, R193 ;  /* 0x000000c100a07308 */ /* 0x000e700000000800 */
[----:B------:R-:W1:Y:S01]  /*10900*/  MUFU.EX2 R196, R196 ;  /* 0x000000c400c47308 */ /* 0x000e620000000800 */
[----:B------:R-:W-:Y:S01]  /*10910*/  @!P3 FMUL R188, R188, R188 ;  /* 0x000000bcbcbcb220 */ /* 0x000fe20000400000 */
        /* <DEDUP_REMOVED lines=15> */
[----:B------:R-:W1:Y:S02]  /*10a10*/  MUFU.EX2 R156, R201 ;  /* 0x000000c9009c7308 */ /* 0x000e640000000800 */
[----:B-1----:R-:W3:Y:S01]  /*10a20*/  LDL.LU R47, [R1+0xb0] ;  /* 0x0000b000012f7983 */ /* 0x002ee20000300800 */
[----:B------:R-:W-:-:S05]  /*10a30*/  @!P2 FMUL R212, R212, 0.5 ;  /* 0x3f000000d4d4a820 */ /* 0x000fca0000400000 */
[----:B------:R-:W1:Y:S08]  /*10a40*/  MUFU.EX2 R208, R208 ;  /* 0x000000d000d07308 */ /* 0x000e700000000800 */
[----:B------:R-:W1:Y:S08]  /*10a50*/  MUFU.EX2 R152, R209 ;  /* 0x000000d100987308 */ /* 0x000e700000000800 */
[----:B------:R-:W1:Y:S01]  /*10a60*/  MUFU.EX2 R204, R204 ;  /* 0x000000cc00cc7308 */ /* 0x000e620000000800 */
[----:B------:R-:W-:Y:S01]  /*10a70*/  @!P6 FMUL R156, R156, R156 ;  /* 0x0000009c9c9ce220 */ /* 0x000fe20000400000 */
[----:B------:R-:W-:Y:S01]  /*10a80*/  FADD R7, R3, R2 ;  /* 0x0000000203077221 */ /* 0x000fe20000000000 */
[----:B------:R1:W-:Y:S05]  /*10a90*/  STL [R1+0x388], R50 ;  /* 0x0003883201007387 */ /* 0x0003ea0000100800 */
[----:B------:R-:W1:Y:S02]  /*10aa0*/  MUFU.EX2 R212, R212 ;  /* 0x000000d400d47308 */ /* 0x000e640000000800 */
[----:B-1----:R-:W-:Y:S01]  /*10ab0*/  @!P3 FMUL R208, R208, R208 ;  /* 0x000000d0d0d0b220 */ /* 0x002fe20000400000 */
[----:B------:R-:W-:Y:S01]  /*10ac0*/  @!P4 FMUL R152, R152, R152 ;  /* 0x000000989898c220 */ /* 0x000fe20000400000 */
[----:B------:R-:W-:-:S02]  /*10ad0*/  FSETP.GEU.AND P6, PT, R189, -126, PT ;  /* 0xc2fc0000bd00780b */ /* 0x000fc40003fce000 */
[----:B------:R-:W-:Y:S01]  /*10ae0*/  FSETP.GEU.AND P4, PT, R205, -126, PT ;  /* 0xc2fc0000cd00780b */ /* 0x000fe20003f8e000 */
[----:B------:R-:W-:Y:S01]  /*10af0*/  FADD R3, R22, R192 ;  /* 0x000000c016037221 */ /* 0x000fe20000000000 */
[----:B------:R-:W-:Y:S01]  /*10b00*/  FADD R2, R13, R208 ;  /* 0x000000d00d027221 */ /* 0x000fe20000000000 */
[----:B------:R-:W-:Y:S01]  /*10b10*/  @!P5 FMUL R204, R204, R204 ;  /* 0x000000ccccccd220 */ /* 0x000fe20000400000 */
[----:B------:R-:W-:Y:S02]  /*10b20*/  FSETP.GEU.AND P5, PT, R197, -126, PT ;  /* 0xc2fc0000c500780b */ /* 0x000fe40003fae000 */
[----:B------:R-:W-:Y:S01]  /*10b30*/  FADD R2, R3, R2 ;  /* 0x0000000203027221 */ /* 0x000fe20000000000 */
[----:B------:R-:W-:Y:S01]  /*10b40*/  FSETP.GEU.AND P3, PT, R181, -126, PT ;  /* 0xc2fc0000b500780b */ /* 0x000fe20003f6e000 */
[----:B------:R-:W3:Y:S01]  /*10b50*/  LDL.LU R50, [R1+0xb4] ;  /* 0x0000b40001327983 */ /* 0x000ee20000300800 */
[----:B------:R-:W-:Y:S01]  /*10b60*/  @!P2 FMUL R212, R212, R212 ;  /* 0x000000d4d4d4a220 */ /* 0x000fe20000400000 */
[----:B------:R-:W-:Y:S01]  /*10b70*/  FSETP.GEU.AND P2, PT, R0, -126, PT ;  /* 0xc2fc00000000780b */ /* 0x000fe20003f4e000 */
[----:B------:R-:W-:Y:S01]  /*10b80*/  FADD R157, R7, R2 ;  /* 0x00000002079d7221 */ /* 0x000fe20000000000 */
[----:B------:R-:W-:Y:S01]  /*10b90*/  FADD R3, R217, R164 ;  /* 0x000000a4d9037221 */ /* 0x000fe20000000000 */
[----:B------:R-:W-:Y:S01]  /*10ba0*/  FADD R2, R16, R156 ;  /* 0x0000009c10027221 */ /* 0x000fe20000000000 */
[----:B------:R-:W-:Y:S01]  /*10bb0*/  @!P6 FMUL R189, R189, 0.5 ;  /* 0x3f000000bdbde820 */ /* 0x000fe20000400000 */
[----:B------:R-:W-:-:S02]  /*10bc0*/  @!P4 FMUL R205, R205, 0.5 ;  /* 0x3f000000cdcdc820 */ /* 0x000fc40000400000 */
[----:B------:R-:W-:Y:S01]  /*10bd0*/  @!P5 FMUL R197, R197, 0.5 ;  /* 0x3f000000c5c5d820 */ /* 0x000fe20000400000 */
[----:B------:R-:W-:Y:S01]  /*10be0*/  FADD R7, R3, R2 ;  /* 0x0000000203077221 */ /* 0x000fe20000000000 */
[----:B------:R-:W-:Y:S01]  /*10bf0*/  FADD R3, R20, R160 ;  /* 0x000000a014037221 */ /* 0x000fe20000000000 */
[----:B------:R-:W-:Y:S01]  /*10c00*/  FADD R2, R168, R152 ;  /* 0x00000098a8027221 */ /* 0x000fe20000000000 */
[----:B------:R-:W1:Y:S01]  /*10c10*/  MUFU.EX2 R189, R189 ;  /* 0x000000bd00bd7308 */ /* 0x000e620000000800 */
[----:B------:R-:W-:Y:S01]  /*10c20*/  @!P3 FMUL R181, R181, 0.5 ;  /* 0x3f000000b5b5b820 */ /* 0x000fe20000400000 */
[----:B------:R4:W-:Y:S01]  /*10c30*/  STL [R1+0x384], R51 ;  /* 0x0003843301007387 */ /* 0x0009e20000100800 */
[----:B------:R-:W-:Y:S01]  /*10c40*/  @!P2 FMUL R0, R0, 0.5 ;  /* 0x3f0000000000a820 */ /* 0x000fe20000400000 */
[----:B------:R-:W-:-:S04]  /*10c50*/  FADD R2, R3, R2 ;  /* 0x0000000203027221 */ /* 0x000fc80000000000 */
[----:B------:R-:W1:Y:S01]  /*10c60*/  MUFU.EX2 R205, R205 ;  /* 0x000000cd00cd7308 */ /* 0x000e620000000800 */
[----:B------:R-:W-:Y:S01]  /*10c70*/  FADD R7, R7, R2 ;  /* 0x0000000207077221 */ /* 0x000fe20000000000 */
[----:B------:R-:W-:Y:S01]  /*10c80*/  FADD R3, R23, R188 ;  /* 0x000000bc17037221 */ /* 0x000fe20000000000 */
[----:B------:R-:W-:Y:S01]  /*10c90*/  FADD R2, R15, R204 ;  /* 0x000000cc0f027221 */ /* 0x000fe20000000000 */
[----:B----4-:R-:W4:Y:S04]  /*10ca0*/  LDL.LU R51, [R1+0xc0] ;  /* 0x0000c00001337983 */ /* 0x010f280000300800 */
[----:B------:R-:W1:Y:S01]  /*10cb0*/  MUFU.EX2 R10, R181 ;  /* 0x000000b5000a7308 */ /* 0x000e620000000800 */
[----:B------:R-:W-:-:S07]  /*10cc0*/  FADD R3, R3, R2 ;  /* 0x0000000203037221 */ /* 0x000fce0000000000 */
[----:B------:R-:W1:Y:S01]  /*10cd0*/  MUFU.EX2 R197, R197 ;  /* 0x000000c500c57308 */ /* 0x000e620000000800 */
[----:B------:R-:W-:-:S07]  /*10ce0*/  FADD R2, R19, R196 ;  /* 0x000000c413027221 */ /* 0x000fce0000000000 */
[----:B------:R1:W2:Y:S02]  /*10cf0*/  MUFU.EX2 R11, R0 ;  /* 0x00000000000b7308 */ /* 0x0002a40000000800 */
[----:B-1----:R-:W-:Y:S01]  /*10d00*/  @!P6 FMUL R189, R189, R189 ;  /* 0x000000bdbdbde220 */ /* 0x002fe20000400000 */
[----:B------:R-:W-:Y:S01]  /*10d10*/  @!P4 FMUL R205, R205, R205 ;  /* 0x000000cdcdcdc220 */ /* 0x000fe20000400000 */
[----:B------:R1:W-:Y:S01]  /*10d20*/  STL [R1+0x380], R54 ;  /* 0x0003803601007387 */ /* 0x0003e20000100800 */
[----:B------:R-:W-:-:S04]  /*10d30*/  FADD R0, R12, R212 ;  /* 0x000000d40c007221 */ /* 0x000fc80000000000 */
[----:B------:R-:W-:Y:S01]  /*10d40*/  FADD R0, R2, R0 ;  /* 0x0000000002007221 */ /* 0x000fe20000000000 */
[----:B------:R-:W-:Y:S01]  /*10d50*/  FADD R2, R21, R189 ;  /* 0x000000bd15027221 */ /* 0x000fe20000000000 */
[----:B------:R-:W-:Y:S01]  /*10d60*/  @!P3 FMUL R10, R10, R10 ;  /* 0x0000000a0a0ab220 */ /* 0x000fe20000400000 */
[----:B------:R-:W-:Y:S01]  /*10d70*/  @!P5 FMUL R197, R197, R197 ;  /* 0x000000c5c5c5d220 */ /* 0x000fe20000400000 */
[----:B------:R-:W-:Y:S01]  /*10d80*/  FADD R153, R3, R0 ;  /* 0x0000000003997221 */ /* 0x000fe20000000000 */
[----:B------:R-:W-:Y:S01]  /*10d90*/  FADD R0, R14, R205 ;  /* 0x000000cd0e007221 */ /* 0x000fe20000000000 */
[----:B--2---:R-:W-:Y:S01]  /*10da0*/  @!P2 FMUL R11, R11, R11 ;  /* 0x0000000b0b0ba220 */ /* 0x004fe20000400000 */
[----:B-1----:R-:W2:Y:S02]  /*10db0*/  LDL.LU R54, [R1+0xc4] ;  /* 0x0000c40001367983 */ /* 0x002ea40000300800 */
[----:B------:R-:W-:Y:S01]  /*10dc0*/  FADD R3, R2, R0 ;  /* 0x0000000002037221 */ /* 0x000fe20000000000 */
[----:B------:R-:W-:Y:S01]  /*10dd0*/  FADD R2, R18, R197 ;  /* 0x000000c512027221 */ /* 0x000fe20000000000 */
[----:B------:R-:W-:Y:S01]  /*10de0*/  FADD R0, R10, R11 ;  /* 0x0000000b0a007221 */ /* 0x000fe20000000000 */
[----:B------:R1:W-:Y:S03]  /*10df0*/  STL [R1+0x37c], R55 ;  /* 0x00037c3701007387 */ /* 0x0003e60000100800 */
[----:B------:R-:W-:Y:S01]  /*10e00*/  FADD R0, R2, R0 ;  /* 0x0000000002007221 */ /* 0x000fe20000000000 */
[----:B------:R-:W-:-:S04]  /*10e10*/  FMNMX R2, R154, R8, !PT ;  /* 0x000000089a027209 */ /* 0x000fc80007800000 */
[----:B------:R-:W-:Y:S01]  /*10e20*/  FMNMX R2, R155, R2, !PT ;  /* 0x000000029b027209 */ /* 0x000fe20007800000 */
[----:B-1----:R-:W2:Y:S03]  /*10e30*/  LDL.LU R55, [R1+0xd0] ;  /* 0x0000d00001377983 */ /* 0x002ea60000300800 */
[----:B------:R-:W-:Y:S01]  /*10e40*/  FMNMX R2, R158, R2, !PT ;  /* 0x000000029e027209 */ /* 0x000fe20007800000 */
[----:B------:R1:W-:Y:S03]  /*10e50*/  STL [R1+0x378], R58 ;  /* 0x0003783a01007387 */ /* 0x0003e60000100800 */
[----:B------:R-:W-:-:S04]  /*10e60*/  FMNMX R2, R159, R2, !PT ;  /* 0x000000029f027209 */ /* 0x000fc80007800000 */
[----:B------:R-:W-:-:S04]  /*10e70*/  FMNMX R2, R162, R2, !PT ;  /* 0x00000002a2027209 */ /* 0x000fc80007800000 */
[----:B------:R-:W-:Y:S01]  /*10e80*/  FMNMX R2, R163, R2, !PT ;  /* 0x00000002a3027209 */ /* 0x000fe20007800000 */
[----:B-1----:R-:W2:Y:S03]  /*10e90*/  LDL.LU R58, [R1+0xd4] ;  /* 0x0000d400013a7983 */ /* 0x002ea60000300800 */
[----:B------:R-:W-:Y:S01]  /*10ea0*/  FMNMX R2, R166, R2, !PT ;  /* 0x00000002a6027209 */ /* 0x000fe20007800000 */
[----:B------:R1:W-:Y:S03]  /*10eb0*/  STL [R1+0x374], R59 ;  /* 0x0003743b01007387 */ /* 0x0003e60000100800 */
        /* <DEDUP_REMOVED lines=11> */
[----:B------:R-:W-:Y:S01]  /*10f70*/  FMNMX R2, R182, R2, !PT ;  /* 0x00000002b6027209 */ /* 0x000fe20007800000 */
[----:B-1----:R-:W2:Y:S04]  /*10f80*/  LDL.LU R63, [R1+0xf0] ;  /* 0x0000f000013f7983 */ /* 0x002ea80000300800 */
[----:B------:R1:W-:Y:S01]  /*10f90*/  STL [R1+0x368], R66 ;  /* 0x0003684201007387 */ /* 0x0003e20000100800 */
[----:B------:R-:W-:-:S03]  /*10fa0*/  FMNMX R2, R183, R2, !PT ;  /* 0x00000002b7027209 */ /* 0x000fc60007800000 */
        /* <DEDUP_REMOVED lines=10> */
[----:B------:R1:W-:Y:S04]  /*11050*/  STL [R1+0x358], R74 ;  /* 0x0003584a01007387 */ /* 0x0003e80000100800 */
        /* <DEDUP_REMOVED lines=67> */
[----:B------:R-:W-:-:S03]  /*11490*/  FADD R0, R3, R0 ;  /* 0x0000000003007221 */ /* 0x000fc60000000000 */
[----:B-1----:R-:W2:Y:S04]  /*114a0*/  LDL.LU R127, [R1+0x68] ;  /* 0x00006800017f7983 */ /* 0x002ea80000300800 */
[----:B------:R1:W-:Y:S04]  /*114b0*/  STL [R1+0x2e8], R130 ;  /* 0x0002e88201007387 */ /* 0x0003e80000100800 */
[----:B-1----:R-:W2:Y:S04]  /*114c0*/  LDL.LU R130, [R1+0x6c] ;  /* 0x00006c0001827983 */ /* 0x002ea80000300800 */
[----:B------:R1:W-:Y:S04]  /*114d0*/  STL [R1+0x2e4], R131 ;  /* 0x0002e48301007387 */ /* 0x0003e80000100800 */
[----:B------:R-:W3:Y:S04]  /*114e0*/  SHFL.BFLY PT, R3, R2, 0x1, 0x1f ;  /* 0x0c201f0002037f89 */ /* 0x000ee800000e0000 */
[----:B-1----:R-:W2:Y:S04]  /*114f0*/  LDL.LU R131, [R1+0x78] ;  /* 0x0000780001837983 */ /* 0x002ea80000300800 */
[----:B------:R1:W-:Y:S04]  /*11500*/  STL [R1+0x2e0], R134 ;  /* 0x0002e08601007387 */ /* 0x0003e80000100800 */
[----:B-1----:R-:W2:Y:S04]  /*11510*/  LDL.LU R134, [R1+0x7c] ;  /* 0x00007c0001867983 */ /* 0x002ea80000300800 */
[----:B------:R1:W-:Y:S04]  /*11520*/  STL [R1+0x2dc], R135 ;  /* 0x0002dc8701007387 */ /* 0x0003e80000100800 */
[----:B-1----:R-:W2:Y:S04]  /*11530*/  LDL.LU R135, [R1+0x88] ;  /* 0x0000880001877983 */ /* 0x002ea80000300800 */
[----:B------:R1:W-:Y:S01]  /*11540*/  STL [R1+0x2d8], R138 ;  /* 0x0002d88a01007387 */ /* 0x0003e20000100800 */
[----:B------:R-:W-:-:S03]  /*11550*/  FADD R9, R7, R0 ;  /* 0x0000000007097221 */ /* 0x000fc60000000000 */
[----:B-1----:R-:W2:Y:S04]  /*11560*/  LDL.LU R138, [R1+0x8c] ;  /* 0x00008c00018a7983 */ /* 0x002ea80000300800 */
[----:B------:R1:W-:Y:S01]  /*11570*/  STL [R1+0x2d4], R139 ;  /* 0x0002d48b01007387 */ /* 0x0003e20000100800 */
[----:B------:R-:W-:-:S03]  /*11580*/  FMUL R0, R221, UR5 ;  /* 0x00000005dd007c20 */ /* 0x000fc60008400000 */
[----:B-1----:R-:W2:Y:S04]  /*11590*/  LDL.LU R139, [R1+0x98] ;  /* 0x00009800018b7983 */ /* 0x002ea80000300800 */
[----:B------:R1:W-:Y:S04]  /*115a0*/  STL [R1+0x2d0], R142 ;  /* 0x0002d08e01007387 */ /* 0x0003e80000100800 */
[----:B-1----:R-:W2:Y:S04]  /*115b0*/  LDL.LU R142, [R1+0x9c] ;  /* 0x00009c00018e7983 */ /* 0x002ea80000300800 */
[----:B------:R1:W-:Y:S01]  /*115c0*/  STL [R1+0x2cc], R143 ;  /* 0x0002cc8f01007387 */ /* 0x0003e20000100800 */
[----:B------:R-:W-:-:S03]  /*115d0*/  FSETP.GEU.AND P2, PT, R0, -126, PT ;  /* 0xc2fc00000000780b */ /* 0x000fc60003f4e000 */
[----:B-1----:R-:W2:Y:S04]  /*115e0*/  LDL.LU R143, [R1+0xa8] ;  /* 0x0000a800018f7983 */ /* 0x002ea80000300800 */
[----:B------:R1:W-:Y:S04]  /*115f0*/  STL [R1+0x2c8], R146 ;  /* 0x0002c89201007387 */ /* 0x0003e80000100800 */
[----:B-1----:R-:W2:Y:S04]  /*11600*/  LDL.LU R146, [R1+0xac] ;  /* 0x0000ac0001927983 */ /* 0x002ea80000300800 */
[----:B------:R1:W-:Y:S04]  /*11610*/  STL [R1+0x2c4], R147 ;  /* 0x0002c49301007387 */ /* 0x0003e80000100800 */
[----:B-1----:R-:W2:Y:S04]  /*11620*/  LDL.LU R147, [R1+0xb8] ;  /* 0x0000b80001937983 */ /* 0x002ea80000300800 */
[----:B------:R1:W-:Y:S04]  /*11630*/  STL [R1+0x2c0], R150 ;  /* 0x0002c09601007387 */ /* 0x0003e80000100800 */
[----:B-1----:R-:W2:Y:S04]  /*11640*/  LDL.LU R150, [R1+0xbc] ;  /* 0x0000bc0001967983 */ /* 0x002ea80000300800 */
[----:B------:R1:W-:Y:S04]  /*11650*/  STL [R1+0x2bc], R151 ;  /* 0x0002bc9701007387 */ /* 0x0003e80000100800 */
[----:B-1----:R-:W2:Y:S04]  /*11660*/  LDL.LU R151, [R1+0xc8] ;  /* 0x0000c80001977983 */ /* 0x002ea80000300800 */
[----:B------:R1:W-:Y:S01]  /*11670*/  STL [R1+0x2b8], R219 ;  /* 0x0002b8db01007387 */ /* 0x0003e20000100800 */
[----:B---3--:R-:W-:-:S03]  /*11680*/  FMNMX R2, R2, R3, !PT ;  /* 0x0000000302027209 */ /* 0x008fc60007800000 */
[----:B-1----:R-:W3:Y:S04]  /*11690*/  LDL.LU R219, [R1+0xcc] ;  /* 0x0000cc0001db7983 */ /* 0x002ee80000300800 */
[----:B------:R1:W-:Y:S01]  /*116a0*/  STL [R1+0x2b4], R6 ;  /* 0x0002b40601007387 */ /* 0x0003e20000100800 */
[----:B------:R-:W-:-:S03]  /*116b0*/  @!P2 FMUL R0, R0, 0.5 ;  /* 0x3f0000000000a820 */ /* 0x000fc60000400000 */
[----:B-1----:R-:W3:Y:S04]  /*116c0*/  LDL.LU R6, [R1+0xd8] ;  /* 0x0000d80001067983 */ /* 0x002ee80000300800 */
[----:B------:R1:W-:Y:S04]  /*116d0*/  STL [R1+0x2b0], R5 ;  /* 0x0002b00501007387 */ /* 0x0003e80000100800 */
[----:B-1----:R-:W3:Y:S04]  /*116e0*/  LDL.LU R5, [R1+0xdc] ;  /* 0x0000dc0001057983 */ /* 0x002ee80000300800 */
[----:B------:R1:W-:Y:S04]  /*116f0*/  STL [R1+0x2ac], R4 ;  /* 0x0002ac0401007387 */ /* 0x0003e80000100800 */
[----:B-1----:R-:W3:Y:S04]  /*11700*/  LDL.LU R4, [R1+0xe8] ;  /* 0x0000e80001047983 */ /* 0x002ee80000300800 */
[----:B------:R-:W3:Y:S04]  /*11710*/  LDL.LU R234, [R1+0x19c] ;  /* 0x00019c0001ea7983 */ /* 0x000ee80000300800 */
[----:B------:R-:W3:Y:S04]  /*11720*/  LDL.LU R233, [R1+0x1a8] ;  /* 0x0001a80001e97983 */ /* 0x000ee80000300800 */
[----:B------:R-:W3:Y:S04]  /*11730*/  LDL.LU R232, [R1+0x1ac] ;  /* 0x0001ac0001e87983 */ /* 0x000ee80000300800 */
[----:B------:R-:W3:Y:S04]  /*11740*/  LDL.LU R231, [R1+0x1b8] ;  /* 0x0001b80001e77983 */ /* 0x000ee80000300800 */
[----:B------:R-:W3:Y:S04]  /*11750*/  LDL.LU R230, [R1+0x1bc] ;  /* 0x0001bc0001e67983 */ /* 0x000ee80000300800 */
[----:B------:R-:W3:Y:S04]  /*11760*/  LDL.LU R229, [R1+0x1c8] ;  /* 0x0001c80001e57983 */ /* 0x000ee80000300800 */
[----:B------:R-:W3:Y:S04]  /*11770*/  LDL.LU R228, [R1+0x1cc] ;  /* 0x0001cc0001e47983 */ /* 0x000ee80000300800 */
[----:B------:R-:W1:Y:S01]  /*11780*/  SHFL.BFLY PT, R7, R2, 0x2, 0x1f ;  /* 0x0c401f0002077f89 */ /* 0x000e6200000e0000 */
[----:B------:R-:W4:Y:S03]  /*11790*/  MUFU.EX2 R0, R0 ;  /* 0x0000000000007308 */ /* 0x000f260000000800 */
[----:B------:R-:W3:Y:S04]  /*117a0*/  LDL.LU R227, [R1+0x1d8] ;  /* 0x0001d80001e37983 */ /* 0x000ee80000300800 */
        /* <DEDUP_REMOVED lines=13> */
[----:B------:R-:W3:Y:S01]  /*11880*/  LDL.LU R185, [R1+0x198] ;  /* 0x0001980001b97983 */ /* 0x000ee20000300800 */
[----:B------:R-:W-:-:S03]  /*11890*/  FADD R3, R157, R153 ;  /* 0x000000999d037221 */ /* 0x000fc60000000000 */
[----:B------:R-:W3:Y:S04]  /*118a0*/  LDL.LU R193, [R1+0x18c] ;  /* 0x00018c0001c17983 */ /* 0x000ee80000300800 */
[----:B------:R-:W3:Y:S01]  /*118b0*/  LDL.LU R201, [R1+0x188] ;  /* 0x0001880001c97983 */ /* 0x000ee20000300800 */
[----:B----4-:R-:W-:-:S03]  /*118c0*/  @!P2 FMUL R0, R0, R0 ;  /* 0x000000000000a220 */ /* 0x010fc60000400000 */
[----:B------:R-:W4:Y:S04]  /*118d0*/  LDL.LU R209, [R1+0x17c] ;  /* 0x00017c0001d17983 */ /* 0x000f280000300800 */
[----:B------:R-:W4:Y:S01]  /*118e0*/  LDL.LU R213, [R1+0x178] ;  /* 0x0001780001d57983 */ /* 0x000f220000300800 */
[----:B------:R-:W-:-:S03]  /*118f0*/  FADD R3, R3, R9 ;  /* 0x0000000903037221 */ /* 0x000fc60000000000 */
[----:B------:R-:W3:Y:S01]  /*11900*/  LDL.LU R181, [R1+0x1b0] ;  /* 0x0001b00001b57983 */ /* 0x000ee20000300800 */
[----:B-1----:R-:W-:-:S03]  /*11910*/  FMNMX R7, R2, R7, !PT ;  /* 0x0000000702077209 */ /* 0x002fc60007800000 */
[----:B------:R-:W4:Y:S01]  /*11920*/  LDL.LU R221, [R1+0x16c] ;  /* 0x00016c0001dd7983 */ /* 0x000f220000300800 */
[----:B------:R-:W-:-:S03]  /*11930*/  FMUL R133, R133, R0 ;  /* 0x0000000085857220 */ /* 0x000fc60000400000 */
[----:B------:R-:W3:Y:S04]  /*11940*/  LDL.LU R157, [R1+0x1a0] ;  /* 0x0001a000019d7983 */ /* 0x000ee80000300800 */
[----:B------:R-:W4:Y:S01]  /*11950*/  LDL.LU R153, [R1+0x1a4] ;  /* 0x0001a40001997983 */ /* 0x000f220000300800 */
[----:B------:R-:W-:-:S03]  /*11960*/  FMUL R136, R136, R0 ;  /* 0x0000000088887220 */ /* 0x000fc60000400000 */
[----:B------:R-:W3:Y:S04]  /*11970*/  LDL.LU R9, [R1+0x194] ;  /* 0x0001940001097983 */ /* 0x000ee80000300800 */
[----:B------:R-:W4:Y:S01]  /*11980*/  LDL.LU R2, [R1+0x190] ;  /* 0x0001900001027983 */ /* 0x000f220000300800 */
[-C--:B------:R-:W-:Y:S01]  /*11990*/  FMUL R137, R137, R0.reuse ;  /* 0x0000000089897220 */ /* 0x080fe20000400000 */
[-C--:B------:R-:W-:Y:S02]  /*119a0*/  FMUL R140, R140, R0.reuse ;  /* 0x000000008c8c7220 */ /* 0x080fe40000400000 */
[----:B------:R1:W-:Y:S01]  /*119b0*/  STL [R1], R133 ;  /* 0x0000008501007387 */ /* 0x0003e20000100800 */
[-C--:B------:R-:W-:Y:S01]  /*119c0*/  FMUL R141, R141, R0.reuse ;  /* 0x000000008d8d7220 */ /* 0x080fe20000400000 */
[-C--:B------:R-:W-:Y:S01]  /*119d0*/  FMUL R144, R144, R0.reuse ;  /* 0x0000000090907220 */ /* 0x080fe20000400000 */
[-C--:B------:R-:W-:Y:S01]  /*119e0*/  FMUL R145, R145, R0.reuse ;  /* 0x0000000091917220 */ /* 0x080fe20000400000 */
[----:B-1----:R-:W3:Y:S04]  /*119f0*/  LDL.LU R133, [R1+0x3e4] ;  /* 0x0003e40001857983 */ /* 0x002ee80000300800 */
[----:B------:R1:W-:Y:S01]  /*11a00*/  STL [R1+0x4], R136 ;  /* 0x0000048801007387 */ /* 0x0003e20000100800 */
[-C--:B------:R-:W-:Y:S01]  /*11a10*/  FMUL R148, R148, R0.reuse ;  /* 0x0000000094947220 */ /* 0x080fe20000400000 */
[----:B------:R-:W-:-:S02]  /*11a20*/  FMUL R149, R149, R0 ;  /* 0x0000000095957220 */ /* 0x000fc40000400000 */
[----:B-1----:R-:W3:Y:S04]  /*11a30*/  LDL.LU R136, [R1+0x3e0] ;  /* 0x0003e00001887983 */ /* 0x002ee80000300800 */
[----:B------:R1:W-:Y:S04]  /*11a40*/  STL [R1+0x10], R137 ;  /* 0x0000108901007387 */ /* 0x0003e80000100800 */
        /* <DEDUP_REMOVED lines=12> */
[----:B-1----:R-:W3:Y:S01]  /*11b10*/  LDL.LU R149, [R1+0x3c4] ;  /* 0x0003c40001957983 */ /* 0x002ee20000300800 */
[-C--:B------:R-:W-:Y:S01]  /*11b20*/  FMUL R235, R235, R0.reuse ;  /* 0x00000000ebeb7220 */ /* 0x080fe20000400000 */
[-C--:B------:R-:W-:Y:S01]  /*11b30*/  FMUL R220, R220, R0.reuse ;  /* 0x00000000dcdc7220 */ /* 0x080fe20000400000 */
[-C--:B------:R-:W-:Y:S01]  /*11b40*/  FMUL R26, R26, R0.reuse ;  /* 0x000000001a1a7220 */ /* 0x080fe20000400000 */
[----:B------:R-:W-:-:S02]  /*11b50*/  FMUL R27, R27, R0 ;  /* 0x000000001b1b7220 */ /* 0x000fc40000400000 */
[----:B------:R1:W-:Y:S01]  /*11b60*/  STL [R1+0x44], R235 ;  /* 0x000044eb01007387 */ /* 0x0003e20000100800 */
        /* <DEDUP_REMOVED lines=8> */
[----:B------:R1:W-:Y:S01]  /*11bf0*/  STL [R1+0x54], R26 ;  /* 0x0000541a01007387 */ /* 0x0003e20000100800 */
[----:B------:R-:W-:-:S03]  /*11c00*/  FMUL R39, R39, R0 ;  /* 0x0000000027277220 */ /* 0x000fc60000400000 */
        /* <DEDUP_REMOVED lines=20> */
[----:B--2---:R-:W-:-:S03]  /*11d50*/  FMUL R54, R54, R0 ;  /* 0x0000000036367220 */ /* 0x004fc60000400000 */
[----:B-1----:R-:W2:Y:S04]  /*11d60*/  LDL.LU R39, [R1+0x39c] ;  /* 0x00039c0001277983 */ /* 0x002ea80000300800 */
[----:B------:R1:W-:Y:S01]  /*11d70*/  STL [R1+0x94], R42 ;  /* 0x0000942a01007387 */ /* 0x0003e20000100800 */
[----:B------:R-:W-:-:S03]  /*11d80*/  FMUL R55, R55, R0 ;  /* 0x0000000037377220 */ /* 0x000fc60000400000 */
        /* <DEDUP_REMOVED lines=71> */
[----:B----4-:R-:W-:-:S03]  /*12200*/  FMUL R2, R2, R0 ;  /* 0x0000000002027220 */ /* 0x010fc60000400000 */
[----:B-1----:R-:W4:Y:S04]  /*12210*/  LDL.LU R90, [R1+0x338] ;  /* 0x00033800015a7983 */ /* 0x002f280000300800 */
[----:B------:R1:W-:Y:S01]  /*12220*/  STL [R1+0x160], R91 ;  /* 0x0001605b01007387 */ /* 0x0003e20000100800 */
[-C--:B---3--:R-:W-:Y:S01]  /*12230*/  FMUL R9, R9, R0.reuse ;  /* 0x0000000009097220 */ /* 0x088fe20000400000 */
[-C--:B------:R-:W-:Y:S02]  /*12240*/  FMUL R157, R157, R0.reuse ;  /* 0x000000009d9d7220 */ /* 0x080fe40000400000 */
[----:B-1----:R-:W3:Y:S04]  /*12250*/  LDL.LU R91, [R1+0x334] ;  /* 0x00033400015b7983 */ /* 0x002ee80000300800 */
[----:B------:R1:W-:Y:S01]  /*12260*/  STL [R1+0x164], R94 ;  /* 0x0001645e01007387 */ /* 0x0003e20000100800 */
[-C--:B------:R-:W-:Y:S01]  /*12270*/  FMUL R153, R153, R0.reuse ;  /* 0x0000000099997220 */ /* 0x080fe20000400000 */
[----:B------:R-:W-:-:S02]  /*12280*/  FMUL R181, R181, R0 ;  /* 0x00000000b5b57220 */ /* 0x000fc40000400000 */
[----:B-1----:R-:W3:Y:S04]  /*12290*/  LDL.LU R94, [R1+0x330] ;  /* 0x00033000015e7983 */ /* 0x002ee80000300800 */
[----:B------:R1:W-:Y:S01]  /*122a0*/  STL [R1+0x170], R95 ;  /* 0x0001705f01007387 */ /* 0x0003e20000100800 */
[-C--:B------:R-:W-:Y:S01]  /*122b0*/  FMUL R180, R180, R0.reuse ;  /* 0x00000000b4b47220 */ /* 0x080fe20000400000 */
        /* <DEDUP_REMOVED lines=13> */
[----:B-1----:R-:W3:Y:S01]  /*12390*/  LDL.LU R102, [R1+0x320] ;  /* 0x0003200001667983 */ /* 0x002ee20000300800 */
[----:B------:R-:W-:-:S03]  /*123a0*/  FMUL R161, R161, R0 ;  /* 0x00000000a1a17220 */ /* 0x000fc60000400000 */
[----:B------:R1:W-:Y:S04]  /*123b0*/  STL [R1+0x190], R2 ;  /* 0x0001900201007387 */ /* 0x0003e80000100800 */
[----:B------:R-:W-:Y:S04]  /*123c0*/  STL [R1+0x194], R9 ;  /* 0x0001940901007387 */ /* 0x000fe80000100800 */
[----:B------:R-:W-:Y:S04]  /*123d0*/  STL [R1+0x1a0], R157 ;  /* 0x0001a09d01007387 */ /* 0x000fe80000100800 */
[----:B------:R-:W-:Y:S04]  /*123e0*/  STL [R1+0x1a4], R153 ;  /* 0x0001a49901007387 */ /* 0x000fe80000100800 */
[----:B------:R-:W-:Y:S04]  /*123f0*/  STL [R1+0x1b0], R181 ;  /* 0x0001b0b501007387 */ /* 0x000fe80000100800 */
[----:B------:R-:W-:Y:S01]  /*12400*/  STL [R1+0x1b4], R180 ;  /* 0x0001b4b401007387 */ /* 0x000fe20000100800 */
[----:B------:R-:W-:-:S03]  /*12410*/  FSETP.NEU.AND P2, PT, R7, -INF , PT ;  /* 0xff8000000700780b */ /* 0x000fc60003f4d000 */
[----:B------:R-:W-:Y:S04]  /*12420*/  STL [R1+0x1c0], R177 ;  /* 0x0001c0b101007387 */ /* 0x000fe80000100800 */
[----:B------:R-:W-:Y:S04]  /*12430*/  STL [R1+0x1c4], R176 ;  /* 0x0001c4b001007387 */ /* 0x000fe80000100800 */
[----:B------:R-:W-:Y:S04]  /*12440*/  STL [R1+0x1d0], R173 ;  /* 0x0001d0ad01007387 */ /* 0x000fe80000100800 */
[----:B------:R-:W-:Y:S01]  /*12450*/  STL [R1+0x1d4], R172 ;  /* 0x0001d4ac01007387 */ /* 0x000fe20000100800 */
[----:B-1----:R-:W-:-:S03]  /*12460*/  FSEL R2, R7, RZ, P2 ;  /* 0x000000ff07027208 */ /* 0x002fc60001000000 */
[----:B------:R-:W-:Y:S04]  /*12470*/  STL [R1+0x1e0], R169 ;  /* 0x0001e0a901007387 */ /* 0x000fe80000100800 */
[----:B------:R1:W-:Y:S04]  /*12480*/  STL [R1+0x1f4], R103 ;  /* 0x0001f46701007387 */ /* 0x0003e80000100800 */
[----:B------:R2:W-:Y:S01]  /*12490*/  STL [R1+0x1e4], R165 ;  /* 0x0001e4a501007387 */ /* 0x0005e20000100800 */
[-C--:B------:R-:W-:Y:S01]  /*124a0*/  FMUL R24, R24, R0.reuse ;  /* 0x0000000018187220 */ /* 0x080fe20000400000 */
[----:B------:R-:W-:-:S02]  /*124b0*/  FMUL R25, R25, R0 ;  /* 0x0000000019197220 */ /* 0x000fc40000400000 */
[----:B-1----:R-:W4:Y:S01]  /*124c0*/  LDL.LU R103, [R1+0x8] ;  /* 0x0000080001677983 */ /* 0x002f220000300800 */
[-C--:B------:R-:W-:Y:S01]  /*124d0*/  FMUL R28, R28, R0.reuse ;  /* 0x000000001c1c7220 */ /* 0x080fe20000400000 */
        /* <DEDUP_REMOVED lines=60> */
[----:B------:R-:W-:Y:S01]  /*128a0*/  FMUL R149, R149, R0 ;  /* 0x0000000095957220 */ /* 0x000fe20000400000 */
[----:B------:R-:W-:Y:S01]  /*128b0*/  FFMA R236, R0, R236, R3 ;  /* 0x000000ec00ec7223 */ /* 0x000fe20000000003 */
[C---:B------:R-:W-:Y:S01]  /*128c0*/  FMUL R0, R2.reuse, UR5 ;  /* 0x0000000502007c20 */ /* 0x040fe20008400000 */
[----:B------:R-:W-:Y:S01]  /*128d0*/  FADD R172, -R2, R8 ;  /* 0x0000000802ac7221 */ /* 0x000fe20000000100 */
[----:B------:R1:W-:Y:S02]  /*128e0*/  STL [R1+0x1f0], R161 ;  /* 0x0001f0a101007387 */ /* 0x0003e40000100800 */
[--C-:B------:R-:W-:Y:S01]  /*128f0*/  FFMA R158, R158, UR5, -R0.reuse ;  /* 0x000000059e9e7c23 */ /* 0x100fe20008000800 */
[--C-:B------:R-:W-:Y:S01]  /*12900*/  FFMA R154, R154, UR5, -R0.reuse ;  /* 0x000000059a9a7c23 */ /* 0x100fe20008000800 */
[--C-:B------:R-:W-:Y:S01]  /*12910*/  FFMA R159, R159, UR5, -R0.reuse ;  /* 0x000000059f9f7c23 */ /* 0x100fe20008000800 */
[--C-:B------:R-:W-:Y:S01]  /*12920*/  FFMA R155, R155, UR5, -R0.reuse ;  /* 0x000000059b9b7c23 */ /* 0x100fe20008000800 */
[--C-:B------:R-:W-:Y:S01]  /*12930*/  FFMA R162, R162, UR5, -R0.reuse ;  /* 0x00000005a2a27c23 */ /* 0x100fe20008000800 */
[----:B------:R-:W-:Y:S01]  /*12940*/  FSETP.GEU.AND P5, PT, R158, -126, PT ;  /* 0xc2fc00009e00780b */ /* 0x000fe20003fae000 */
        /* <DEDUP_REMOVED lines=9> */
[--C-:B------:R-:W-:Y:S01]  /*129e0*/  FFMA R174, R174, UR5, -R0.reuse ;  /* 0x00000005aeae7c23 */ /* 0x100fe20008000800 */
[--C-:B------:R-:W-:Y:S01]  /*129f0*/  FFMA R179, R179, UR5, -R0.reuse ;  /* 0x00000005b3b37c23 */ /* 0x100fe20008000800 */
[--C-:B------:R-:W-:Y:S01]  /*12a00*/  FFMA R182, R182, UR5, -R0.reuse ;  /* 0x00000005b6b67c23 */ /* 0x100fe20008000800 */
[----:B------:R-:W-:Y:S01]  /*12a10*/  @!P5 FMUL R158, R158, 0.5 ;  /* 0x3f0000009e9ed820 */ /* 0x000fe20000400000 */
[--C-:B------:R-:W-:Y:S01]  /*12a20*/  FFMA R178, R178, UR5, -R0.reuse ;  /* 0x00000005b2b27c23 */ /* 0x100fe20008000800 */
[----:B------:R-:W-:Y:S01]  /*12a30*/  @!P3 FMUL R154, R154, 0.5 ;  /* 0x3f0000009a9ab820 */ /* 0x000fe20000400000 */
[--C-:B------:R-:W-:Y:S01]  /*12a40*/  FFMA R186, R186, UR5, -R0.reuse ;  /* 0x00000005baba7c23 */ /* 0x100fe20008000800 */
[----:B------:R-:W-:Y:S01]  /*12a50*/  @!P6 FMUL R159, R159, 0.5 ;  /* 0x3f0000009f9fe820 */ /* 0x000fe20000400000 */
[--C-:B------:R-:W-:Y:S01]  /*12a60*/  FFMA R191, R191, UR5, -R0.reuse ;  /* 0x00000005bfbf7c23 */ /* 0x100fe20008000800 */
[----:B------:R-:W1:Y:S01]  /*12a70*/  MUFU.EX2 R158, R158 ;  /* 0x0000009e009e7308 */ /* 0x000e620000000800 */
[----:B------:R-:W-:Y:S01]  /*12a80*/  @!P4 FMUL R155, R155, 0.5 ;  /* 0x3f0000009b9bc820 */ /* 0x000fe20000400000 */
[----:B------:R-:W-:Y:S01]  /*12a90*/  @!P2 FMUL R162, R162, 0.5 ;  /* 0x3f000000a2a2a820 */ /* 0x000fe20000400000 */
[--C-:B------:R-:W-:Y:S01]  /*12aa0*/  FFMA R187, R187, UR5, -R0.reuse ;  /* 0x00000005bbbb7c23 */ /* 0x100fe20008000800 */
[--C-:B------:R-:W-:Y:S01]  /*12ab0*/  FFMA R194, R194, UR5, -R0.reuse ;  /* 0x00000005c2c27c23 */ /* 0x100fe20008000800 */
[----:B------:R-:W-:-:S03]  /*12ac0*/  FFMA R190, R190, UR5, -R0 ;  /* 0x00000005bebe7c23 */ /* 0x000fc60008000800 */
[----:B------:R-:W1:Y:S08]  /*12ad0*/  MUFU.EX2 R154, R154 ;  /* 0x0000009a009a7308 */ /* 0x000e700000000800 */
[----:B------:R-:W1:Y:S02]  /*12ae0*/  MUFU.EX2 R9, R159 ;  /* 0x0000009f00097308 */ /* 0x000e640000000800 */
[----:B-1----:R-:W-:Y:S01]  /*12af0*/  @!P5 FMUL R158, R158, R158 ;  /* 0x0000009e9e9ed220 */ /* 0x002fe20000400000 */
[----:B------:R-:W-:-:S05]  /*12b00*/  FSETP.GEU.AND P5, PT, R170, -126, PT ;  /* 0xc2fc0000aa00780b */ /* 0x000fca0003fae000 */
[----:B------:R-:W1:Y:S01]  /*12b10*/  MUFU.EX2 R181, R155 ;  /* 0x0000009b00b57308 */ /* 0x000e620000000800 */
[----:B------:R-:W-:Y:S01]  /*12b20*/  @!P3 FMUL R154, R154, R154 ;  /* 0x0000009a9a9ab220 */ /* 0x000fe20000400000 */
[----:B------:R-:W-:-:S06]  /*12b30*/  FSETP.GEU.AND P3, PT, R163, -126, PT ;  /* 0xc2fc0000a300780b */ /* 0x000fcc0003f6e000 */
[----:B------:R-:W-:Y:S01]  /*12b40*/  @!P5 FMUL R170, R170, 0.5 ;  /* 0x3f000000aaaad820 */ /* 0x000fe20000400000 */
[----:B------:R-:W2:Y:S01]  /*12b50*/  MUFU.EX2 R162, R162 ;  /* 0x000000a200a27308 */ /* 0x000ea20000000800 */
[----:B------:R-:W-:Y:S01]  /*12b60*/  @!P6 FMUL R9, R9, R9 ;  /* 0x000000090909e220 */ /* 0x000fe20000400000 */
[----:B------:R-:W-:-:S04]  /*12b70*/  FSETP.GEU.AND P6, PT, R171, -126, PT ;  /* 0xc2fc0000ab00780b */ /* 0x000fc80003fce000 */
[----:B------:R-:W-:Y:S02]  /*12b80*/  @!P3 FMUL R163, R163, 0.5 ;  /* 0x3f000000a3a3b820 */ /* 0x000fe40000400000 */
[----:B------:R-:W2:Y:S01]  /*12b90*/  MUFU.EX2 R170, R170 ;  /* 0x000000aa00aa7308 */ /* 0x000ea20000000800 */
        /* <DEDUP_REMOVED lines=8> */
[----:B------:R-:W-:Y:S01]  /*12c20*/  @!P5 FMUL R170, R170, R170 ;  /* 0x000000aaaaaad220 */ /* 0x000fe20000400000 */
[----:B------:R-:W-:-:S05]  /*12c30*/  FSETP.GEU.AND P5, PT, R179, -126, PT ;  /* 0xc2fc0000b300780b */ /* 0x000fca0003fae000 */
[----:B------:R-:W-:Y:S01]  /*12c40*/  @!P2 FMUL R174, R174, 0.5 ;  /* 0x3f000000aeaea820 */ /* 0x000fe20000400000 */
        /* <DEDUP_REMOVED lines=29> */
[--C-:B------:R-:W-:Y:S01]  /*12e20*/  FFMA R202, R202, UR5, -R0.reuse ;  /* 0x00000005caca7c23 */ /* 0x100fe20008000800 */
[--C-:B------:R-:W-:Y:S01]  /*12e30*/  FFMA R195, R195, UR5, -R0.reuse ;  /* 0x00000005c3c37c23 */ /* 0x100fe20008000800 */
[----:B------:R-:W-:Y:S01]  /*12e40*/  FFMA R210, R210, UR5, -R0 ;  /* 0x00000005d2d27c23 */ /* 0x000fe20008000800 */
[----:B--2---:R-:W-:Y:S01]  /*12e50*/  @!P4 FMUL R3, R3, R3 ;  /* 0x000000030303c220 */ /* 0x004fe20000400000 */
[----:B------:R-:W-:-:S03]  /*12e60*/  FSETP.GEU.AND P4, PT, R190, -126, PT ;  /* 0xc2fc0000be00780b */ /* 0x000fc60003f8e000 */
[----:B------:R-:W2:Y:S01]  /*12e70*/  MUFU.EX2 R165, R187 ;  /* 0x000000bb00a57308 */ /* 0x000ea20000000800 */
[----:B------:R-:W-:Y:S01]  /*12e80*/  @!P6 FMUL R194, R194, 0.5 ;  /* 0x3f000000c2c2e820 */ /* 0x000fe20000400000 */
[----:B------:R-:W-:Y:S01]  /*12e90*/  @!P2 FMUL R186, R186, R186 ;  /* 0x000000bababaa220 */ /* 0x000fe20000400000 */
[----:B------:R-:W-:Y:S01]  /*12ea0*/  FSETP.GEU.AND P2, PT, R195, -126, PT ;  /* 0xc2fc0000c300780b */ /* 0x000fe20003f4e000 */
[----:B-1----:R-:W-:Y:S01]  /*12eb0*/  @!P5 FMUL R191, R191, R191 ;  /* 0x000000bfbfbfd220 */ /* 0x002fe20000400000 */
[----:B------:R-:W-:-:S03]  /*12ec0*/  FSETP.GEU.AND P5, PT, R210, -126, PT ;  /* 0xc2fc0000d200780b */ /* 0x000fc60003fae000 */
[----:B------:R-:W1:Y:S02]  /*12ed0*/  MUFU.EX2 R194, R194 ;  /* 0x000000c200c27308 */ /* 0x000e640000000800 */
[----:B------:R-:W-:Y:S01]  /*12ee0*/  @!P4 FMUL R190, R190, 0.5 ;  /* 0x3f000000bebec820 */ /* 0x000fe20000400000 */
[--C-:B------:R-:W-:Y:S01]  /*12ef0*/  FFMA R203, R203, UR5, -R0.reuse ;  /* 0x00000005cbcb7c23 */ /* 0x100fe20008000800 */
[--C-:B------:R-:W-:Y:S01]  /*12f00*/  FFMA R198, R198, UR5, -R0.reuse ;  /* 0x00000005c6c67c23 */ /* 0x100fe20008000800 */
[--C-:B------:R-:W-:Y:S01]  /*12f10*/  FFMA R206, R206, UR5, -R0.reuse ;  /* 0x00000005cece7c23 */ /* 0x100fe20008000800 */
[--C-:B------:R-:W-:Y:S01]  /*12f20*/  FFMA R211, R211, UR5, -R0.reuse ;  /* 0x00000005d3d37c23 */ /* 0x100fe20008000800 */
[----:B--2---:R-:W-:Y:S01]  /*12f30*/  @!P3 FMUL R165, R165, R165 ;  /* 0x000000a5a5a5b220 */ /* 0x004fe20000400000 */
[----:B------:R-:W-:Y:S01]  /*12f40*/  FSETP.GEU.AND P3, PT, R202, -126, PT ;  /* 0xc2fc0000ca00780b */ /* 0x000fe20003f6e000 */
[----:B------:R-:W-:Y:S01]  /*12f50*/  @!P2 FMUL R195, R195, 0.5 ;  /* 0x3f000000c3c3a820 */ /* 0x000fe20000400000 */
[--C-:B------:R-:W-:Y:S01]  /*12f60*/  FFMA R207, R207, UR5, -R0.reuse ;  /* 0x00000005cfcf7c23 */ /* 0x100fe20008000800 */
[--C-:B------:R-:W-:Y:S01]  /*12f70*/  FFMA R167, R167, UR5, -R0.reuse ;  /* 0x00000005a7a77c23 */ /* 0x100fe20008000800 */
[--C-:B------:R-:W-:Y:S01]  /*12f80*/  FFMA R183, R183, UR5, -R0.reuse ;  /* 0x00000005b7b77c23 */ /* 0x100fe20008000800 */
[----:B------:R-:W-:Y:S01]  /*12f90*/  @!P5 FMUL R210, R210, 0.5 ;  /* 0x3f000000d2d2d820 */ /* 0x000fe20000400000 */
[----:B------:R-:W2:Y:S01]  /*12fa0*/  MUFU.EX2 R190, R190 ;  /* 0x000000be00be7308 */ /* 0x000ea20000000800 */
[--C-:B------:R-:W-:Y:S01]  /*12fb0*/  FFMA R199, R199, UR5, -R0.reuse ;  /* 0x00000005c7c77c23 */ /* 0x100fe20008000800 */
[--C-:B------:R-:W-:Y:S01]  /*12fc0*/  FFMA R214, R214, UR5, -R0.reuse ;  /* 0x00000005d6d67c23 */ /* 0x100fe20008000800 */
[----:B------:R-:W-:Y:S01]  /*12fd0*/  FFMA R215, R215, UR5, -R0 ;  /* 0x00000005d7d77c23 */ /* 0x000fe20008000800 */
[----:B------:R-:W3:Y:S03]  /*12fe0*/  LDL.LU R187, [R1+0x168] ;  /* 0x0001680001bb7983 */ /* 0x000ee60000300800 */
[----:B------:R-:W-:Y:S01]  /*12ff0*/  @!P3 FMUL R202, R202, 0.5 ;  /* 0x3f000000cacab820 */ /* 0x000fe20000400000 */
[----:B------:R2:W2:Y:S01]  /*13000*/  MUFU.EX2 R161, R195 ;  /* 0x000000c300a17308 */ /* 0x0004a20000000800 */
[----:B-1----:R-:W-:Y:S01]  /*13010*/  @!P6 FMUL R194, R194, R194 ;  /* 0x000000c2c2c2e220 */ /* 0x002fe20000400000 */
[----:B------:R-:W-:-:S06]  /*13020*/  FSETP.GEU.AND P6, PT, R203, -126, PT ;  /* 0xc2fc0000cb00780b */ /* 0x000fcc0003fce000 */
[----:B------:R-:W1:Y:S01]  /*13030*/  MUFU.EX2 R202, R202 ;  /* 0x000000ca00ca7308 */ /* 0x000e620000000800 */
[----:B--2---:R-:W-:Y:S01]  /*13040*/  @!P4 FMUL R190, R190, R190 ;  /* 0x000000bebebec220 */ /* 0x004fe20000400000 */
[----:B------:R-:W-:Y:S01]  /*13050*/  FSETP.GEU.AND P4, PT, R198, -126, PT ;  /* 0xc2fc0000c600780b */ /* 0x000fe20003f8e000 */
[----:B------:R-:W-:Y:S01]  /*13060*/  FADD R153, R154, R186 ;  /* 0x000000ba9a997221 */ /* 0x000fe20000000000 */
[----:B------:R-:W2:Y:S03]  /*13070*/  LDL.LU R195, [R1+0x15c] ;  /* 0x00015c0001c37983 */ /* 0x000ea60000300800 */
[----:B------:R-:W-:Y:S01]  /*13080*/  @!P6 FMUL R203, R203, 0.5 ;  /* 0x3f000000cbcbe820 */ /* 0x000fe20000400000 */
[----:B------:R-:W1:Y:S01]  /*13090*/  MUFU.EX2 R210, R210 ;  /* 0x000000d200d27308 */ /* 0x000e620000000800 */
[----:B------:R-:W-:Y:S01]  /*130a0*/  @!P2 FMUL R161, R161, R161 ;  /* 0x000000a1a1a1a220 */ /* 0x000fe20000400000 */
[----:B------:R-:W-:-:S05]  /*130b0*/  FSETP.GEU.AND P2, PT, R206, -126, PT ;  /* 0xc2fc0000ce00780b */ /* 0x000fca0003f4e000 */
[----:B------:R-:W-:Y:S01]  /*130c0*/  @!P4 FMUL R198, R198, 0.5 ;  /* 0x3f000000c6c6c820 */ /* 0x000fe20000400000 */
[----:B------:R1:W4:Y:S02]  /*130d0*/  MUFU.EX2 R157, R203 ;  /* 0x000000cb009d7308 */ /* 0x0003240000000800 */
[----:B-1----:R-:W-:Y:S01]  /*130e0*/  @!P3 FMUL R202, R202, R202 ;  /* 0x000000cacacab220 */ /* 0x002fe20000400000 */
[----:B------:R-:W-:Y:S01]  /*130f0*/  FSETP.GEU.AND P3, PT, R211, -126, PT ;  /* 0xc2fc0000d300780b */ /* 0x000fe20003f6e000 */
[----:B------:R-:W-:Y:S01]  /*13100*/  @!P5 FMUL R210, R210, R210 ;  /* 0x000000d2d2d2d220 */ /* 0x000fe20000400000 */
[----:B------:R-:W-:Y:S01]  /*13110*/  FSETP.GEU.AND P5, PT, R207, -126, PT ;  /* 0xc2fc0000cf00780b */ /* 0x000fe20003fae000 */
[----:B------:R-:W-:Y:S01]  /*13120*/  FADD R0, R170, R202 ;  /* 0x000000caaa007221 */ /* 0x000fe20000000000 */
[----:B------:R-:W-:Y:S01]  /*13130*/  @!P2 FMUL R206, R206, 0.5 ;  /* 0x3f000000cecea820 */ /* 0x000fe20000400000 */
[----:B------:R-:W1:Y:S01]  /*13140*/  MUFU.EX2 R198, R198 ;  /* 0x000000c600c67308 */ /* 0x000e620000000800 */
[----:B------:R-:W3:Y:S01]  /*13150*/  LDL.LU R203, [R1+0x158] ;  /* 0x0001580001cb7983 */ /* 0x000ee20000300800 */
[----:B------:R-:W-:Y:S01]  /*13160*/  FADD R155, R153, R0 ;  /* 0x00000000999b7221 */ /* 0x000fe20000000000 */
[----:B------:R-:W-:Y:S01]  /*13170*/  FADD R153, R162, R194 ;  /* 0x000000c2a2997221 */ /* 0x000fe20000000000 */
[----:B------:R-:W-:-:S04]  /*13180*/  FADD R0, R3, R210 ;  /* 0x000000d203007221 */ /* 0x000fc80000000000 */
[----:B------:R-:W-:Y:S01]  /*13190*/  @!P3 FMUL R211, R211, 0.5 ;  /* 0x3f000000d3d3b820 */ /* 0x000fe20000400000 */
[----:B----4-:R-:W-:Y:S01]  /*131a0*/  @!P6 FMUL R157, R157, R157 ;  /* 0x0000009d9d9de220 */ /* 0x010fe20000400000 */
[----:B------:R-:W-:Y:S01]  /*131b0*/  FADD R0, R153, R0 ;  /* 0x0000000099007221 */ /* 0x000fe20000000000 */
[----:B------:R-:W4:Y:S01]  /*131c0*/  MUFU.EX2 R206, R206 ;  /* 0x000000ce00ce7308 */ /* 0x000f220000000800 */
[----:B------:R-:W-:Y:S01]  /*131d0*/  @!P5 FMUL R207, R207, 0.5 ;  /* 0x3f000000cfcfd820 */ /* 0x000fe20000400000 */
[----:B------:R-:W-:-:S06]  /*131e0*/  FSETP.GEU.AND P6, PT, R214, -126, PT ;  /* 0xc2fc0000d600780b */ /* 0x000fcc0003fce000 */
[----:B------:R4:W4:Y:S08]  /*131f0*/  MUFU.EX2 R153, R211 ;  /* 0x000000d300997308 */ /* 0x0009300000000800 */
[----:B------:R-:W4:Y:S01]  /*13200*/  MUFU.EX2 R159, R207 ;  /* 0x000000cf009f7308 */ /* 0x000f220000000800 */
[----:B------:R-:W-:Y:S01]  /*13210*/  @!P6 FMUL R214, R214, 0.5 ;  /* 0x3f000000d6d6e820 */ /* 0x000fe20000400000 */
[----:B------:R-:W-:Y:S01]  /*13220*/  FADD R180, R155, R0 ;  /* 0x000000009bb47221 */ /* 0x000fe20000000000 */
[----:B------:R-:W-:Y:S01]  /*13230*/  FADD R155, R181, R165 ;  /* 0x000000a5b59b7221 */ /* 0x000fe20000000000 */
[----:B------:R-:W-:Y:S01]  /*13240*/  FADD R0, R173, R157 ;  /* 0x0000009dad007221 */ /* 0x000fe20000000000 */
[----:B-1----:R-:W-:Y:S01]  /*13250*/  @!P4 FMUL R198, R198, R198 ;  /* 0x000000c6c6c6c220 */ /* 0x002fe20000400000 */
[----:B----4-:R-:W-:Y:S01]  /*13260*/  @!P2 FMUL R206, R206, R206 ;  /* 0x000000cececea220 */ /* 0x010fe20000400000 */
[----:B------:R-:W-:Y:S01]  /*13270*/  FSETP.GEU.AND P4, PT, R167, -126, PT ;  /* 0xc2fc0000a700780b */ /* 0x000fe20003f8e000 */
[----:B------:R-:W4:Y:S01]  /*13280*/  LDL.LU R211, [R1+0x14c] ;  /* 0x00014c0001d37983 */ /* 0x000f220000300800 */
[----:B------:R-:W-:Y:S01]  /*13290*/  @!P3 FMUL R153, R153, R153 ;  /* 0x000000999999b220 */ /* 0x000fe20000400000 */
[----:B------:R-:W-:Y:S01]  /*132a0*/  FSETP.GEU.AND P2, PT, R183, -126, PT ;  /* 0xc2fc0000b700780b */ /* 0x000fe20003f4e000 */
[----:B------:R-:W-:Y:S01]  /*132b0*/  FADD R163, R155, R0 ;  /* 0x000000009ba37221 */ /* 0x000fe20000000000 */
[----:B------:R-:W-:Y:S01]  /*132c0*/  FSETP.GEU.AND P3, PT, R199, -126, PT ;  /* 0xc2fc0000c700780b */ /* 0x000fe20003f6e000 */
[----:B------:R-:W1:Y:S01]  /*132d0*/  MUFU.EX2 R214, R214 ;  /* 0x000000d600d67308 */ /* 0x000e620000000800 */
[----:B------:R-:W-:Y:S01]  /*132e0*/  FADD R155, R177, R161 ;  /* 0x000000a1b19b7221 */ /* 0x000fe20000000000 */
[----:B------:R-:W-:Y:S01]  /*132f0*/  @!P5 FMUL R159, R159, R159 ;  /* 0x0000009f9f9fd220 */ /* 0x000fe20000400000 */
[----:B------:R-:W-:Y:S01]  /*13300*/  FSETP.GEU.AND P5, PT, R215, -126, PT ;  /* 0xc2fc0000d700780b */ /* 0x000fe20003fae000 */
[----:B------:R-:W-:-:S03]  /*13310*/  FADD R0, R169, R153 ;  /* 0x00000099a9007221 */ /* 0x000fc60000000000 */
[----:B------:R-:W-:Y:S01]  /*13320*/  @!P4 FMUL R167, R167, 0.5 ;  /* 0x3f000000a7a7c820 */ /* 0x000fe20000400000 */
[----:B------:R-:W2:Y:S01]  /*13330*/  LDL.LU R207, [R1+0x148] ;  /* 0x0001480001cf7983 */ /* 0x000ea20000300800 */
[----:B------:R-:W-:Y:S01]  /*13340*/  FADD R0, R155, R0 ;  /* 0x000000009b007221 */ /* 0x000fe20000000000 */
[----:B------:R-:W-:Y:S01]  /*13350*/  FADD R155, R8, R206 ;  /* 0x000000ce089b7221 */ /* 0x000fe20000000000 */
[----:B------:R-:W-:Y:S01]  /*13360*/  @!P2 FMUL R183, R183, 0.5 ;  /* 0x3f000000b7b7a820 */ /* 0x000fe20000400000 */
[----:B------:R-:W-:Y:S01]  /*13370*/  @!P3 FMUL R199, R199, 0.5 ;  /* 0x3f000000c7c7b820 */ /* 0x000fe20000400000 */
[----:B------:R-:W-:Y:S01]  /*13380*/  FADD R178, R163, R0 ;  /* 0x00000000a3b27221 */ /* 0x000fe20000000000 */
[----:B------:R-:W-:Y:S01]  /*13390*/  FADD R163, R158, R190 ;  /* 0x000000be9ea37221 */ /* 0x000fe20000000000 */
[----:B------:R-:W-:Y:S01]  /*133a0*/  FMUL R0, R172, UR5 ;  /* 0x00000005ac007c20 */ /* 0x000fe20008400000 */
[----:B------:R1:W1:Y:S01]  /*133b0*/  MUFU.EX2 R179, R167 ;  /* 0x000000a700b37308 */ /* 0x0002620000000800 */
[----:B------:R-:W-:Y:S01]  /*133c0*/  @!P5 FMUL R215, R215, 0.5 ;  /* 0x3f000000d7d7d820 */ /* 0x000fe20000400000 */
[----:B------:R-:W-:Y:S01]  /*133d0*/  FADD R174, R163, R155 ;  /* 0x0000009ba3ae7221 */ /* 0x000fe20000000000 */
[----:B-1----:R-:W-:Y:S01]  /*133e0*/  @!P6 FMUL R214, R214, R214 ;  /* 0x000000d6d6d6e220 */ /* 0x002fe20000400000 */
[----:B------:R-:W-:-:S04]  /*133f0*/  FSETP.GEU.AND P6, PT, R0, -126, PT ;  /* 0xc2fc00000000780b */ /* 0x000fc80003fce000 */
[----:B------:R-:W1:Y:S01]  /*13400*/  MUFU.EX2 R171, R183 ;  /* 0x000000b700ab7308 */ /* 0x000e620000000800 */
[----:B------:R-:W-:-:S07]  /*13410*/  FADD R172, R166, R198 ;  /* 0x000000c6a6ac7221 */ /* 0x000fce0000000000 */
[----:B------:R-:W1:Y:S01]  /*13420*/  MUFU.EX2 R163, R199 ;  /* 0x000000c700a37308 */ /* 0x000e620000000800 */
[----:B------:R-:W-:-:S07]  /*13430*/  FADD R167, R2, R214 ;  /* 0x000000d602a77221 */ /* 0x000fce0000000000 */
[----:B------:R1:W1:Y:S01]  /*13440*/  MUFU.EX2 R155, R215 ;  /* 0x000000d7009b7308 */ /* 0x0002620000000800 */
[----:B------:R-:W-:Y:S01]  /*13450*/  FADD R167, R172, R167 ;  /* 0x000000a7aca77221 */ /* 0x000fe20000000000 */
[----:B------:R-:W-:Y:S01]  /*13460*/  @!P6 FMUL R0, R0, 0.5 ;  /* 0x3f0000000000e820 */ /* 0x000fe20000400000 */
[----:B------:R-:W-:Y:S01]  /*13470*/  FADD R172, R9, R191 ;  /* 0x000000bf09ac7221 */ /* 0x000fe20000000000 */
[----:B------:R-:W-:Y:S01]  /*13480*/  @!P4 FMUL R179, R179, R179 ;  /* 0x000000b3b3b3c220 */ /* 0x000fe20000400000 */
[----:B------:R-:W-:Y:S01]  /*13490*/  FADD R176, R174, R167 ;  /* 0x000000a7aeb07221 */ /* 0x000fe20000000000 */
[----:B------:R-:W-:Y:S01]  /*134a0*/  FADD R167, R175, R159 ;  /* 0x0000009fafa77221 */ /* 0x000fe20000000000 */
[----:B-1----:R-:W-:Y:S01]  /*134b0*/  @!P2 FMUL R171, R171, R171 ;  /* 0x000000abababa220 */ /* 0x002fe20000400000 */
[----:B------:R-:W3:Y:S01]  /*134c0*/  LDL.LU R183, [R1+0x13c] ;  /* 0x00013c0001b77983 */ /* 0x000ee20000300800 */
[----:B------:R-:W-:Y:S01]  /*134d0*/  @!P3 FMUL R163, R163, R163 ;  /* 0x000000a3a3a3b220 */ /* 0x000fe20000400000 */
[----:B------:R-:W-:Y:S01]  /*134e0*/  FADD R174, R172, R167 ;  /* 0x000000a7acae7221 */ /* 0x000fe20000000000 */
[----:B------:R-:W1:Y:S01]  /*134f0*/  MUFU.EX2 R0, R0 ;  /* 0x0000000000007308 */ /* 0x000e620000000800 */
[----:B------:R-:W4:Y:S01]  /*13500*/  LDL.LU R199, [R1+0x138] ;  /* 0x0001380001c77983 */ /* 0x000f220000300800 */
[----:B------:R-:W-:-:S03]  /*13510*/  FADD R172, R179, R163 ;  /* 0x000000a3b3ac7221 */ /* 0x000fc60000000000 */
[----:B------:R-:W2:Y:S01]  /*13520*/  LDL.LU R215, [R1+0x12c] ;  /* 0x00012c0001d77983 */ /* 0x000ea20000300800 */
[----:B------:R-:W-:-:S04]  /*13530*/  @!P5 FMUL R155, R155, R155 ;  /* 0x0000009b9b9bd220 */ /* 0x000fc80000400000 */
[----:B------:R-:W-:-:S04]  /*13540*/  FADD R167, R171, R155 ;  /* 0x0000009baba77221 */ /* 0x000fc80000000000 */
[----:B------:R-:W-:-:S04]  /*13550*/  FADD R167, R172, R167 ;  /* 0x000000a7aca77221 */ /* 0x000fc80000000000 */
[----:B------:R-:W-:Y:S01]  /*13560*/  FADD R167, R174, R167 ;  /* 0x000000a7aea77221 */ /* 0x000fe20000000000 */
[----:B------:R-:W-:Y:S01]  /*13570*/  FADD R172, R180, R176 ;  /* 0x000000b0b4ac7221 */ /* 0x000fe20000000000 */
[----:B-1----:R-:W-:Y:S01]  /*13580*/  @!P6 FMUL R0, R0, R0 ;  /* 0x000000000000e220 */ /* 0x002fe20000400000 */
[----:B------:R-:W3:Y:S01]  /*13590*/  LDL.LU R174, [R1+0x128] ;  /* 0x0001280001ae7983 */ /* 0x000ee20000300800 */
[----:B------:R-:W-:-:S03]  /*135a0*/  FADD R167, R178, R167 ;  /* 0x000000a7b2a77221 */ /* 0x000fc60000000000 */
[----:B------:R-:W4:Y:S01]  /*135b0*/  LDL.LU R178, [R1+0x11c] ;  /* 0x00011c0001b27983 */ /* 0x000f220000300800 */
[----:B------:R-:W-:Y:S01]  /*135c0*/  FADD R167, R172, R167 ;  /* 0x000000a7aca77221 */ /* 0x000fe20000000000 */
[----:B------:R-:W-:Y:S02]  /*135d0*/  F2FP.F16.F32.PACK_AB R180, R217, R218 ;  /* 0x000000dad9b4723e */ /* 0x000fe400000000ff */
[----:B------:R-:W2:Y:S01]  /*135e0*/  LDL.LU R176, [R1+0x118] ;  /* 0x0001180001b07983 */ /* 0x000ea20000300800 */
[----:B------:R-:W-:-:S03]  /*135f0*/  FFMA R235, R0, R235, R167 ;  /* 0x000000eb00eb7223 */ /* 0x000fc600000000a7 */
[----:B------:R-:W3:Y:S01]  /*13600*/  LDL.LU R172, [R1+0x10c] ;  /* 0x00010c0001ac7983 */ /* 0x000ee20000300800 */
[----:B------:R-:W-:-:S03]  /*13610*/  F2FP.F16.F32.PACK_AB R182, R21, R23 ;  /* 0x0000001715b6723e */ /* 0x000fc600000000ff */
[----:B------:R-:W4:Y:S04]  /*13620*/  LDL.LU R167, [R1+0x108] ;  /* 0x0001080001a77983 */ /* 0x000f280000300800 */
[----:B------:R-:W2:Y:S04]  /*13630*/  LDL.LU R218, [R1+0xf8] ;  /* 0x0000f80001da7983 */ /* 0x000ea80000300800 */
[----:B------:R-:W3:Y:S04]  /*13640*/  LDL.LU R217, [R1+0xfc] ;  /* 0x0000fc0001d97983 */ /* 0x000ee80000300800 */
[----:B------:R-:W4:Y:S01]  /*13650*/  LDL.LU R23, [R1+0xec] ;  /* 0x0000ec0001177983 */ /* 0x000f220000300800 */
[-C--:B------:R-:W-:Y:S01]  /*13660*/  FMUL R103, R103, R0.reuse ;  /* 0x0000000067677220 */ /* 0x080fe20000400000 */
[-C--:B------:R-:W-:Y:S01]  /*13670*/  FMUL R106, R106, R0.reuse ;  /* 0x000000006a6a7220 */ /* 0x080fe20000400000 */
[-C--:B------:R-:W-:Y:S01]  /*13680*/  FMUL R107, R107, R0.reuse ;  /* 0x000000006b6b7220 */ /* 0x080fe20000400000 */
[-C--:B------:R-:W-:Y:S01]  /*13690*/  FMUL R110, R110, R0.reuse ;  /* 0x000000006e6e7220 */ /* 0x080fe20000400000 */
[-C--:B------:R-:W-:Y:S01]  /*136a0*/  FMUL R111, R111, R0.reuse ;  /* 0x000000006f6f7220 */ /* 0x080fe20000400000 */
[----:B------:R1:W-:Y:S01]  /*136b0*/  STL [R1+0x8], R103 ;  /* 0x0000086701007387 */ /* 0x0003e20000100800 */
        /* <DEDUP_REMOVED lines=9> */
[----:B-1----:R-:W3:Y:S01]  /*13750*/  LDL.LU R103, [R1+0x31c] ;  /* 0x00031c0001677983 */ /* 0x002ee20000300800 */
        /* <DEDUP_REMOVED lines=38> */
[----:B------:R-:W-:Y:S01]  /*139c0*/  FMUL R222, R222, R0 ;  /* 0x00000000dede7220 */ /* 0x000fe20000400000 */
[----:B------:R-:W-:Y:S01]  /*139d0*/  ULEA UR6, UR4, UR60, 0x3 ;  /* 0x0000003c04067291 */ /* 0x000fe2000f8e183f */
[----:B------:R-:W-:Y:S01]  /*139e0*/  SHF.L.U32 R21, R220, 0x1f, RZ ;  /* 0x0000001fdc157819 */ /* 0x000fe200000006ff */
[----:B-1----:R-:W3:Y:S04]  /*139f0*/  LDL.LU R110, [R1+0x310] ;  /* 0x00031000016e7983 */ /* 0x002ee80000300800 */
[----:B------:R1:W-:Y:S01]  /*13a00*/  STL [R1+0x28], R111 ;  /* 0x0000286f01007387 */ /* 0x0003e20000100800 */
[----:B------:R-:W-:-:S02]  /*13a10*/  F2FP.F16.F32.PACK_AB R181, R181, R154 ;  /* 0x0000009ab5b5723e */ /* 0x000fc400000000ff */
[----:B------:R2:W2:Y:S01]  /*13a20*/  SYNCS.PHASECHK.TRANS64.TRYWAIT P2, [UR6+0xc0000], R21 ;  /* 0x0c000015ff0075a7 */ /* 0x0004a20008040146 */
        /* <DEDUP_REMOVED lines=41> */
[----:B----4-:R-:W-:-:S03]  /*13cc0*/  FMUL R23, R23, R0 ;  /* 0x0000000017177220 */ /* 0x010fc60000400000 */
[----:B------:R1:W-:Y:S01]  /*13cd0*/  STL [R1+0xcc], R219 ;  /* 0x0000ccdb01007387 */ /* 0x0003e20000100800 */
[-C--:B--2---:R-:W-:Y:S01]  /*13ce0*/  FMUL R218, R218, R0.reuse ;  /* 0x00000000dada7220 */ /* 0x084fe20000400000 */
[-C--:B---3--:R-:W-:Y:S01]  /*13cf0*/  FMUL R217, R217, R0.reuse ;  /* 0x00000000d9d97220 */ /* 0x088fe20000400000 */
[-C--:B------:R-:W-:Y:S01]  /*13d00*/  FMUL R167, R167, R0.reuse ;  /* 0x00000000a7a77220 */ /* 0x080fe20000400000 */
[-C--:B------:R-:W-:Y:S01]  /*13d10*/  FMUL R172, R172, R0.reuse ;  /* 0x00000000acac7220 */ /* 0x080fe20000400000 */
[----:B-1----:R1:W5:Y:S04]  /*13d20*/  LDL.LU R219, [R1+0x2b8] ;  /* 0x0002b80001db7983 */ /* 0x0023680000300800 */
[----:B------:R2:W-:Y:S01]  /*13d30*/  STL [R1+0xd8], R6 ;  /* 0x0000d80601007387 */ /* 0x0005e20000100800 */
[-C--:B------:R-:W-:Y:S01]  /*13d40*/  FMUL R176, R176, R0.reuse ;  /* 0x00000000b0b07220 */ /* 0x080fe20000400000 */
[-C--:B------:R-:W-:Y:S01]  /*13d50*/  FMUL R178, R178, R0.reuse ;  /* 0x00000000b2b27220 */ /* 0x080fe20000400000 */
[-C--:B------:R-:W-:Y:S01]  /*13d60*/  FMUL R174, R174, R0.reuse ;  /* 0x00000000aeae7220 */ /* 0x080fe20000400000 */
[----:B--2---:R1:W5:Y:S04]  /*13d70*/  LDL.LU R6, [R1+0x2b4] ;  /* 0x0002b40001067983 */ /* 0x0043680000300800 */
[----:B------:R2:W-:Y:S01]  /*13d80*/  STL [R1+0xdc], R5 ;  /* 0x0000dc0501007387 */ /* 0x0005e20000100800 */
[-C--:B------:R-:W-:Y:S01]  /*13d90*/  FMUL R215, R215, R0.reuse ;  /* 0x00000000d7d77220 */ /* 0x080fe20000400000 */
[----:B------:R-:W-:-:S02]  /*13da0*/  FMUL R199, R199, R0 ;  /* 0x00000000c7c77220 */ /* 0x000fc40000400000 */
[----:B--2---:R1:W5:Y:S04]  /*13db0*/  LDL.LU R5, [R1+0x2b0] ;  /* 0x0002b00001057983 */ /* 0x0043680000300800 */
[----:B------:R2:W-:Y:S01]  /*13dc0*/  STL [R1+0xe8], R4 ;  /* 0x0000e80401007387 */ /* 0x0005e20000100800 */
[-C--:B------:R-:W-:Y:S01]  /*13dd0*/  FMUL R183, R183, R0.reuse ;  /* 0x00000000b7b77220 */ /* 0x080fe20000400000 */
[-C--:B------:R-:W-:Y:S02]  /*13de0*/  FMUL R207, R207, R0.reuse ;  /* 0x00000000cfcf7220 */ /* 0x080fe40000400000 */
[----:B--2---:R1:W5:Y:S04]  /*13df0*/  LDL.LU R4, [R1+0x2ac] ;  /* 0x0002ac0001047983 */ /* 0x0043680000300800 */
[----:B------:R-:W-:Y:S04]  /*13e00*/  STL [R1+0xec], R23 ;  /* 0x0000ec1701007387 */ /* 0x000fe80000100800 */
[----:B------:R-:W-:Y:S04]  /*13e10*/  STL [R1+0xf8], R218 ;  /* 0x0000f8da01007387 */ /* 0x000fe80000100800 */
[----:B------:R-:W-:Y:S04]  /*13e20*/  STL [R1+0xfc], R217 ;  /* 0x0000fcd901007387 */ /* 0x000fe80000100800 */
[----:B------:R-:W-:Y:S01]  /*13e30*/  STL [R1+0x108], R167 ;  /* 0x000108a701007387 */ /* 0x000fe20000100800 */
[----:B------:R-:W-:-:S03]  /*13e40*/  FMUL R211, R211, R0 ;  /* 0x00000000d3d37220 */ /* 0x000fc60000400000 */
[----:B------:R-:W-:Y:S01]  /*13e50*/  STL [R1+0x10c], R172 ;  /* 0x00010cac01007387 */ /* 0x000fe20000100800 */
[----:B------:R-:W-:-:S03]  /*13e60*/  FMUL R203, R203, R0 ;  /* 0x00000000cbcb7220 */ /* 0x000fc60000400000 */
[----:B------:R-:W-:Y:S01]  /*13e70*/  STL [R1+0x118], R176 ;  /* 0x000118b001007387 */ /* 0x000fe20000100800 */
[----:B------:R-:W-:-:S03]  /*13e80*/  FMUL R195, R195, R0 ;  /* 0x00000000c3c37220 */ /* 0x000fc60000400000 */
[----:B------:R-:W-:Y:S01]  /*13e90*/  STL [R1+0x11c], R178 ;  /* 0x00011cb201007387 */ /* 0x000fe20000100800 */
[----:B------:R-:W-:-:S03]  /*13ea0*/  FMUL R187, R187, R0 ;  /* 0x00000000bbbb7220 */ /* 0x000fc60000400000 */
        /* <DEDUP_REMOVED lines=27> */
[----:B------:R1:W-:Y:S01]  /*14060*/  STL [R1+0x1fc], R222 ;  /* 0x0001fcde01007387 */ /* 0x0003e20000100800 */
[----:B--2---:R-:W-:Y:S01]  /*14070*/  F2FP.F16.F32.PACK_AB R183, R9, R158 ;  /* 0x0000009e09b7723e */ /* 0x004fe200000000ff */
[----:B------:R-:W-:Y:S01]  /*14080*/  FMUL R26, R26, R0 ;  /* 0x000000001a1a7220 */ /* 0x000fe20000400000 */
[----:B------:R-:W-:Y:S01]  /*14090*/  F2FP.F16.F32.PACK_AB R177, R177, R162 ;  /* 0x000000a2b1b1723e */ /* 0x000fe200000000ff */
[----:B------:R-:W-:Y:S01]  /*140a0*/  FMUL R27, R27, R0 ;  /* 0x000000001b1b7220 */ /* 0x000fe20000400000 */
[----:B------:R-:W-:Y:S01]  /*140b0*/  F2FP.F16.F32.PACK_AB R179, R179, R166 ;  /* 0x000000a6b3b3723e */ /* 0x000fe200000000ff */
[----:B------:R-:W-:Y:S01]  /*140c0*/  FMUL R30, R30, R0 ;  /* 0x000000001e1e7220 */ /* 0x000fe20000400000 */
[----:B------:R-:W-:Y:S01]  /*140d0*/  F2FP.F16.F32.PACK_AB R173, R173, R170 ;  /* 0x000000aaadad723e */ /* 0x000fe200000000ff */
        /* <DEDUP_REMOVED lines=58> */
[----:B------:R-:W-:-:S02]  /*14480*/  F2FP.F16.F32.PACK_AB R176, R20, R22 ;  /* 0x0000001614b0723e */ /* 0x000fc400000000ff */
[----:B------:R-:W-:Y:S02]  /*14490*/  F2FP.F16.F32.PACK_AB R178, R18, R19 ;  /* 0x0000001312b2723e */ /* 0x000fe400000000ff */
[----:B------:R-:W-:Y:S02]  /*144a0*/  F2FP.F16.F32.PACK_AB R172, R16, R17 ;  /* 0x0000001110ac723e */ /* 0x000fe400000000ff */
[----:B------:R-:W-:Y:S02]  /*144b0*/  F2FP.F16.F32.PACK_AB R174, R14, R15 ;  /* 0x0000000f0eae723e */ /* 0x000fe400000000ff */
[----:B------:R-:W-:Y:S01]  /*144c0*/  F2FP.F16.F32.PACK_AB R175, R175, R8 ;  /* 0x00000008afaf723e */ /* 0x000fe200000000ff */
[----:B------:R-:W-:Y:S01]  /*144d0*/  FMUL R147, R147, R0 ;  /* 0x0000000093937220 */ /* 0x000fe20000400000 */
[----:B------:R-:W-:Y:S02]  /*144e0*/  F2FP.F16.F32.PACK_AB R168, R168, R13 ;  /* 0x0000000da8a8723e */ /* 0x000fe400000000ff */
[----:B------:R-:W-:-:S02]  /*144f0*/  F2FP.F16.F32.PACK_AB R169, R169, R3 ;  /* 0x00000003a9a9723e */ /* 0x000fc400000000ff */
[----:B------:R-:W-:Y:S02]  /*14500*/  F2FP.F16.F32.PACK_AB R170, R10, R12 ;  /* 0x0000000c0aaa723e */ /* 0x000fe400000000ff */
[----:B------:R-:W-:Y:S02]  /*14510*/  F2FP.F16.F32.PACK_AB R171, R171, R2 ;  /* 0x00000002abab723e */ /* 0x000fe400000000ff */
[----:B------:R-:W-:Y:S02]  /*14520*/  F2FP.F16.F32.PACK_AB R164, R164, R184 ;  /* 0x000000b8a4a4723e */ /* 0x000fe400000000ff */
[----:B------:R-:W-:Y:S02]  /*14530*/  F2FP.F16.F32.PACK_AB R165, R165, R186 ;  /* 0x000000baa5a5723e */ /* 0x000fe400000000ff */
[----:B------:R-:W-:Y:S01]  /*14540*/  F2FP.F16.F32.PACK_AB R166, R189, R188 ;  /* 0x000000bcbda6723e */ /* 0x000fe200000000ff */
[----:B------:R-:W-:Y:S01]  /*14550*/  FMUL R150, R150, R0 ;  /* 0x0000000096967220 */ /* 0x000fe20000400000 */
[----:B------:R-:W-:-:S02]  /*14560*/  F2FP.F16.F32.PACK_AB R167, R191, R190 ;  /* 0x000000bebfa7723e */ /* 0x000fc400000000ff */
[----:B------:R-:W-:Y:S02]  /*14570*/  F2FP.F16.F32.PACK_AB R160, R160, R192 ;  /* 0x000000c0a0a0723e */ /* 0x000fe400000000ff */
        /* <DEDUP_REMOVED lines=10> */
[----:B------:R-:W-:Y:S01]  /*14620*/  F2FP.F16.F32.PACK_AB R154, R11, R212 ;  /* 0x000000d40b9a723e */ /* 0x000fe200000000ff */
[----:B-1----:R-:W-:Y:S06]  /*14630*/  @!P0 BRA `(.L_x_27) ;  /* 0x0000000000048947 */ /* 0x002fec0003800000 */
[----:B------:R-:W-:Y:S01]  /*14640*/  BPT.TRAP 0x1 ;  /* 0x000000040000795c */ /* 0x000fe20000300000 */
.L_x_27:
[----:B------:R-:W-:Y:S05]  /*14650*/  @P2 BRA `(.L_x_28) ;  /* 0x0000000000082947 */ /* 0x000fea0003800000 */
[----:B------:R-:W1:Y:S02]  /*14660*/  SYNCS.PHASECHK.TRANS64.TRYWAIT P2, [UR6+0xc0000], R21 ;  /* 0x0c000015ff0075a7 */ /* 0x000e640008040146 */
[----:B-1----:R-:W-:Y:S05]  /*14670*/  @!P2 BRA `(.L_x_29) ;  /* 0x0000023c0060a947 */ /* 0x002fea0003800000 */
.L_x_28:
        /* <DEDUP_REMOVED lines=64> */
[----:B--2---:R-:W2:Y:S04]  /*14a80*/  LDL.LU.64 R24, [R1] ;  /* 0x0000000001187983 */ /* 0x004ea80000300a00 */
        /* <DEDUP_REMOVED lines=63> */
[----:B------:R-:W-:Y:S01]  /*14e80*/  ULEA UR6, UR4, UR41, 0xd ;  /* 0x0000002904067291 */ /* 0x000fe2000f8e683f */
[----:B------:R-:W-:-:S02]  /*14e90*/  UMOV UR11, 0x40000040 ;  /* 0x40000040000b7882 */ /* 0x000fc40000000000 */
[----:B------:R-:W-:Y:S04]  /*14ea0*/  STL [R1+0xcd4], R168 ;  /* 0x000cd4a801007387 */ /* 0x000fe80000100800 */
[----:B------:R-:W-:Y:S01]  /*14eb0*/  UMOV UR10, UR6 ;  /* 0x00000006000a7c82 */ /* 0x000fe20008000000 */
        /* <DEDUP_REMOVED lines=14> */
[----:B-----5:R-:W-:Y:S04]  /*14fa0*/  STL [R1+0x4c4], R219 ;  /* 0x0004c4db01007387 */ /* 0x020fe80000100800 */
[----:B------:R-:W-:Y:S04]  /*14fb0*/  STL [R1+0x4c0], R216 ;  /* 0x0004c0d801007387 */ /* 0x000fe80000100800 */
[----:B------:R-:W-:Y:S04]  /*14fc0*/  STL [R1+0x4bc], R7 ;  /* 0x0004bc0701007387 */ /* 0x000fe80000100800 */
[----:B------:R-:W-:Y:S04]  /*14fd0*/  STL [R1+0x4b8], R6 ;  /* 0x0004b80601007387 */ /* 0x000fe80000100800 */
[----:B------:R-:W-:Y:S04]  /*14fe0*/  STL [R1+0x4b4], R5 ;  /* 0x0004b40501007387 */ /* 0x000fe80000100800 */
[----:B------:R3:W-:Y:S01]  /*14ff0*/  STL [R1+0x4b0], R4 ;  /* 0x0004b00401007387 */ /* 0x0007e20000100800 */
[----:B--2---:R-:W-:-:S06]  /*15000*/  WARPGROUP.ARRIVE ;  /* 0x00000000000079c5 */ /* 0x004fcc0000000000 */
[----:B------:R-:W-:Y:S03]  /*15010*/  HGMMA.64x256x16.F32 R24, R180, gdesc[UR8].tnspB, R24, gsb0 ;  /* 0x43e00008b4187df0 */ /* 0x000fe60008000818 */
[----:B------:R-:W-:Y:S02]  /*15020*/  WARPGROUP.DEPBAR.LE gsb0, 0x0 ;  /* 0x00008000000079c5 */ /* 0x000fe40000010000 */
[----:B------:R-:W-:Y:S01]  /*15030*/  STL.64 [R1], R24 ;  /* 0x0000001801007387 */ /* 0x000fe20000100a00 */
[----:B------:R-:W-:Y:S01]  /*15040*/  MOV R2, R150 ;  /* 0x0000009600027202 */ /* 0x000fe20000000f00 */
[----:B-1----:R-:W-:Y:S01]  /*15050*/  IMAD.MOV.U32 R0, RZ, RZ, R151 ;  /* 0x000000ffff007224 */ /* 0x002fe200078e0097 */
[----:B---3--:R-:W-:Y:S01]  /*15060*/  MOV R4, R148 ;  /* 0x0000009400047202 */ /* 0x008fe20000000f00 */
        /* <DEDUP_REMOVED lines=76> */
[----:B------:R1:W-:Y:S01]  /*15530*/  STL [R1+0xa0], R64 ;  /* 0x0000a04001007387 */ /* 0x0003e20000100800 */
        /* <DEDUP_REMOVED lines=33> */
[----:B------:R-:W-:-:S02]  /*15750*/  IMAD.MOV.U32 R233, RZ, RZ, R67 ;  /* 0x000000ffffe97224 */ /* 0x000fc400078e0043 */
[----:B------:R-:W2:Y:S01]  /*15760*/  LDL.LU.64 R134, [R1+0x1260] ;  /* 0x0012600001867983 */ /* 0x000ea20000300a00 */
[----:B------:R-:W-:-:S03]  /*15770*/  IMAD.MOV.U32 R235, RZ, RZ, R65 ;  /* 0x000000ffffeb7224 */ /* 0x000fc600078e0041 */
        /* <DEDUP_REMOVED lines=56> */
[----:B------:R-:W-:-:S02]  /*15b00*/  UMOV UR11, 0x40000040 ;  /* 0x40000040000b7882 */ /* 0x000fc40000000000 */
[----:B------:R-:W-:Y:S04]  /*15b10*/  STL.64 [R1+0x10a0], R174 ;  /* 0x0010a0ae01007387 */ /* 0x000fe80000100a00 */
[----:B------:R-:W-:Y:S04]  /*15b20*/  STL.64 [R1+0x1098], R172 ;  /* 0x001098ac01007387 */ /* 0x000fe80000100a00 */
[----:B------:R-:W-:Y:S04]  /*15b30*/  STL.64 [R1+0x1090], R166 ;  /* 0x001090a601007387 */ /* 0x000fe80000100a00 */
[----:B------:R-:W-:Y:S04]  /*15b40*/  STL.64 [R1+0x1088], R164 ;  /* 0x001088a401007387 */ /* 0x000fe80000100a00 */
        /* <DEDUP_REMOVED lines=176> */
[----:B------:R-:W-:-:S02]  /*16650*/  MOV R165, R11 ;  /* 0x0000000b00a57202 */ /* 0x000fc40000000f00 */
[----:B------:R-:W-:Y:S02]  /*16660*/  MOV R166, R10 ;  /* 0x0000000a00a67202 */ /* 0x000fe40000000f00 */
[----:B------:R-:W-:Y:S02]  /*16670*/  MOV R168, R8 ;  /* 0x0000000800a87202 */ /* 0x000fe40000000f00 */
[----:B------:R-:W-:Y:S02]  /*16680*/  MOV R169, R7 ;  /* 0x0000000700a97202 */ /* 0x000fe40000000f00 */
[----:B------:R-:W-:Y:S02]  /*16690*/  MOV R171, R5 ;  /* 0x0000000500ab7202 */ /* 0x000fe40000000f00 */
[----:B------:R-:W-:Y:S02]  /*166a0*/  MOV R172, R4 ;  /* 0x0000000400ac7202 */ /* 0x000fe40000000f00 */
[----:B------:R-:W-:-:S02]  /*166b0*/  MOV R174, R2 ;  /* 0x0000000200ae7202 */ /* 0x000fc40000000f00 */
[----:B------:R-:W-:Y:S01]  /*166c0*/  MOV R175, R0 ;  /* 0x0000000000af7202 */ /* 0x000fe20000000f00 */
[----:B------:R-:W-:Y:S01]  /*166d0*/  UIADD3 UR10, UR6, 0x80, URZ ;  /* 0x00000080060a7890 */ /* 0x000fe2000fffe03f */
[----:B------:R-:W-:-:S04]  /*166e0*/  UMOV UR11, 0x40000040 ;  /* 0x40000040000b7882 */ /* 0x000fc80000000000 */
        /* <DEDUP_REMOVED lines=126> */
[----:B------:R-:W-:Y:S01]  /*16ed0*/  UMOV UR11, 0x40000040 ;  /* 0x40000040000b7882 */ /* 0x000fe20000000000 */
[----:B--2---:R-:W-:-:S07]  /*16ee0*/  WARPGROUP.ARRIVE ;  /* 0x00000000000079c5 */ /* 0x004fce0000000000 */
        /* <DEDUP_REMOVED lines=152> */
[----:B------:R-:W-:-:S03]  /*17870*/  MOV R4, R148 ;  /* 0x0000009400047202 */ /* 0x000fc60000000f00 */
[----:B------:R-:W-:Y:S01]  /*17880*/  STL.64 [R1+0x78], R54 ;  /* 0x0000783601007387 */ /* 0x000fe20000100a00 */
[----:B------:R-:W-:Y:S01]  /*17890*/  MOV R3, R149 ;  /* 0x0000009500037202 */ /* 0x000fe20000000f00 */
[----:B------:R-:W-:Y:S02]  /*178a0*/  IMAD.MOV.U32 R5, RZ, RZ, R147 ;  /* 0x000000ffff057224 */ /* 0x000fe400078e0093 */
[----:B------:R1:W-:Y:S01]  /*178b0*/  STL [R1+0x80], R56 ;  /* 0x0000803801007387 */ /* 0x0003e20000100800 */
[----:B------:R-:W-:Y:S01]  /*178c0*/  MOV R6, R146 ;  /* 0x0000009200067202 */ /* 0x000fe20000000f00 */
[----:B------:R-:W-:Y:S02]  /*178d0*/  IMAD.MOV.U32 R8, RZ, RZ, R144 ;  /* 0x000000ffff087224 */ /* 0x000fe400078e0090 */
[----:B------:R-:W2:Y:S01]  /*178e0*/  LDL.LU.64 R150, [R1+0xed0] ;  /* 0x000ed00001967983 */ /* 0x000ea20000300a00 */
[----:B------:R-:W-:-:S03]  /*178f0*/  MOV R7, R145 ;  /* 0x0000009100077202 */ /* 0x000fc60000000f00 */
[----:B------:R-:W2:Y:S01]  /*17900*/  LDL.LU.64 R148, [R1+0xec8] ;  /* 0x000ec80001947983 */ /* 0x000ea20000300a00 */
[----:B------:R-:W-:Y:S01]  /*17910*/  MOV R10, R142 ;  /* 0x0000008e000a7202 */ /* 0x000fe20000000f00 */
[----:B------:R-:W-:Y:S01]  /*17920*/  IMAD.MOV.U32 R11, RZ, RZ, R141 ;  /* 0x000000ffff0b7224 */ /* 0x000fe200078e008d */
[----:B------:R-:W-:Y:S01]  /*17930*/  MOV R9, R143 ;  /* 0x0000008f00097202 */ /* 0x000fe20000000f00 */
[----:B------:R-:W2:Y:S01]  /*17940*/  LDL.LU.64 R146, [R1+0xec0] ;  /* 0x000ec00001927983 */ /* 0x000ea20000300a00 */
        /* <DEDUP_REMOVED lines=239> */
[----:B------:R-:W-:-:S03]  /*18840*/  MOV R73, R168 ;  /* 0x000000a800497202 */ /* 0x000fc60000000f00 */
[----:B------:R-:W2:Y:S01]  /*18850*/  LDL.LU R69, [R1+0x74] ;  /* 0x0000740001457983 */ /* 0x000ea20000300800 */
[----:B------:R-:W-:-:S03]  /*18860*/  IMAD.MOV.U32 R74, RZ, RZ, R169 ;  /* 0x000000ffff4a7224 */ /* 0x000fc600078e00a9 */
[----:B------:R-:W2:Y:S01]  /*18870*/  LDL.LU R70, [R1+0x78] ;  /* 0x0000780001467983 */ /* 0x000ea20000300800 */
[----:B------:R-:W-:-:S03]  /*18880*/  MOV R75, R170 ;  /* 0x000000aa004b7202 */ /* 0x000fc60000000f00 */
        /* <DEDUP_REMOVED lines=376> */
[----:B------:R-:W-:-:S03]  /*1a010*/  MOV R2, R150 ;  /* 0x0000009600027202 */ /* 0x000fc60000000f00 */
[----:B------:R-:W-:Y:S01]  /*1a020*/  STL.64 [R1+0x58], R46 ;  /* 0x0000582e01007387 */ /* 0x000fe20000100a00 */
[----:B------:R-:W-:-:S03]  /*1a030*/  IMAD.MOV.U32 R0, RZ, RZ, R151 ;  /* 0x000000ffff007224 */ /* 0x000fc600078e0097 */
[----:B------:R-:W-:Y:S01]  /*1a040*/  STL.64 [R1+0x60], R48 ;  /* 0x0000603001007387 */ /* 0x000fe20000100a00 */
[----:B------:R-:W-:Y:S01]  /*1a050*/  IMAD.MOV.U32 R4, RZ, RZ, R148 ;  /* 0x000000ffff047224 */ /* 0x000fe200078e0094 */
[----:B------:R-:W-:Y:S02]  /*1a060*/  MOV R3, R149 ;  /* 0x0000009500037202 */ /* 0x000fe40000000f00 */
[----:B------:R-:W-:Y:S01]  /*1a070*/  STL.64 [R1+0x68], R50 ;  /* 0x0000683201007387 */ /* 0x000fe20000100a00 */
[----:B------:R-:W-:-:S03]  /*1a080*/  MOV R6, R146 ;  /* 0x0000009200067202 */ /* 0x000fc60000000f00 */
[----:B------:R1:W-:Y:S01]  /*1a090*/  STL [R1+0x70], R52 ;  /* 0x0000703401007387 */ /* 0x0003e20000100800 */
[----:B------:R-:W-:Y:S01]  /*1a0a0*/  MOV R5, R147 ;  /* 0x0000009300057202 */ /* 0x000fe20000000f00 */
[----:B------:R-:W-:Y:S02]  /*1a0b0*/  IMAD.MOV.U32 R7, RZ, RZ, R145 ;  /* 0x000000ffff077224 */ /* 0x000fe400078e0091 */
        /* <DEDUP_REMOVED lines=136> */
[----:B------:R-:W-:-:S03]  /*1a940*/  MOV R161, R54 ;  /* 0x0000003600a17202 */ /* 0x000fc60000000f00 */
[----:B------:R-:W2:Y:S01]  /*1a950*/  LDL.LU.64 R58, [R1+0x970] ;  /* 0x00097000013a7983 */ /* 0x000ea20000300a00 */
[----:B------:R-:W-:-:S03]  /*1a960*/  MOV R160, R53 ;  /* 0x0000003500a07202 */ /* 0x000fc60000000f00 */
        /* <DEDUP_REMOVED lines=348> */
[----:B------:R-:W-:Y:S01]  /*1bf30*/  UMOV UR11, 0x40000040 ;  /* 0x40000040000b7882 */ /* 0x000fe20000000000 */
[----:B---3--:R-:W-:-:S07]  /*1bf40*/  WARPGROUP.ARRIVE ;  /* 0x00000000000079c5 */ /* 0x008fce0000000000 */
        /* <DEDUP_REMOVED lines=408> */
[----:B------:R-:W2:Y:S04]  /*1d8d0*/  LDL.LU R46, [R1+0x58] ;  /* 0x00005800012e7983 */ /* 0x000ea80000300800 */
[----:B------:R-:W2:Y:S01]  /*1d8e0*/  LDL.LU R47, [R1+0x5c] ;  /* 0x00005c00012f7983 */ /* 0x000ea20000300800 */
[----:B------:R-:W-:-:S03]  /*1d8f0*/  MOV R51, R152 ;  /* 0x0000009800337202 */ /* 0x000fc60000000f00 */
        /* <DEDUP_REMOVED lines=73> */
[----:B------:R-:W-:Y:S01]  /*1dd90*/  UIADD3 UR10, UR6, 0x380, URZ ;  /* 0x00000380060a7890 */ /* 0x000fe2000fffe03f */
[----:B------:R-:W-:Y:S01]  /*1dda0*/  MOV R103, R189 ;  /* 0x000000bd00677202 */ /* 0x000fe20000000f00 */
[----:B------:R-:W-:Y:S01]  /*1ddb0*/  UMOV UR11, 0x40000040 ;  /* 0x40000040000b7882 */ /* 0x000fe20000000000 */
[----:B------:R-:W-:Y:S01]  /*1ddc0*/  MOV R105, R187 ;  /* 0x000000bb00697202 */ /* 0x000fe20000000f00 */
[----:B------:R1:W5:Y:S01]  /*1ddd0*/  LDL.LU R235, [R1+0x4cc] ;  /* 0x0004cc0001eb7983 */ /* 0x0003620000300800 */
[----:B------:R-:W-:-:S02]  /*1dde0*/  MOV R106, R186 ;  /* 0x000000ba006a7202 */ /* 0x000fc40000000f00 */
[----:B------:R-:W-:Y:S01]  /*1ddf0*/  MOV R108, R184 ;  /* 0x000000b8006c7202 */ /* 0x000fe20000000f00 */
[----:B------:R1:W5:Y:S01]  /*1de00*/  LDL.LU R220, [R1+0x4c8] ;  /* 0x0004c80001dc7983 */ /* 0x0003620000300800 */
[----:B------:R-:W-:Y:S02]  /*1de10*/  MOV R109, R183 ;  /* 0x000000b7006d7202 */ /* 0x000fe40000000f00 */
[----:B------:R-:W-:Y:S01]  /*1de20*/  MOV R111, R181 ;  /* 0x000000b5006f7202 */ /* 0x000fe20000000f00 */
[----:B------:R1:W5:Y:S01]  /*1de30*/  LDL.LU R219, [R1+0x4c4] ;  /* 0x0004c40001db7983 */ /* 0x0003620000300800 */
[----:B------:R-:W-:Y:S02]  /*1de40*/  MOV R112, R180 ;  /* 0x000000b400707202 */ /* 0x000fe40000000f00 */
        /* <DEDUP_REMOVED lines=171> */
.L_x_30:
[----:B------:R-:W-:-:S04]  /*1e900*/  ULEA UR6, UR7, UR60, 0x3 ;  /* 0x0000003c07067291 */ /* 0x000fc8000f8e183f */
[----:B------:R-:W-:-:S04]  /*1e910*/  UIADD3 UR6, UR6, 0xc0028, URZ ;  /* 0x000c002806067890 */ /* 0x000fc8000fffe03f */
[----:B------:R-:W-:-:S09]  /*1e920*/  UPRMT UR6, URZ, 0x654, UR6 ;  /* 0x000006543f067896 */ /* 0x000fd20008000006 */
[----:B------:R-:W-:Y:S01]  /*1e930*/  SYNCS.ARRIVE.TRANS64.RED.A1T0 RZ, [UR6], RZ ;  /* 0x000000ffffff79a7 */ /* 0x000fe20008100406 */
[----:B------:R-:W-:Y:S05]  /*1e940*/  @P1 BRA `(.L_x_31) ;  /* 0x0000000000041947 */ /* 0x000fea0003800000 */
[----:B------:R-:W-:Y:S01]  /*1e950*/  BPT.TRAP 0x1 ;  /* 0x000000040000795c */ /* 0x000fe20000300000 */
.L_x_31:
[----:B------:R-:W-:-:S04]  /*1e960*/  UIADD3 UR6, UR7, 0x1, URZ ;  /* 0x0000000107067890 */ /* 0x000fc8000fffe03f */
[----:B------:R-:W-:-:S04]  /*1e970*/  UISETP.NE.AND UP0, UPT, UR6, 0x5, UPT ;  /* 0x000000050600788c */ /* 0x000fc8000bf05270 */
[----:B------:R-:W-:Y:S01]  /*1e980*/  USEL UR6, UR6, URZ, UP0 ;  /* 0x0000003f06067287 */ /* 0x000fe20008000000 */
[----:B------:R-:W-:Y:S11]  /*1e990*/  @!P0 BRA `(.L_x_32) ;  /* 0x0000000000048947 */ /* 0x000ff60003800000 */
[----:B------:R-:W-:Y:S01]  /*1e9a0*/  BPT.TRAP 0x1 ;  /* 0x000000040000795c */ /* 0x000fe20000300000 */
.L_x_32:
[----:B------:R-:W-:-:S04]  /*1e9b0*/  ULEA UR7, UR6, UR60, 0x3 ;  /* 0x0000003c06077291 */ /* 0x000fc8000f8e183f */
[----:B------:R-:W-:-:S04]  /*1e9c0*/  UIADD3 UR7, UR7, 0xc0028, URZ ;  /* 0x000c002807077890 */ /* 0x000fc8000fffe03f */
[----:B------:R-:W-:-:S09]  /*1e9d0*/  UPRMT UR7, URZ, 0x654, UR7 ;  /* 0x000006543f077896 */ /* 0x000fd20008000007 */
[----:B------:R-:W-:Y:S01]  /*1e9e0*/  SYNCS.ARRIVE.TRANS64.RED.A1T0 RZ, [UR7], RZ ;  /* 0x000000ffffff79a7 */ /* 0x000fe20008100407 */
[----:B------:R-:W-:Y:S05]  /*1e9f0*/  @P1 BRA `(.L_x_33) ;  /* 0x0000000000041947 */ /* 0x000fea0003800000 */
[----:B------:R-:W-:Y:S01]  /*1ea00*/  BPT.TRAP 0x1 ;  /* 0x000000040000795c */ /* 0x000fe20000300000 */
.L_x_33:
[----:B------:R-:W-:Y:S01]  /*1ea10*/  UIADD3 UR4, UR4, 0x1, URZ ;  /* 0x0000000104047890 */ /* 0x000fe2000fffe03f */
[C---:B-----5:R-:W-:Y:S01]  /*1ea20*/  ISETP.GT.AND P2, PT, R219.reuse, 0x2, PT ;  /* 0x00000002db00780c */ /* 0x060fe20003f44270 */
[----:B------:R-:W-:Y:S01]  /*1ea30*/  UIADD3 UR6, UR6, 0x1, URZ ;  /* 0x0000000106067890 */ /* 0x000fe2000fffe03f */
[----:B------:R-:W-:Y:S01]  /*1ea40*/  VIADD R3, R219, 0xffffffff ;  /* 0xffffffffdb037836 */ /* 0x000fe20000000000 */
[----:B------:R-:W-:Y:S01]  /*1ea50*/  UISETP.NE.AND UP2, UPT, UR4, 0x5, UPT ;  /* 0x000000050400788c */ /* 0x000fe2000bf45270 */
[----:B------:R-:W-:Y:S01]  /*1ea60*/  IADD3 R4, R4, 0x80, RZ ;  /* 0x0000008004047810 */ /* 0x000fe20007ffe0ff */
[----:B------:R-:W-:Y:S01]  /*1ea70*/  UISETP.NE.AND UP0, UPT, UR6, 0x5, UPT ;  /* 0x000000050600788c */ /* 0x000fe2000bf05270 */
[----:B------:R-:W-:Y:S01]  /*1ea80*/  MOV R2, R216 ;  /* 0x000000d800027202 */ /* 0x000fe20000000f00 */
[----:B------:R-:W-:Y:S01]  /*1ea90*/  USEL UR7, URZ, 0x1, UP2 ;  /* 0x000000013f077887 */ /* 0x000fe20009000000 */
[----:B------:R-:W-:Y:S01]  /*1eaa0*/  IMAD.MOV.U32 R8, RZ, RZ, R7 ;  /* 0x000000ffff087224 */ /* 0x000fe200078e0007 */
[----:B------:R-:W-:Y:S01]  /*1eab0*/  USEL UR4, UR4, URZ, UP2 ;  /* 0x0000003f04047287 */ /* 0x000fe20009000000 */
[----:B------:R-:W-:-:S03]  /*1eac0*/  MOV R219, R3 ;  /* 0x0000000300db7202 */ /* 0x000fc60000000f00 */
[----:B------:R-:W-:Y:S01]  /*1ead0*/  LOP3.LUT R0, R220, UR7, RZ, 0x3c, !PT ;  /* 0x00000007dc007c12 */ /* 0x000fe2000f8e3cff */
[----:B------:R-:W-:Y:S01]  /*1eae0*/  USEL UR7, UR6, URZ, UP0 ;  /* 0x0000003f06077287 */ /* 0x000fe20008000000 */
[----:B------:R-:W-:Y:S11]  /*1eaf0*/  @P2 BRA `(.L_x_34) ;  /* 0xfffffefc00e42947 */ /* 0x000ff6000383ffff */
[----:B------:R-:W-:-:S07]  /*1eb00*/  MOV R233, R3 ;  /* 0x0000000300e97202 */ /* 0x000fce0000000f00 */
.L_x_23:
[----:B------:R-:W-:-:S13]  /*1eb10*/  ISETP.GE.AND P2, PT, R233, 0x1, PT ;  /* 0x00000001e900780c */ /* 0x000fda0003f46270 */
[----:B------:R-:W-:Y:S05]  /*1eb20*/  @!P2 BRA `(.L_x_35) ;  /* 0x00000114000ca947 */ /* 0x000fea0003800000 */
[----:B------:R-:W-:Y:S01]  /*1eb30*/  IMAD.MOV.U32 R224, RZ, RZ, R216 ;  /* 0x000000ffffe07224 */ /* 0x000fe200078e00d8 */
[----:B------:R-:W-:Y:S01]  /*1eb40*/  MOV R232, R7 ;  /* 0x0000000700e87202 */ /* 0x000fe20000000f00 */
[----:B------:R-:W-:-:S06]  /*1eb50*/  ULDC UR5, c[0x0][0x604] ;  /* 0x0001810000057ab9 */ /* 0x000fcc0000000800 */
.L_x_46:
[----:B------:R-:W-:Y:S05]  /*1eb60*/  @!P0 BRA `(.L_x_36) ;  /* 0x0000000000048947 */ /* 0x000fea0003800000 */
[----:B------:R-:W-:Y:S01]  /*1eb70*/  BPT.TRAP 0x1 ;  /* 0x000000040000795c */ /* 0x000fe20000300000 */
.L_x_36:
[----:B------:R-:W-:Y:S01]  /*1eb80*/  ULEA UR6, UR4, UR60, 0x3 ;  /* 0x0000003c04067291 */ /* 0x000fe2000f8e183f */
[----:B------:R-:W-:-:S08]  /*1eb90*/  SHF.L.U32 R2, R0, 0x1f, RZ ;  /* 0x0000001f00027819 */ /* 0x000fd000000006ff */
[----:B------:R-:W1:Y:S02]  /*1eba0*/  SYNCS.PHASECHK.TRANS64.TRYWAIT P2, [UR6+0xc0000], R2 ;  /* 0x0c000002ff0075a7 */ /* 0x000e640008040146 */
[----:B-1----:R-:W-:Y:S05]  /*1ebb0*/  @!P2 BRA `(.L_x_37) ;  /* 0x000001980028a947 */ /* 0x002fea0003800000 */
.L_x_134:
[----:B------:R-:W2:Y:S04]  /*1ebc0*/  LDL.64 R8, [R1+0x2a0] ;  /* 0x0002a00001087983 */ /* 0x000ea80000100a00 */
[----:B------:R-:W3:Y:S04]  /*1ebd0*/  LDL.64 R18, [R1+0x298] ;  /* 0x0002980001127983 */ /* 0x000ee80000100a00 */
[----:B------:R-:W4:Y:S01]  /*1ebe0*/  LDL.64 R16, [R1+0x290] ;  /* 0x0002900001107983 */ /* 0x000f220000100a00 */
[----:B------:R-:W-:Y:S01]  /*1ebf0*/  ULEA UR6, UR4, UR40, 0xd ;  /* 0x0000002804067291 */ /* 0x000fe2000f8e683f */
[----:B------:R-:W-:Y:S01]  /*1ec00*/  WARPGROUP.ARRIVE ;  /* 0x00000000000079c5 */ /* 0x000fe20000000000 */
[----:B------:R-:W-:Y:S01]  /*1ec10*/  UMOV UR51, 0x40000040 ;  /* 0x4000004000337882 */ /* 0x000fe20000000000 */
[----:B------:R-:W5:Y:S04]  /*1ec20*/  LDL.64 R14, [R1+0x288] ;  /* 0x00028800010e7983 */ /* 0x000f680000100a00 */
[----:B------:R-:W-:Y:S01]  /*1ec30*/  UMOV UR50, UR6 ;  /* 0x0000000600327c82 */ /* 0x000fe20008000000 */
[----:B------:R-:W-:Y:S01]  /*1ec40*/  UIADD3 UR10, UR6, 0x2, URZ ;  /* 0x00000002060a7890 */ /* 0x000fe2000fffe03f */
[----:B------:R-:W5:Y:S04]  /*1ec50*/  LDL.64 R12, [R1+0x280] ;  /* 0x00028000010c7983 */ /* 0x000f680000100a00 */
[----:B------:R-:W5:Y:S04]  /*1ec60*/  LDL.64 R10, [R1+0x278] ;  /* 0x00027800010a7983 */ /* 0x000f680000100a00 */
[----:B-1----:R-:W5:Y:S01]  /*1ec70*/  LDL.64 R2, [R1+0x268] ;  /* 0x0002680001027983 */ /* 0x002f620000100a00 */
[----:B--2---:R-:W-:-:S02]  /*1ec80*/  R2UR UR48, R8 ;  /* 0x00000000083072ca */ /* 0x004fc400000e0000 */
[----:B------:R-:W-:Y:S02]  /*1ec90*/  R2UR UR49, R9 ;  /* 0x00000000093172ca */ /* 0x000fe400000e0000 */
[----:B------:R-:W2:Y:S11]  /*1eca0*/  LDL.64 R8, [R1+0x270] ;  /* 0x0002700001087983 */ /* 0x000eb60000100a00 */
[----:B------:R-:W-:Y:S01]  /*1ecb0*/  HGMMA.64x128x16.F32 R152, gdesc[UR48], RZ, !UPT, gsb0 ;  /* 0x01e00000309879f0 */ /* 0x000fe2000c0008ff */
[----:B---3--:R-:W-:-:S02]  /*1ecc0*/  R2UR UR48, R18 ;  /* 0x00000000123072ca */ /* 0x008fc400000e0000 */
[----:B------:R-:W-:Y:S01]  /*1ecd0*/  R2UR UR49, R19 ;  /* 0x00000000133172ca */ /* 0x000fe200000e0000 */
[----:B------:R-:W-:Y:S01]  /*1ece0*/  UMOV UR50, UR10 ;  /* 0x0000000a00327c82 */ /* 0x000fe20008000000 */
[----:B------:R-:W-:Y:S01]  /*1ecf0*/  UMOV UR51, 0x40000040 ;  /* 0x4000004000337882 */ /* 0x000fe20000000000 */
[----:B------:R-:W-:Y:S01]  /*1ed00*/  UIADD3 UR10, UR6, 0x4, URZ ;  /* 0x00000004060a7890 */ /* 0x000fe2000fffe03f */
[----:B------:R-:W3:Y:S01]  /*1ed10*/  LDL.64 R18, [R1+0x230] ;  /* 0x0002300001127983 */ /* 0x000ee20000100a00 */
[----:B------:R-:W-:Y:S02]  /*1ed20*/  WARPGROUP.DEPBAR.LE gsb0, 0x0 ;  /* 0x00008000000079c5 */ /* 0x000fe40000010000 */
[----:B------:R-:W-:-:S06]  /*1ed30*/  WARPGROUP.ARRIVE ;  /* 0x00000000000079c5 */ /* 0x000fcc0000000000 */
[----:B------:R-:W-:Y:S01]  /*1ed40*/  HGMMA.64x128x16.F32 R152, gdesc[UR48], R152, gsb0 ;  /* 0x01e00000309879f0 */ /* 0x000fe20008000898 */
[----:B----4-:R-:W-:Y:S02]  /*1ed50*/  R2UR UR48, R16 ;  /* 0x00000000103072ca */ /* 0x010fe400000e0000 */
[----:B------:R-:W-:Y:S01]  /*1ed60*/  R2UR UR49, R17 ;  /* 0x00000000113172ca */ /* 0x000fe200000e0000 */
[----:B------:R-:W-:Y:S01]  /*1ed70*/  UMOV UR50, UR10 ;  /* 0x0000000a00327c82 */ /* 0x000fe20008000000 */
[----:B------:R-:W-:Y:S01]  /*1ed80*/  UMOV UR51, 0x40000040 ;  /* 0x4000004000337882 */ /* 0x000fe20000000000 */
[----:B------:R-:W-:Y:S01]  /*1ed90*/  UIADD3 UR10, UR6, 0x6, URZ ;  /* 0x00000006060a7890 */ /* 0x000fe2000fffe03f */
[----:B------:R-:W4:Y:S01]  /*1eda0*/  LDL.64 R16, [R1+0x260] ;  /* 0x0002600001107983 */ /* 0x000f220000100a00 */
[----:B------:R-:W-:Y:S02]  /*1edb0*/  WARPGROUP.DEPBAR.LE gsb0, 0x0 ;  /* 0x00008000000079c5 */ /* 0x000fe40000010000 */
[----:B------:R-:W-:-:S06]  /*1edc0*/  WARPGROUP.ARRIVE ;  /* 0x00000000000079c5 */ /* 0x000fcc0000000000 */
[----:B------:R-:W-:Y:S01]  /*1edd0*/  HGMMA.64x128x16.F32 R152, gdesc[UR48], R152, gsb0 ;  /* 0x01e00000309879f0 */ /* 0x000fe20008000898 */
[----:B-----5:R-:W-:Y:S02]  /*1ede0*/  R2UR UR48, R14 ;  /* 0x000000000e3072ca */ /* 0x020fe400000e0000 */
[----:B------:R-:W-:Y:S01]  /*1edf0*/  R2UR UR49, R15 ;  /* 0x000000000f3172ca */ /* 0x000fe200000e0000 */
[----:B------:R-:W-:Y:S01]  /*1ee00*/  UMOV UR50, UR10 ;  /* 0x0000000a00327c82 */ /* 0x000fe20008000000 */
[----:B------:R-:W-:Y:S01]  /*1ee10*/  UMOV UR51, 0x40000040 ;  /* 0x4000004000337882 */ /* 0x000fe20000000000 */
[----:B------:R-:W-:Y:S01]  /*1ee20*/  UIADD3 UR10, UR6, 0x400, URZ ;  /* 0x00000400060a7890 */ /* 0x000fe2000fffe03f */
[----:B------:R-:W5:Y:S01]  /*1ee30*/  LDL.64 R14, [R1+0x258] ;  /* 0x00025800010e7983 */ /* 0x000f620000100a00 */
[----:B------:R-:W-:Y:S02]  /*1ee40*/  WARPGROUP.DEPBAR.LE gsb0, 0x0 ;  /* 0x00008000000079c5 */ /* 0x000fe40000010000 */
[----:B------:R-:W-:-:S06]  /*1ee50*/  WARPGROUP.ARRIVE ;  /* 0x00000000000079c5 */ /* 0x000fcc0000000000 */
[----:B------:R-:W-:Y:S01]  /*1ee60*/  HGMMA.64x128x16.F32 R152, gdesc[UR48], R152, gsb0 ;  /* 0x01e00000309879f0 */ /* 0x000fe20008000898 */
[----:B------:R-:W-:Y:S02]  /*1ee70*/  R2UR UR48, R12 ;  /* 0x000000000c3072ca */ /* 0x000fe400000e0000 */
        /* <DEDUP_REMOVED lines=17> */
[----:B--2---:R-:W-:Y:S02]  /*1ef90*/  R2UR UR48, R8 ;  /* 0x00000000083072ca */ /* 0x004fe400000e0000 */
[----:B------:R-:W-:Y:S01]  /*1efa0*/  R2UR UR49, R9 ;  /* 0x00000000093172ca */ /* 0x000fe200000e0000 */
[----:B------:R-:W-:Y:S01]  /*1efb0*/  UMOV UR50, UR10 ;  /* 0x0000000a00327c82 */ /* 0x000fe20008000000 */
[----:B------:R-:W-:Y:S01]  /*1efc0*/  UMOV UR51, 0x40000040 ;  /* 0x4000004000337882 */ /* 0x000fe20000000000 */
[----:B------:R-:W-:Y:S01]  /*1efd0*/  UIADD3 UR10, UR6, 0x406, URZ ;  /* 0x00000406060a7890 */ /* 0x000fe2000fffe03f */
[----:B------:R-:W2:Y:S01]  /*1efe0*/  LDL.64 R8, [R1+0x240] ;  /* 0x0002400001087983 */ /* 0x000ea20000100a00 */
        /* <DEDUP_REMOVED lines=30> */
[----:B---3--:R-:W-:Y:S02]  /*1f1d0*/  R2UR UR48, R12 ;  /* 0x000000000c3072ca */ /* 0x008fe400000e0000 */
        /* <DEDUP_REMOVED lines=40> */
[----:B------:R-:W-:Y:S02]  /*1f460*/  WARPGROUP.DEPBAR.LE gsb0, 0x0 ;  /* 0x00008000000079c5 */ /* 0x000fe40000010000 */
[----:B------:R-:W-:-:S07]  /*1f470*/  WARPGROUP.ARRIVE ;  /* 0x00000000000079c5 */ /* 0x000fce0000000000 */
[----:B------:R-:W-:Y:S01]  /*1f480*/  HGMMA.64x128x16.F32 R152, gdesc[UR48], R152, gsb0 ;  /* 0x01e00000309879f0 */ /* 0x000fe20008000898 */
[----:B----4-:R-:W-:Y:S02]  /*1f490*/  R2UR UR48, R16 ;  /* 0x00000000103072ca */ /* 0x010fe400000e0000 */
[----:B------:R-:W-:Y:S01]  /*1f4a0*/  R2UR UR49, R17 ;  /* 0x00000000113172ca */ /* 0x000fe200000e0000 */
[----:B------:R-:W-:Y:S01]  /*1f4b0*/  UMOV UR50, UR10 ;  /* 0x0000000a00327c82 */ /* 0x000fe20008000000 */
[----:B------:R-:W-:Y:S01]  /*1f4c0*/  UMOV UR51, 0x40000040 ;  /* 0x4000004000337882 */ /* 0x000fe20000000000 */
[----:B------:R-:W-:Y:S01]  /*1f4d0*/  UIADD3 UR10, UR6, 0x1000, URZ ;  /* 0x00001000060a7890 */ /* 0x000fe2000fffe03f */
[----:B------:R-:W-:Y:S02]  /*1f4e0*/  WARPGROUP.DEPBAR.LE gsb0, 0x0 ;  /* 0x00008000000079c5 */ /* 0x000fe40000010000 */
[----:B------:R-:W-:-:S07]  /*1f4f0*/  WARPGROUP.ARRIVE ;  /* 0x00000000000079c5 */ /* 0x000fce0000000000 */
[----:B------:R-:W-:Y:S01]  /*1f500*/  HGMMA.64x128x16.F32 R152, gdesc[UR48], R152, gsb0 ;  /* 0x01e00000309879f0 */ /* 0x000fe20008000898 */
[----:B-----5:R-:W-:Y:S02]  /*1f510*/  R2UR UR48, R14 ;  /* 0x000000000e3072ca */ /* 0x020fe400000e0000 */
[----:B------:R-:W-:Y:S01]  /*1f520*/  R2UR UR49, R15 ;  /* 0x000000000f3172ca */ /* 0x000fe200000e0000 */
[----:B------:R-:W-:Y:S01]  /*1f530*/  UMOV UR50, UR10 ;  /* 0x0000000a00327c82 */ /* 0x000fe20008000000 */
[----:B------:R-:W-:Y:S01]  /*1f540*/  UMOV UR51, 0x40000040 ;  /* 0x4000004000337882 */ /* 0x000fe20000000000 */
[----:B------:R-:W-:Y:S01]  /*1f550*/  UIADD3 UR10, UR6, 0x1002, URZ ;  /* 0x00001002060a7890 */ /* 0x000fe2000fffe03f */
[----:B------:R-:W-:Y:S02]  /*1f560*/  WARPGROUP.DEPBAR.LE gsb0, 0x0 ;  /* 0x00008000000079c5 */ /* 0x000fe40000010000 */
[----:B------:R-:W-:-:S07]  /*1f570*/  WARPGROUP.ARRIVE ;  /* 0x00000000000079c5 */ /* 0x000fce0000000000 */
[----:B------:R-:W-:Y:S01]  /*1f580*/  HGMMA.64x128x16.F32 R152, gdesc[UR48], R152, gsb0 ;  /* 0x01e00000309879f0 */ /* 0x000fe20008000898 */
[----:B---3--:R-:W-:Y:S02]  /*1f590*/  R2UR UR48, R12 ;  /* 0x000000000c3072ca */ /* 0x008fe400000e0000 */
[----:B------:R-:W-:Y:S01]  /*1f5a0*/  R2UR UR49, R13 ;  /* 0x000000000d3172ca */ /* 0x000fe200000e0000 */
[----:B------:R-:W-:Y:S01]  /*1f5b0*/  UMOV UR50, UR10 ;  /* 0x0000000a00327c82 */ /* 0x000fe20008000000 */
[----:B------:R-:W-:Y:S01]  /*1f5c0*/  UMOV UR51, 0x40000040 ;  /* 0x4000004000337882 */ /* 0x000fe20000000000 */
[----:B------:R-:W-:Y:S01]  /*1f5d0*/  UIADD3 UR10, UR6, 0x1004, URZ ;  /* 0x00001004060a7890 */ /* 0x000fe2000fffe03f */
[----:B------:R-:W-:Y:S02]  /*1f5e0*/  WARPGROUP.DEPBAR.LE gsb0, 0x0 ;  /* 0x00008000000079c5 */ /* 0x000fe40000010000 */
[----:B------:R-:W-:-:S07]  /*1f5f0*/  WARPGROUP.ARRIVE ;  /* 0x00000000000079c5 */ /* 0x000fce0000000000 */
        /* <DEDUP_REMOVED lines=9> */
[----:B--2---:R-:W-:Y:S02]  /*1f690*/  R2UR UR48, R8 ;  /* 0x00000000083072ca */ /* 0x004fe400000e0000 */
        /* <DEDUP_REMOVED lines=15> */
[----:B------:R-:W-:Y:S01]  /*1f790*/  UMOV UR50, UR10 ;  /* 0x0000000a00327c82 */ /* 0x000fe20008000000 */
[----:B------:R-:W-:Y:S01]  /*1f7a0*/  UMOV UR51, 0x40000040 ;  /* 0x4000004000337882 */ /* 0x000fe20000000000 */
[----:B------:R-:W-:Y:S01]  /*1f7b0*/  UMOV UR48, UR52 ;  /* 0x0000003400307c82 */ /* 0x000fe20008000000 */
[----:B------:R-:W-:Y:S01]  /*1f7c0*/  UMOV UR49, UR53 ;  /* 0x0000003500317c82 */ /* 0x000fe20008000000 */
[----:B------:R-:W-:Y:S01]  /*1f7d0*/  UIADD3 UR10, UR6, 0x1404, URZ ;  /* 0x00001404060a7890 */ /* 0x000fe2000fffe03f */
[----:B------:R-:W-:Y:S01]  /*1f7e0*/  UMOV UR11, 0x40000040 ;  /* 0x40000040000b7882 */ /* 0x000fe20000000000 */
[----:B------:R-:W-:Y:S02]  /*1f7f0*/  WARPGROUP.DEPBAR.LE gsb0, 0x0 ;  /* 0x00008000000079c5 */ /* 0x000fe40000010000 */
[----:B------:R-:W-:-:S06]  /*1f800*/  WARPGROUP.ARRIVE ;  /* 0x00000000000079c5 */ /* 0x000fcc0000000000 */
        /* <DEDUP_REMOVED lines=51> */
[----:B------:R-:W-:Y:S01]  /*1fb40*/  UMOV UR48, UR56 ;  /* 0x0000003800307c82 */ /* 0x000fe20008000000 */
[----:B------:R-:W-:-:S04]  /*1fb50*/  UMOV UR49, UR57 ;  /* 0x0000003900317c82 */ /* 0x000fc80008000000 */
        /* <DEDUP_REMOVED lines=15> */
.L_x_38:
[----:B------:R-:W-:Y:S01]  /*1fc50*/  LOP3.LUT R0, R0, 0xefffffff, RZ, 0xc0, !PT ;  /* 0xefffffff00007812 */ /* 0x000fe200078ec0ff */
[----:B------:R1:W-:Y:S01]  /*1fc60*/  STL [R1+0x408], R109 ;  /* 0x0004086d01007387 */ /* 0x0003e20000100800 */
[----:B------:R-:W-:Y:S02]  /*1fc70*/  IADD3 R3, R4, 0x1, RZ ;  /* 0x0000000104037810 */ /* 0x000fe40007ffe0ff */
[----:B------:R-:W-:Y:S02]  /*1fc80*/  @P0 LOP3.LUT R0, R0, 0x10000000, RZ, 0xfc, !PT ;  /* 0x1000000000000812 */ /* 0x000fe400078efcff */
[----:B------:R-:W-:Y:S02]  /*1fc90*/  ISETP.GE.AND P0, PT, R6, R3, PT ;  /* 0x000000030600720c */ /* 0x000fe40003f06270 */
[----:B------:R-:W-:Y:S01]  /*1fca0*/  LOP3.LUT R0, R0, 0xf7ffffff, RZ, 0xc0, !PT ;  /* 0xf7ffffff00007812 */ /* 0x000fe200078ec0ff */
[C---:B------:R-:W-:Y:S01]  /*1fcb0*/  VIADD R8, R4.reuse, 0x11 ;  /* 0x0000001104087836 */ /* 0x040fe20000000000 */
[C---:B------:R-:W-:Y:S01]  /*1fcc0*/  IADD3 R7, R4.reuse, 0x18, RZ ;  /* 0x0000001804077810 */ /* 0x040fe20007ffe0ff */
[----:B------:R-:W-:Y:S01]  /*1fcd0*/  VIADD R10, R4, 0x20 ;  /* 0x00000020040a7836 */ /* 0x000fe20000000000 */
[----:B------:R-:W-:-:S02]  /*1fce0*/  @P1 LOP3.LUT R0, R0, 0x8000000, RZ, 0xfc, !PT ;  /* 0x0800000000001812 */ /* 0x000fc400078efcff */
[C---:B------:R-:W-:Y:S02]  /*1fcf0*/  IADD3 R9, R4.reuse, 0x21, RZ ;  /* 0x0000002104097810 */ /* 0x040fe40007ffe0ff */
[C---:B------:R-:W-:Y:S01]  /*1fd00*/  IADD3 R231, R4.reuse, 0x70, RZ ;  /* 0x0000007004e77810 */ /* 0x040fe20007ffe0ff */
[C---:B------:R-:W-:Y:S01]  /*1fd10*/  VIADD R230, R4.reuse, 0x71 ;  /* 0x0000007104e67836 */ /* 0x040fe20000000000 */
[----:B------:R-:W-:Y:S01]  /*1fd20*/  ISETP.GE.AND P4, PT, R5, R3, PT ;  /* 0x000000030500720c */ /* 0x000fe20003f86270 */
[----:B------:R-:W-:Y:S01]  /*1fd30*/  VIADD R3, R4, 0x8 ;  /* 0x0000000804037836 */ /* 0x000fe20000000000 */
[----:B------:R-:W-:Y:S01]  /*1fd40*/  LOP3.LUT R0, R0, 0xfbffffff, RZ, 0xc0, !PT ;  /* 0xfbffffff00007812 */ /* 0x000fe200078ec0ff */
[----:B-1----:R-:W2:Y:S03]  /*1fd50*/  LDL.LU R109, [R1] ;  /* 0x00000000016d7983 */ /* 0x002ea60000300800 */
[----:B------:R-:W-:Y:S01]  /*1fd60*/  @P0 LOP3.LUT R0, R0, 0x4000000, RZ, 0xfc, !PT ;  /* 0x0400000000000812 */ /* 0x000fe200078efcff */
[----:B------:R1:W-:Y:S01]  /*1fd70*/  STL [R1+0x404], R112 ;  /* 0x0004047001007387 */ /* 0x0003e20000100800 */
[----:B------:R-:W-:-:S02]  /*1fd80*/  ISETP.GE.AND P0, PT, R6, R3, PT ;  /* 0x000000030600720c */ /* 0x000fc40003f06270 */
[----:B------:R-:W-:Y:S02]  /*1fd90*/  ISETP.GE.AND P2, PT, R5, R3, PT ;  /* 0x000000030500720c */ /* 0x000fe40003f46270 */
[----:B------:R-:W-:Y:S02]  /*1fda0*/  LOP3.LUT R0, R0, 0xfdffffff, RZ, 0xc0, !PT ;  /* 0xfdffffff00007812 */ /* 0x000fe400078ec0ff */
[----:B------:R-:W-:Y:S02]  /*1fdb0*/  IADD3 R3, R4, 0x9, RZ ;  /* 0x0000000904037810 */ /* 0x000fe40007ffe0ff */
[----:B------:R-:W-:Y:S01]  /*1fdc0*/  FSEL R223, R153, -INF , P4 ;  /* 0xff80000099df7808 */ /* 0x000fe20002000000 */
[----:B-1----:R-:W3:Y:S04]  /*1fdd0*/  LDL.LU R112, [R1+0x4] ;  /* 0x0000040001707983 */ /* 0x002ee80000300800 */
[----:B------:R-:W-:Y:S01]  /*1fde0*/  @P0 LOP3.LUT R0, R0, 0x2000000, RZ, 0xfc, !PT ;  /* 0x0200000000000812 */ /* 0x000fe200078efcff */
[----:B------:R1:W-:Y:S01]  /*1fdf0*/  STL [R1+0x400], R113 ;  /* 0x0004007101007387 */ /* 0x0003e20000100800 */
[----:B------:R-:W-:-:S02]  /*1fe00*/  ISETP.GE.AND P0, PT, R6, R3, PT ;  /* 0x000000030600720c */ /* 0x000fc40003f06270 */
[----:B------:R-:W-:Y:S02]  /*1fe10*/  ISETP.GE.AND P3, PT, R5, R3, PT ;  /* 0x000000030500720c */ /* 0x000fe40003f66270 */
[----:B------:R-:W-:Y:S02]  /*1fe20*/  LOP3.LUT R0, R0, 0xfeffffff, RZ, 0xc0, !PT ;  /* 0xfeffffff00007812 */ /* 0x000fe400078ec0ff */
[----:B------:R-:W-:Y:S02]  /*1fe30*/  IADD3 R3, R4, 0x10, RZ ;  /* 0x0000001004037810 */ /* 0x000fe40007ffe0ff */
[----:B------:R-:W-:Y:S01]  /*1fe40*/  FSEL R222, R156, -INF , P2 ;  /* 0xff8000009cde7808 */ /* 0x000fe20001000000 */
[----:B-1----:R-:W4:Y:S04]  /*1fe50*/  LDL.LU R113, [R1+0x10] ;  /* 0x0000100001717983 */ /* 0x002f280000300800 */
[----:B------:R-:W-:Y:S01]  /*1fe60*/  @P0 LOP3.LUT R0, R0, 0x1000000, RZ, 0xfc, !PT ;  /* 0x0100000000000812 */ /* 0x000fe200078efcff */
[----:B------:R1:W-:Y:S01]  /*1fe70*/  STL [R1+0x3fc], R116 ;  /* 0x0003fc7401007387 */ /* 0x0003e20000100800 */
[----:B------:R-:W-:-:S02]  /*1fe80*/  ISETP.GE.AND P0, PT, R6, R3, PT ;  /* 0x000000030600720c */ /* 0x000fc40003f06270 */
[----:B------:R-:W-:Y:S02]  /*1fe90*/  LOP3.LUT R0, R0, 0xff7fffff, RZ, 0xc0, !PT ;  /* 0xff7fffff00007812 */ /* 0x000fe400078ec0ff */
[----:B------:R-:W-:Y:S02]  /*1fea0*/  ISETP.GE.AND P2, PT, R5, R3, PT ;  /* 0x000000030500720c */ /* 0x000fe40003f46270 */
[----:B------:R-:W-:Y:S02]  /*1feb0*/  FSEL R221, R157, -INF , P3 ;  /* 0xff8000009ddd7808 */ /* 0x000fe40001800000 */
[----:B------:R-:W-:Y:S01]  /*1fec0*/  IADD3 R229, R4, 0x78, RZ ;  /* 0x0000007804e57810 */ /* 0x000fe20007ffe0ff */
[----:B-1----:R-:W4:Y:S04]  /*1fed0*/  LDL.LU R116, [R1+0x14] ;  /* 0x0000140001747983 */ /* 0x002f280000300800 */
[----:B------:R-:W-:Y:S01]  /*1fee0*/  @P0 LOP3.LUT R0, R0, 0x800000, RZ, 0xfc, !PT ;  /* 0x0080000000000812 */ /* 0x000fe200078efcff */
[----:B------:R1:W-:Y:S01]  /*1fef0*/  STL [R1+0x3f8], R117 ;  /* 0x0003f87501007387 */ /* 0x0003e20000100800 */
[----:B------:R-:W-:-:S02]  /*1ff00*/  ISETP.GE.AND P0, PT, R6, R8, PT ;  /* 0x000000080600720c */ /* 0x000fc40003f06270 */
[----:B------:R-:W-:Y:S02]  /*1ff10*/  LOP3.LUT R0, R0, 0xffbfffff, RZ, 0xc0, !PT ;  /* 0xffbfffff00007812 */ /* 0x000fe400078ec0ff */
[----:B------:R-:W-:Y:S02]  /*1ff20*/  IADD3 R3, R4, 0x19, RZ ;  /* 0x0000001904037810 */ /* 0x000fe40007ffe0ff */
[----:B------:R-:W-:Y:S02]  /*1ff30*/  FSEL R220, R160, -INF , P2 ;  /* 0xff800000a0dc7808 */ /* 0x000fe40001000000 */
[----:B------:R-:W-:Y:S01]  /*1ff40*/  LOP3.LUT R2, R2, 0xfffffffe, RZ, 0xc0, !PT ;  /* 0xfffffffe02027812 */ /* 0x000fe200078ec0ff */
[----:B-1----:R-:W4:Y:S04]  /*1ff50*/  LDL.LU R117, [R1+0x20] ;  /* 0x0000200001757983 */ /* 0x002f280000300800 */
[----:B------:R-:W-:Y:S01]  /*1ff60*/  @P0 LOP3.LUT R0, R0, 0x400000, RZ, 0xfc, !PT ;  /* 0x0040000000000812 */ /* 0x000fe200078efcff */
[----:B------:R1:W-:Y:S01]  /*1ff70*/  STL [R1+0x3f4], R120 ;  /* 0x0003f47801007387 */ /* 0x0003e20000100800 */
[----:B------:R-:W-:-:S02]  /*1ff80*/  ISETP.GE.AND P0, PT, R6, R7, PT ;  /* 0x000000070600720c */ /* 0x000fc40003f06270 */
[----:B------:R-:W-:Y:S02]  /*1ff90*/  LOP3.LUT R0, R0, 0xffdfffff, RZ, 0xc0, !PT ;  /* 0xffdfffff00007812 */ /* 0x000fe400078ec0ff */
[----:B------:R-:W-:Y:S02]  /*1ffa0*/  ISETP.GE.AND P2, PT, R5, R8, PT ;  /* 0x000000080500720c */ /* 0x000fe40003f46270 */
[C---:B------:R-:W-:Y:S02]  /*1ffb0*/  ISETP.GE.AND P5, PT, R6.reuse, R229, PT ;  /* 0x000000e50600720c */ /* 0x040fe40003fa6270 */
[----:B------:R-:W-:Y:S01]  /*1ffc0*/  ISETP.GE.AND P4, PT, R6, R230, PT ;  /* 0x000000e60600720c */ /* 0x000fe20003f86270 */
[----:B-1----:R-:W4:Y:S04]  /*1ffd0*/  LDL.LU R120, [R1+0x24] ;  /* 0x0000240001787983 */ /* 0x002f280000300800 */
[----:B------:R-:W-:Y:S01]  /*1ffe0*/  @P0 LOP3.LUT R0, R0, 0x200000, RZ, 0xfc, !PT ;  /* 0x0020000000000812 */ /* 0x000fe200078efcff */
[----:B------:R1:W-:Y:S01]  /*1fff0*/  STL [R1+0x3f0], R121 ;  /* 0x0003f07901007387 */ /* 0x0003e20000100800 */
[----:B------:R-:W-:-:S02]  /*20000*/  ISETP.GE.AND P0, PT, R6, R3, PT ;  /* 0x000000030600720c */ /* 0x000fc40003f06270 */
[----:B------:R-:W-:Y:S02]  /*20010*/  LOP3.LUT R0, R0, 0xffefffff, RZ, 0xc0, !PT ;  /* 0xffefffff00007812 */ /* 0x000fe400078ec0ff */
[----:B------:R-:W-:Y:S02]  /*20020*/  IADD3 R8, R4, 0x28, RZ ;  /* 0x0000002804087810 */ /* 0x000fe40007ffe0ff */
[----:B------:R-:W-:Y:S01]  /*20030*/  FSEL R219, R161, -INF , P2 ;  /* 0xff800000a1db7808 */ /* 0x000fe20001000000 */
[----:B-1----:R-:W4:Y:S06]  /*20040*/  LDL.LU R121, [R1+0x30] ;  /* 0x0000300001797983 */ /* 0x002f2c0000300800 */
[----:B------:R-:W-:Y:S01]  /*20050*/  @P0 LOP3.LUT R0, R0, 0x100000, RZ, 0xfc, !PT ;  /* 0x0010000000000812 */ /* 0x000fe200078efcff */
[----:B------:R1:W-:Y:S01]  /*20060*/  STL [R1+0x3ec], R124 ;  /* 0x0003ec7c01007387 */ /* 0x0003e20000100800 */
[----:B------:R-:W-:-:S02]  /*20070*/  ISETP.GE.AND P0, PT, R6, R10, PT ;  /* 0x0000000a0600720c */ /* 0x000fc40003f06270 */
[----:B------:R-:W-:Y:S02]  /*20080*/  LOP3.LUT R0, R0, 0xfff7ffff, RZ, 0xc0, !PT ;  /* 0xfff7ffff00007812 */ /* 0x000fe400078ec0ff */
[----:B------:R-:W-:Y:S01]  /*20090*/  ISETP.GE.AND P2, PT, R5, R7, PT ;  /* 0x000000070500720c */ /* 0x000fe20003f46270 */
[----:B-1----:R-:W4:Y:S08]  /*200a0*/  LDL.LU R124, [R1+0x34] ;  /* 0x00003400017c7983 */ /* 0x002f300000300800 */
[----:B------:R-:W-:Y:S01]  /*200b0*/  @P0 LOP3.LUT R0, R0, 0x80000, RZ, 0xfc, !PT ;  /* 0x0008000000000812 */ /* 0x000fe200078efcff */
[----:B------:R-:W-:Y:S01]  /*200c0*/  VIADD R7, R4, 0x29 ;  /* 0x0000002904077836 */ /* 0x000fe20000000000 */
[----:B------:R-:W-:Y:S01]  /*200d0*/  ISETP.GE.AND P0, PT, R6, R9, PT ;  /* 0x000000090600720c */ /* 0x000fe20003f06270 */
[----:B------:R1:W-:Y:S01]  /*200e0*/  STL [R1+0x3e8], R125 ;  /* 0x0003e87d01007387 */ /* 0x0003e20000100800 */
[----:B------:R-:W-:-:S02]  /*200f0*/  LOP3.LUT R0, R0, 0xfffbffff, RZ, 0xc0, !PT ;  /* 0xfffbffff00007812 */ /* 0x000fc400078ec0ff */
[----:B------:R-:W-:Y:S01]  /*20100*/  FSEL R218, R164, -INF , P2 ;  /* 0xff800000a4da7808 */ /* 0x000fe20001000000 */
[----:B-1----:R-:W4:Y:S08]  /*20110*/  LDL.LU R125, [R1+0x40] ;  /* 0x00004000017d7983 */ /* 0x002f300000300800 */
[----:B------:R-:W-:Y:S02]  /*20120*/  @P0 LOP3.LUT R0, R0, 0x40000, RZ, 0xfc, !PT ;  /* 0x0004000000000812 */ /* 0x000fe400078efcff */
[----:B------:R-:W-:Y:S01]  /*20130*/  ISETP.GE.AND P0, PT, R6, R8, PT ;  /* 0x000000080600720c */ /* 0x000fe20003f06270 */
[----:B------:R1:W-:Y:S01]  /*20140*/  STL [R1+0x3e4], R128 ;  /* 0x0003e48001007387 */ /* 0x0003e20000100800 */
[----:B------:R-:W-:-:S02]  /*20150*/  LOP3.LUT R0, R0, 0xfffdffff, RZ, 0xc0, !PT ;  /* 0xfffdffff00007812 */ /* 0x000fc400078ec0ff */
[----:B------:R-:W-:Y:S01]  /*20160*/  ISETP.GE.AND P2, PT, R5, R3, PT ;  /* 0x000000030500720c */ /* 0x000fe20003f46270 */
[----:B-1----:R-:W4:Y:S08]  /*20170*/  LDL.LU R128, [R1+0x44] ;  /* 0x0000440001807983 */ /* 0x002f300000300800 */
[----:B------:R-:W-:Y:S02]  /*20180*/  @P0 LOP3.LUT R0, R0, 0x20000, RZ, 0xfc, !PT ;  /* 0x0002000000000812 */ /* 0x000fe400078efcff */
[----:B------:R-:W-:Y:S01]  /*20190*/  ISETP.GE.AND P0, PT, R6, R7, PT ;  /* 0x000000070600720c */ /* 0x000fe20003f06270 */
[----:B------:R1:W-:Y:S01]  /*201a0*/  STL [R1+0x3e0], R129 ;  /* 0x0003e08101007387 */ /* 0x0003e20000100800 */
[----:B------:R-:W-:-:S02]  /*201b0*/  LOP3.LUT R0, R0, 0xfffeffff, RZ, 0xc0, !PT ;  /* 0xfffeffff00007812 */ /* 0x000fc400078ec0ff */
[----:B------:R-:W-:Y:S02]  /*201c0*/  IADD3 R3, R4, 0x30, RZ ;  /* 0x0000003004037810 */ /* 0x000fe40007ffe0ff */
[----:B------:R-:W-:Y:S01]  /*201d0*/  FSEL R164, R165, -INF , P2 ;  /* 0xff800000a5a47808 */ /* 0x000fe20001000000 */
[----:B-1----:R-:W4:Y:S06]  /*201e0*/  LDL.LU R129, [R1+0x50] ;  /* 0x0000500001817983 */ /* 0x002f2c0000300800 */
[----:B------:R-:W-:Y:S02]  /*201f0*/  @P0 LOP3.LUT R0, R0, 0x10000, RZ, 0xfc, !PT ;  /* 0x0001000000000812 */ /* 0x000fe400078efcff */
[----:B------:R-:W-:Y:S01]  /*20200*/  ISETP.GE.AND P0, PT, R6, R3, PT ;  /* 0x000000030600720c */ /* 0x000fe20003f06270 */
[----:B------:R1:W-:Y:S01]  /*20210*/  STL [R1+0x3dc], R132 ;  /* 0x0003dc8401007387 */ /* 0x0003e20000100800 */
[----:B------:R-:W-:-:S02]  /*20220*/  ISETP.GE.AND P2, PT, R5, R10, PT ;  /* 0x0000000a0500720c */ /* 0x000fc40003f46270 */
[----:B------:R-:W-:Y:S02]  /*20230*/  LOP3.LUT R0, R0, 0xffff7fff, RZ, 0xc0, !PT ;  /* 0xffff7fff00007812 */ /* 0x000fe400078ec0ff */
[----:B------:R-:W-:Y:S01]  /*20240*/  IADD3 R10, R4, 0x31, RZ ;  /* 0x00000031040a7810 */ /* 0x000fe20007ffe0ff */
[----:B-1----:R-:W4:Y:S06]  /*20250*/  LDL.LU R132, [R1+0x54] ;  /* 0x0000540001847983 */ /* 0x002f2c0000300800 */
[----:B------:R-:W-:Y:S02]  /*20260*/  @P0 LOP3.LUT R0, R0, 0x8000, RZ, 0xfc, !PT ;  /* 0x0000800000000812 */ /* 0x000fe400078efcff */
[----:B------:R-:W-:Y:S01]  /*20270*/  ISETP.GE.AND P0, PT, R6, R10, PT ;  /* 0x0000000a0600720c */ /* 0x000fe20003f06270 */
[----:B------:R1:W-:Y:S01]  /*20280*/  STL [R1+0x3d8], R133 ;  /* 0x0003d88501007387 */ /* 0x0003e20000100800 */
[----:B------:R-:W-:-:S02]  /*20290*/  FSEL R161, R168, -INF , P2 ;  /* 0xff800000a8a17808 */ /* 0x000fc40001000000 */
[----:B------:R-:W-:Y:S01]  /*202a0*/  ISETP.GE.AND P2, PT, R5, R9, PT ;  /* 0x000000090500720c */ /* 0x000fe20003f46270 */
[----:B------:R-:W-:Y:S01]  /*202b0*/  VIADD R9, R4, 0x38 ;  /* 0x0000003804097836 */ /* 0x000fe20000000000 */
[----:B------:R-:W-:Y:S02]  /*202c0*/  LOP3.LUT R0, R0, 0xffffbfff, RZ, 0xc0, !PT ;  /* 0xffffbfff00007812 */ /* 0x000fe400078ec0ff */
[----:B------:R-:W-:Y:S01]  /*202d0*/  FSEL R160, R169, -INF , P2 ;  /* 0xff800000a9a07808 */ /* 0x000fe20001000000 */
[----:B-1----:R-:W4:Y:S04]  /*202e0*/  LDL.LU R133, [R1+0x60] ;  /* 0x0000600001857983 */ /* 0x002f280000300800 */
[----:B------:R-:W-:Y:S02]  /*202f0*/  @P0 LOP3.LUT R0, R0, 0x4000, RZ, 0xfc, !PT ;  /* 0x0000400000000812 */ /* 0x000fe400078efcff */
[----:B------:R-:W-:Y:S01]  /*20300*/  ISETP.GE.AND P0, PT, R6, R9, PT ;  /* 0x000000090600720c */ /* 0x000fe20003f06270 */
[----:B------:R1:W-:Y:S01]  /*20310*/  STL [R1+0x3d4], R136 ;  /* 0x0003d48801007387 */ /* 0x0003e20000100800 */
[----:B------:R-:W-:-:S02]  /*20320*/  ISETP.GE.AND P2, PT, R5, R4, PT ;  /* 0x000000040500720c */ /* 0x000fc40003f46270 */
[----:B------:R-:W-:Y:S02]  /*20330*/  LOP3.LUT R0, R0, 0xffffdfff, RZ, 0xc0, !PT ;  /* 0xffffdfff00007812 */ /* 0x000fe400078ec0ff */
[----:B------:R-:W-:Y:S02]  /*20340*/  FSEL R152, R152, -INF , P2 ;  /* 0xff80000098987808 */ /* 0x000fe40001000000 */
[----:B------:R-:W-:Y:S02]  /*20350*/  ISETP.GE.AND P2, PT, R5, R8, PT ;  /* 0x000000080500720c */ /* 0x000fe40003f46270 */
[----:B------:R-:W-:Y:S01]  /*20360*/  IADD3 R8, R4, 0x39, RZ ;  /* 0x0000003904087810 */ /* 0x000fe20007ffe0ff */
[----:B-1----:R-:W4:Y:S02]  /*20370*/  LDL.LU R136, [R1+0x64] ;  /* 0x0000640001887983 */ /* 0x002f240000300800 */
[----:B------:R-:W-:Y:S02]  /*20380*/  @P0 LOP3.LUT R0, R0, 0x2000, RZ, 0xfc, !PT ;  /* 0x0000200000000812 */ /* 0x000fe400078efcff */
[----:B------:R-:W-:Y:S01]  /*20390*/  ISETP.GE.AND P0, PT, R6, R8, PT ;  /* 0x000000080600720c */ /* 0x000fe20003f06270 */
[----:B------:R1:W-:Y:S01]  /*203a0*/  STL [R1+0x3d0], R137 ;  /* 0x0003d08901007387 */ /* 0x0003e20000100800 */
[----:B------:R-:W-:-:S02]  /*203b0*/  FMNMX R216, R152, R224, !PT ;  /* 0x000000e098d87209 */ /* 0x000fc40007800000 */
[----:B------:R-:W-:Y:S02]  /*203c0*/  FSEL R157, R172, -INF , P2 ;  /* 0xff800000ac9d7808 */ /* 0x000fe40001000000 */
[----:B------:R-:W-:Y:S02]  /*203d0*/  ISETP.GE.AND P2, PT, R5, R7, PT ;  /* 0x000000070500720c */ /* 0x000fe40003f46270 */
[----:B------:R-:W-:Y:S02]  /*203e0*/  LOP3.LUT R0, R0, 0xffffefff, RZ, 0xc0, !PT ;  /* 0xffffefff00007812 */ /* 0x000fe400078ec0ff */
[----:B------:R-:W-:Y:S01]  /*203f0*/  IADD3 R7, R4, 0x40, RZ ;  /* 0x0000004004077810 */ /* 0x000fe20007ffe0ff */
[----:B-1----:R-:W4:Y:S01]  /*20400*/  LDL.LU R137, [R1+0x70] ;  /* 0x0000700001897983 */ /* 0x002f220000300800 */
[----:B------:R-:W-:Y:S02]  /*20410*/  FMNMX R216, R223, R216, !PT ;  /* 0x000000d8dfd87209 */ /* 0x000fe40007800000 */
[----:B------:R-:W-:Y:S01]  /*20420*/  @P0 LOP3.LUT R0, R0, 0x1000, RZ, 0xfc, !PT ;  /* 0x0000100000000812 */ /* 0x000fe200078efcff */
[----:B------:R1:W-:Y:S01]  /*20430*/  STL [R1+0x3cc], R140 ;  /* 0x0003cc8c01007387 */ /* 0x0003e20000100800 */
[----:B------:R-:W-:-:S02]  /*20440*/  ISETP.GE.AND P0, PT, R6, R7, PT ;  /* 0x000000070600720c */ /* 0x000fc40003f06270 */
[----:B------:R-:W-:Y:S02]  /*20450*/  FMNMX R216, R222, R216, !PT ;  /* 0x000000d8ded87209 */ /* 0x000fe40007800000 */
[----:B------:R-:W-:Y:S02]  /*20460*/  FSEL R156, R173, -INF , P2 ;  /* 0xff800000ad9c7808 */ /* 0x000fe40001000000 */
[----:B------:R-:W-:Y:S02]  /*20470*/  FMNMX R216, R221, R216, !PT ;  /* 0x000000d8ddd87209 */ /* 0x000fe40007800000 */
[----:B------:R-:W-:Y:S01]  /*20480*/  ISETP.GE.AND P2, PT, R5, R3, PT ;  /* 0x000000030500720c */ /* 0x000fe20003f46270 */
[----:B------:R-:W-:Y:S01]  /*20490*/  VIADD R3, R4, 0x41 ;  /* 0x0000004104037836 */ /* 0x000fe20000000000 */
[----:B------:R-:W-:Y:S01]  /*204a0*/  LOP3.LUT R0, R0, 0xfffff7ff, RZ, 0xc0, !PT ;  /* 0xfffff7ff00007812 */ /* 0x000fe200078ec0ff */
[----:B-1----:R-:W4:Y:S01]  /*204b0*/  LDL.LU R140, [R1+0x74] ;  /* 0x00007400018c7983 */ /* 0x002f220000300800 */
[----:B------:R-:W-:-:S02]  /*204c0*/  FMNMX R216, R220, R216, !PT ;  /* 0x000000d8dcd87209 */ /* 0x000fc40007800000 */
[----:B------:R-:W-:Y:S01]  /*204d0*/  @P0 LOP3.LUT R0, R0, 0x800, RZ, 0xfc, !PT ;  /* 0x0000080000000812 */ /* 0x000fe200078efcff */
[----:B------:R1:W-:Y:S01]  /*204e0*/  STL [R1+0x3c8], R141 ;  /* 0x0003c88d01007387 */ /* 0x0003e20000100800 */
[----:B------:R-:W-:Y:S02]  /*204f0*/  FMNMX R216, R219, R216, !PT ;  /* 0x000000d8dbd87209 */ /* 0x000fe40007800000 */
[----:B------:R-:W-:Y:S02]  /*20500*/  ISETP.GE.AND P0, PT, R6, R3, PT ;  /* 0x000000030600720c */ /* 0x000fe40003f06270 */
[----:B------:R-:W-:Y:S02]  /*20510*/  FMNMX R216, R218, R216, !PT ;  /* 0x000000d8dad87209 */ /* 0x000fe40007800000 */
[----:B------:R-:W-:Y:S02]  /*20520*/  FSEL R153, R176, -INF , P2 ;  /* 0xff800000b0997808 */ /* 0x000fe40001000000 */
[----:B------:R-:W-:Y:S01]  /*20530*/  ISETP.GE.AND P2, PT, R5, R10, PT ;  /* 0x0000000a0500720c */ /* 0x000fe20003f46270 */
[----:B-1----:R-:W4:Y:S01]  /*20540*/  LDL.LU R141, [R1+0x80] ;  /* 0x00008000018d7983 */ /* 0x002f220000300800 */
[----:B------:R-:W-:-:S02]  /*20550*/  FMNMX R216, R164, R216, !PT ;  /* 0x000000d8a4d87209 */ /* 0x000fc40007800000 */
[----:B------:R-:W-:Y:S01]  /*20560*/  FSEL R217, R177, -INF , P2 ;  /* 0xff800000b1d97808 */ /* 0x000fe20001000000 */
[----:B------:R1:W-:Y:S01]  /*20570*/  STL [R1+0x3c4], R144 ;  /* 0x0003c49001007387 */ /* 0x0003e20000100800 */
[----:B------:R-:W-:Y:S02]  /*20580*/  LOP3.LUT R0, R0, 0xfffffbff, RZ, 0xc0, !PT ;  /* 0xfffffbff00007812 */ /* 0x000fe400078ec0ff */
[----:B------:R-:W-:Y:S02]  /*20590*/  ISETP.GE.AND P2, PT, R5, R9, PT ;  /* 0x000000090500720c */ /* 0x000fe40003f46270 */
[----:B------:R-:W-:Y:S02]  /*205a0*/  IADD3 R10, R4, 0x48, RZ ;  /* 0x00000048040a7810 */ /* 0x000fe40007ffe0ff */
[----:B------:R-:W-:Y:S02]  /*205b0*/  FMNMX R216, R161, R216, !PT ;  /* 0x000000d8a1d87209 */ /* 0x000fe40007800000 */
[----:B------:R-:W-:Y:S01]  /*205c0*/  @P0 LOP3.LUT R0, R0, 0x400, RZ, 0xfc, !PT ;  /* 0x0000040000000812 */ /* 0x000fe200078efcff */
[----:B-1----:R-:W4:Y:S01]  /*205d0*/  LDL.LU R144, [R1+0x84] ;  /* 0x0000840001907983 */ /* 0x002f220000300800 */
[----:B------:R-:W-:-:S02]  /*205e0*/  FSEL R23, R180, -INF , P2 ;  /* 0xff800000b4177808 */ /* 0x000fc40001000000 */
[----:B------:R-:W-:Y:S01]  /*205f0*/  ISETP.GE.AND P0, PT, R6, R10, PT ;  /* 0x0000000a0600720c */ /* 0x000fe20003f06270 */
[----:B------:R1:W-:Y:S01]  /*20600*/  STL [R1+0x3c0], R145 ;  /* 0x0003c09101007387 */ /* 0x0003e20000100800 */
[----:B------:R-:W-:Y:S02]  /*20610*/  ISETP.GE.AND P2, PT, R5, R8, PT ;  /* 0x000000080500720c */ /* 0x000fe40003f46270 */
[----:B------:R-:W-:Y:S02]  /*20620*/  FMNMX R216, R160, R216, !PT ;  /* 0x000000d8a0d87209 */ /* 0x000fe40007800000 */
[----:B------:R-:W-:Y:S02]  /*20630*/  FSEL R22, R181, -INF , P2 ;  /* 0xff800000b5167808 */ /* 0x000fe40001000000 */
[----:B------:R-:W-:Y:S02]  /*20640*/  FMNMX R216, R157, R216, !PT ;  /* 0x000000d89dd87209 */ /* 0x000fe40007800000 */
[----:B------:R-:W-:Y:S01]  /*20650*/  ISETP.GE.AND P2, PT, R5, R7, PT ;  /* 0x000000070500720c */ /* 0x000fe20003f46270 */
[----:B-1----:R-:W4:Y:S01]  /*20660*/  LDL.LU R145, [R1+0x90] ;  /* 0x0000900001917983 */ /* 0x002f220000300800 */
[----:B------:R-:W-:-:S02]  /*20670*/  LOP3.LUT R0, R0, 0xfffffdff, RZ, 0xc0, !PT ;  /* 0xfffffdff00007812 */ /* 0x000fc400078ec0ff */
[----:B------:R-:W-:Y:S02]  /*20680*/  FMNMX R216, R156, R216, !PT ;  /* 0x000000d89cd87209 */ /* 0x000fe40007800000 */
[C---:B------:R-:W-:Y:S01]  /*20690*/  IADD3 R9, R4.reuse, 0x49, RZ ;  /* 0x0000004904097810 */ /* 0x040fe20007ffe0ff */
[----:B------:R-:W-:Y:S01]  /*206a0*/  VIADD R8, R4, 0x50 ;  /* 0x0000005004087836 */ /* 0x000fe20000000000 */
[----:B------:R-:W-:Y:S01]  /*206b0*/  FSEL R21, R184, -INF , P2 ;  /* 0xff800000b8157808 */ /* 0x000fe20001000000 */
[----:B------:R1:W-:Y:S01]  /*206c0*/  STL [R1+0x3bc], R148 ;  /* 0x0003bc9401007387 */ /* 0x0003e20000100800 */
[----:B------:R-:W-:Y:S02]  /*206d0*/  ISETP.GE.AND P2, PT, R5, R3, PT ;  /* 0x000000030500720c */ /* 0x000fe40003f46270 */
[----:B------:R-:W-:Y:S02]  /*206e0*/  @P0 LOP3.LUT R0, R0, 0x200, RZ, 0xfc, !PT ;  /* 0x0000020000000812 */ /* 0x000fe400078efcff */
[----:B------:R-:W-:-:S02]  /*206f0*/  FMNMX R216, R153, R216, !PT ;  /* 0x000000d899d87209 */ /* 0x000fc40007800000 */
[-C--:B------:R-:W-:Y:S02]  /*20700*/  ISETP.GE.AND P0, PT, R6, R9.reuse, PT ;  /* 0x000000090600720c */ /* 0x080fe40003f06270 */
[----:B------:R-:W-:Y:S01]  /*20710*/  FSEL R20, R185, -INF , P2 ;  /* 0xff800000b9147808 */ /* 0x000fe20001000000 */
[----:B-1----:R-:W4:Y:S01]  /*20720*/  LDL.LU R148, [R1+0x94] ;  /* 0x0000940001947983 */ /* 0x002f220000300800 */
[----:B------:R-:W-:Y:S02]  /*20730*/  ISETP.GE.AND P2, PT, R5, R10, PT ;  /* 0x0000000a0500720c */ /* 0x000fe40003f46270 */
[----:B------:R-:W-:Y:S01]  /*20740*/  FMNMX R216, R217, R216, !PT ;  /* 0x000000d8d9d87209 */ /* 0x000fe20007800000 */
[----:B------:R1:W-:Y:S01]  /*20750*/  STL [R1+0x3b8], R149 ;  /* 0x0003b89501007387 */ /* 0x0003e20000100800 */
[----:B------:R-:W-:Y:S02]  /*20760*/  FSEL R19, R188, -INF , P2 ;  /* 0xff800000bc137808 */ /* 0x000fe40001000000 */
[----:B------:R-:W-:-:S02]  /*20770*/  ISETP.GE.AND P2, PT, R5, R9, PT ;  /* 0x000000090500720c */ /* 0x000fc40003f46270 */
[----:B------:R-:W-:Y:S02]  /*20780*/  FMNMX R216, R23, R216, !PT ;  /* 0x000000d817d87209 */ /* 0x000fe40007800000 */
[----:B------:R-:W-:Y:S02]  /*20790*/  LOP3.LUT R0, R0, 0xfffffeff, RZ, 0xc0, !PT ;  /* 0xfffffeff00007812 */ /* 0x000fe400078ec0ff */
[----:B------:R-:W-:Y:S02]  /*207a0*/  FSEL R18, R189, -INF , P2 ;  /* 0xff800000bd127808 */ /* 0x000fe40001000000 */
[C---:B------:R-:W-:Y:S02]  /*207b0*/  IADD3 R7, R4.reuse, 0x51, RZ ;  /* 0x0000005104077810 */ /* 0x040fe40007ffe0ff */
[C---:B------:R-:W-:Y:S01]  /*207c0*/  IADD3 R3, R4.reuse, 0x58, RZ ;  /* 0x0000005804037810 */ /* 0x040fe20007ffe0ff */
[----:B------:R-:W-:Y:S01]  /*207d0*/  VIADD R10, R4, 0x59 ;  /* 0x00000059040a7836 */ /* 0x000fe20000000000 */
[----:B------:R-:W-:Y:S01]  /*207e0*/  FMNMX R216, R22, R216, !PT ;  /* 0x000000d816d87209 */ /* 0x000fe20007800000 */
[----:B-1----:R-:W4:Y:S01]  /*207f0*/  LDL.LU R149, [R1+0xa0] ;  /* 0x0000a00001957983 */ /* 0x002f220000300800 */
[----:B------:R-:W-:-:S02]  /*20800*/  ISETP.GE.AND P2, PT, R5, R8, PT ;  /* 0x000000080500720c */ /* 0x000fc40003f46270 */
[----:B------:R-:W-:Y:S01]  /*20810*/  @P0 LOP3.LUT R0, R0, 0x100, RZ, 0xfc, !PT ;  /* 0x0000010000000812 */ /* 0x000fe200078efcff */
[----:B------:R1:W-:Y:S01]  /*20820*/  STL [R1+0x3b4], R235 ;  /* 0x0003b4eb01007387 */ /* 0x0003e20000100800 */
[----:B------:R-:W-:Y:S02]  /*20830*/  ISETP.GE.AND P0, PT, R6, R8, PT ;  /* 0x000000080600720c */ /* 0x000fe40003f06270 */
[----:B------:R-:W-:Y:S02]  /*20840*/  FMNMX R216, R21, R216, !PT ;  /* 0x000000d815d87209 */ /* 0x000fe40007800000 */
[----:B------:R-:W-:Y:S02]  /*20850*/  FSEL R17, R192, -INF , P2 ;  /* 0xff800000c0117808 */ /* 0x000fe40001000000 */
[----:B------:R-:W-:Y:S02]  /*20860*/  ISETP.GE.AND P2, PT, R5, R7, PT ;  /* 0x000000070500720c */ /* 0x000fe40003f46270 */
[----:B------:R-:W-:Y:S01]  /*20870*/  FMNMX R216, R20, R216, !PT ;  /* 0x000000d814d87209 */ /* 0x000fe20007800000 */
[----:B-1----:R-:W4:Y:S01]  /*20880*/  LDL.LU R235, [R1+0xa4] ;  /* 0x0000a40001eb7983 */ /* 0x002f220000300800 */
[----:B------:R-:W-:-:S02]  /*20890*/  FSEL R16, R193, -INF , P2 ;  /* 0xff800000c1107808 */ /* 0x000fc40001000000 */
[----:B------:R-:W-:Y:S01]  /*208a0*/  ISETP.GE.AND P2, PT, R5, R3, PT ;  /* 0x000000030500720c */ /* 0x000fe20003f46270 */
[----:B------:R1:W-:Y:S01]  /*208b0*/  STL [R1+0x3b0], R234 ;  /* 0x0003b0ea01007387 */ /* 0x0003e20000100800 */
[----:B------:R-:W-:Y:S02]  /*208c0*/  LOP3.LUT R0, R0, 0xffffff7f, RZ, 0xc0, !PT ;  /* 0xffffff7f00007812 */ /* 0x000fe400078ec0ff */
[----:B------:R-:W-:Y:S02]  /*208d0*/  FMNMX R216, R19, R216, !PT ;  /* 0x000000d813d87209 */ /* 0x000fe40007800000 */
[----:B------:R-:W-:Y:S02]  /*208e0*/  FSEL R15, R196, -INF , P2 ;  /* 0xff800000c40f7808 */ /* 0x000fe40001000000 */
[----:B------:R-:W-:Y:S02]  /*208f0*/  ISETP.GE.AND P2, PT, R5, R10, PT ;  /* 0x0000000a0500720c */ /* 0x000fe40003f46270 */
[----:B------:R-:W-:Y:S01]  /*20900*/  @P0 LOP3.LUT R0, R0, 0x80, RZ, 0xfc, !PT ;  /* 0x0000008000000812 */ /* 0x000fe200078efcff */
[----:B-1----:R-:W4:Y:S01]  /*20910*/  LDL.LU R234, [R1+0xb0] ;  /* 0x0000b00001ea7983 */ /* 0x002f220000300800 */
[----:B------:R-:W-:-:S02]  /*20920*/  FMNMX R216, R18, R216, !PT ;  /* 0x000000d812d87209 */ /* 0x000fc40007800000 */
[----:B------:R-:W-:Y:S01]  /*20930*/  IADD3 R9, R4, 0x60, RZ ;  /* 0x0000006004097810 */ /* 0x000fe20007ffe0ff */
[----:B------:R1:W-:Y:S01]  /*20940*/  STL [R1+0x3ac], R26 ;  /* 0x0003ac1a01007387 */ /* 0x0003e20000100800 */
[----:B------:R-:W-:Y:S02]  /*20950*/  ISETP.GE.AND P0, PT, R6, R7, PT ;  /* 0x000000070600720c */ /* 0x000fe40003f06270 */
[----:B------:R-:W-:Y:S02]  /*20960*/  FSEL R14, R197, -INF , P2 ;  /* 0xff800000c50e7808 */ /* 0x000fe40001000000 */
[----:B------:R-:W-:Y:S02]  /*20970*/  FMNMX R216, R17, R216, !PT ;  /* 0x000000d811d87209 */ /* 0x000fe40007800000 */
[C---:B------:R-:W-:Y:S02]  /*20980*/  ISETP.GE.AND P2, PT, R5.reuse, R9, PT ;  /* 0x000000090500720c */ /* 0x040fe40003f46270 */
[----:B------:R-:W-:Y:S01]  /*20990*/  IADD3 R8, R4, 0x61, RZ ;  /* 0x0000006104087810 */ /* 0x000fe20007ffe0ff */
[----:B-1----:R-:W4:Y:S01]  /*209a0*/  LDL.LU R26, [R1+0xb4] ;  /* 0x0000b400011a7983 */ /* 0x002f220000300800 */
[----:B------:R-:W-:Y:S01]  /*209b0*/  FMNMX R216, R16, R216, !PT ;  /* 0x000000d810d87209 */ /* 0x000fe20007800000 */
[----:B------:R-:W-:Y:S01]  /*209c0*/  VIADD R7, R4, 0x68 ;  /* 0x0000006804077836 */ /* 0x000fe20000000000 */
[----:B------:R-:W-:Y:S01]  /*209d0*/  FSEL R13, R200, -INF , P2 ;  /* 0xff800000c80d7808 */ /* 0x000fe20001000000 */
[----:B------:R1:W-:Y:S01]  /*209e0*/  STL [R1+0x3a8], R27 ;  /* 0x0003a81b01007387 */ /* 0x0003e20000100800 */
[----:B------:R-:W-:-:S02]  /*209f0*/  ISETP.GE.AND P2, PT, R5, R8, PT ;  /* 0x000000080500720c */ /* 0x000fc40003f46270 */
[----:B------:R-:W-:Y:S02]  /*20a00*/  LOP3.LUT R0, R0, 0xffffffbf, RZ, 0xc0, !PT ;  /* 0xffffffbf00007812 */ /* 0x000fe400078ec0ff */
[----:B------:R-:W-:Y:S02]  /*20a10*/  FMNMX R216, R15, R216, !PT ;  /* 0x000000d80fd87209 */ /* 0x000fe40007800000 */
[----:B------:R-:W-:Y:S02]  /*20a20*/  FSEL R12, R201, -INF , P2 ;  /* 0xff800000c90c7808 */ /* 0x000fe40001000000 */
[----:B------:R-:W-:Y:S01]  /*20a30*/  @P0 LOP3.LUT R0, R0, 0x40, RZ, 0xfc, !PT ;  /* 0x0000004000000812 */ /* 0x000fe200078efcff */
[----:B-1----:R-:W4:Y:S01]  /*20a40*/  LDL.LU R27, [R1+0xc0] ;  /* 0x0000c000011b7983 */ /* 0x002f220000300800 */
[----:B------:R-:W-:Y:S02]  /*20a50*/  ISETP.GE.AND P2, PT, R5, R7, PT ;  /* 0x000000070500720c */ /* 0x000fe40003f46270 */
[----:B------:R-:W-:Y:S01]  /*20a60*/  ISETP.GE.AND P0, PT, R6, R3, PT ;  /* 0x000000030600720c */ /* 0x000fe20003f06270 */
[----:B------:R1:W-:Y:S01]  /*20a70*/  STL [R1+0x3a4], R30 ;  /* 0x0003a41e01007387 */ /* 0x0003e20000100800 */
[----:B------:R-:W-:-:S02]  /*20a80*/  IADD3 R3, R4, 0x69, RZ ;  /* 0x0000006904037810 */ /* 0x000fc40007ffe0ff */
[----:B------:R-:W-:Y:S02]  /*20a90*/  FMNMX R216, R14, R216, !PT ;  /* 0x000000d80ed87209 */ /* 0x000fe40007800000 */
[----:B------:R-:W-:Y:S02]  /*20aa0*/  FSEL R11, R204, -INF , P2 ;  /* 0xff800000cc0b7808 */ /* 0x000fe40001000000 */
[----:B------:R-:W-:Y:S02]  /*20ab0*/  ISETP.GE.AND P2, PT, R5, R3, PT ;  /* 0x000000030500720c */ /* 0x000fe40003f46270 */
[----:B------:R-:W-:Y:S01]  /*20ac0*/  FMNMX R216, R13, R216, !PT ;  /* 0x000000d80dd87209 */ /* 0x000fe20007800000 */
[----:B-1----:R-:W4:Y:S01]  /*20ad0*/  LDL.LU R30, [R1+0xc4] ;  /* 0x0000c400011e7983 */ /* 0x002f220000300800 */
[----:B------:R-:W-:Y:S02]  /*20ae0*/  FSEL R205, R205, -INF , P2 ;  /* 0xff800000cdcd7808 */ /* 0x000fe40001000000 */
[----:B------:R-:W-:Y:S01]  /*20af0*/  FMNMX R216, R12, R216, !PT ;  /* 0x000000d80cd87209 */ /* 0x000fe20007800000 */
[----:B------:R1:W-:Y:S01]  /*20b00*/  STL [R1+0x3a0], R31 ;  /* 0x0003a01f01007387 */ /* 0x0003e20000100800 */
[----:B------:R-:W-:-:S02]  /*20b10*/  ISETP.GE.AND P2, PT, R5, R231, PT ;  /* 0x000000e70500720c */ /* 0x000fc40003f46270 */
[----:B------:R-:W-:Y:S02]  /*20b20*/  FMNMX R216, R11, R216, !PT ;  /* 0x000000d80bd87209 */ /* 0x000fe40007800000 */
[----:B------:R-:W-:Y:S02]  /*20b30*/  FSEL R208, R208, -INF , P2 ;  /* 0xff800000d0d07808 */ /* 0x000fe40001000000 */
[----:B------:R-:W-:Y:S02]  /*20b40*/  ISETP.GE.AND P2, PT, R5, R230, PT ;  /* 0x000000e60500720c */ /* 0x000fe40003f46270 */
[----:B------:R-:W-:Y:S01]  /*20b50*/  FMNMX R216, R205, R216, !PT ;  /* 0x000000d8cdd87209 */ /* 0x000fe20007800000 */
[----:B-1----:R-:W4:Y:S01]  /*20b60*/  LDL.LU R31, [R1+0xd0] ;  /* 0x0000d000011f7983 */ /* 0x002f220000300800 */
[----:B------:R-:W-:Y:S02]  /*20b70*/  FSEL R209, R209, -INF , P2 ;  /* 0xff800000d1d17808 */ /* 0x000fe40001000000 */
        /* <DEDUP_REMOVED lines=10> */
[----:B------:R1:W-:Y:S03]  /*20c20*/  STL [R1+0x398], R35 ;  /* 0x0003982301007387 */ /* 0x0003e60000100800 */
[----:B------:R-:W-:-:S02]  /*20c30*/  FMNMX R216, R213, R216, !PT ;  /* 0x000000d8d5d87209 */ /* 0x000fc40007800000 */
[----:B------:R-:W-:-:S03]  /*20c40*/  ISETP.GE.AND P2, PT, R6, R3, PT ;  /* 0x000000030600720c */ /* 0x000fc60003f46270 */
[----:B------:R-:W2:Y:S01]  /*20c50*/  SHFL.BFLY PT, R3, R216, 0x1, 0x1f ;  /* 0x0c201f00d8037f89 */ /* 0x000ea200000e0000 */
[----:B------:R-:W-:Y:S02]  /*20c60*/  ISETP.GE.AND P1, PT, R6, R7, PT ;  /* 0x000000070600720c */ /* 0x000fe40003f26270 */
[----:B------:R-:W-:Y:S01]  /*20c70*/  LOP3.LUT R0, R0, 0xffffffdf, RZ, 0xc0, !PT ;  /* 0xffffffdf00007812 */ /* 0x000fe200078ec0ff */
[----:B-1----:R-:W4:Y:S01]  /*20c80*/  LDL.LU R35, [R1+0xe0] ;  /* 0x0000e00001237983 */ /* 0x002f220000300800 */
[----:B--2---:R-:W-:-:S03]  /*20c90*/  FMNMX R216, R216, R3, !PT ;  /* 0x00000003d8d87209 */ /* 0x004fc60007800000 */
[----:B------:R1:W-:Y:S04]  /*20ca0*/  STL [R1+0x394], R38 ;  /* 0x0003942601007387 */ /* 0x0003e80000100800 */
[----:B------:R-:W2:Y:S01]  /*20cb0*/  SHFL.BFLY PT, R3, R216, 0x2, 0x1f ;  /* 0x0c401f00d8037f89 */ /* 0x000ea200000e0000 */
[----:B------:R-:W-:Y:S02]  /*20cc0*/  @P0 LOP3.LUT R0, R0, 0x20, RZ, 0xfc, !PT ;  /* 0x0000002000000812 */ /* 0x000fe400078efcff */
[----:B------:R-:W-:Y:S01]  /*20cd0*/  ISETP.GE.AND P6, PT, R6, R181, PT ;  /* 0x000000b50600720c */ /* 0x000fe20003fc6270 */
[----:B-1----:R-:W4:Y:S01]  /*20ce0*/  LDL.LU R38, [R1+0xe4] ;  /* 0x0000e40001267983 */ /* 0x002f220000300800 */
[----:B--2---:R-:W-:-:S03]  /*20cf0*/  FMNMX R216, R216, R3, !PT ;  /* 0x00000003d8d87209 */ /* 0x004fc60007800000 */
[----:B------:R1:W-:Y:S01]  /*20d00*/  STL [R1+0x390], R39 ;  /* 0x0003902701007387 */ /* 0x0003e20000100800 */
[----:B------:R-:W-:-:S04]  /*20d10*/  FSETP.NEU.AND P3, PT, R216, -INF , PT ;  /* 0xff800000d800780b */ /* 0x000fc80003f6d000 */
[----:B------:R-:W-:Y:S02]  /*20d20*/  FSEL R180, R216, RZ, P3 ;  /* 0x000000ffd8b47208 */ /* 0x000fe40001800000 */
[----:B------:R-:W-:Y:S01]  /*20d30*/  ISETP.GE.AND P0, PT, R6, R10, PT ;  /* 0x0000000a0600720c */ /* 0x000fe20003f06270 */
[----:B-1----:R-:W2:Y:S02]  /*20d40*/  LDL.LU R39, [R1+0xf0] ;  /* 0x0000f00001277983 */ /* 0x002ea40000300800 */
[C---:B------:R-:W-:Y:S01]  /*20d50*/  FMUL R3, R180.reuse, UR5 ;  /* 0x00000005b4037c20 */ /* 0x040fe20008400000 */
[----:B------:R-:W-:Y:S01]  /*20d60*/  FADD R237, -R180, R224 ;  /* 0x000000e0b4ed7221 */ /* 0x000fe20000000100 */
[----:B------:R-:W-:Y:S01]  /*20d70*/  LOP3.LUT R0, R0, 0xffffffef, RZ, 0xc0, !PT ;  /* 0xffffffef00007812 */ /* 0x000fe200078ec0ff */
[----:B------:R1:W-:Y:S01]  /*20d80*/  STL [R1+0x38c], R42 ;  /* 0x00038c2a01007387 */ /* 0x0003e20000100800 */
[----:B------:R-:W-:-:S05]  /*20d90*/  FFMA R177, R152, UR5, -R3 ;  /* 0x0000000598b17c23 */ /* 0x000fca0008000803 */
        /* <DEDUP_REMOVED lines=11> */
[----:B------:R-:W-:Y:S01]  /*20e50*/  @P0 LOP3.LUT R0, R0, 0x10, RZ, 0xfc, !PT ;  /* 0x0000001000000812 */ /* 0x000fe200078efcff */
[--C-:B------:R-:W-:Y:S01]  /*20e60*/  FFMA R157, R157, UR5, -R3.reuse ;  /* 0x000000059d9d7c23 */ /* 0x100fe20008000803 */
[----:B------:R-:W-:Y:S01]  /*20e70*/  @!P3 FMUL R177, R177, 0.5 ;  /* 0x3f000000b1b1b820 */ /* 0x000fe20000400000 */
[--C-:B------:R-:W-:Y:S01]  /*20e80*/  FFMA R156, R156, UR5, -R3.reuse ;  /* 0x000000059c9c7c23 */ /* 0x100fe20008000803 */
[--C-:B------:R-:W-:Y:S01]  /*20e90*/  FFMA R153, R153, UR5, -R3.reuse ;  /* 0x0000000599997c23 */ /* 0x100fe20008000803 */
[--C-:B------:R-:W-:Y:S01]  /*20ea0*/  FFMA R10, R205, UR5, -R3.reuse ;  /* 0x00000005cd0a7c23 */ /* 0x100fe20008000803 */
[----:B------:R-:W3:Y:S01]  /*20eb0*/  MUFU.EX2 R228, R177 ;  /* 0x000000b100e47308 */ /* 0x000ee20000000800 */
        /* <DEDUP_REMOVED lines=13> */
[----:B------:R-:W-:Y:S01]  /*20f90*/  FSEL R215, R215, -INF , P6 ;  /* 0xff800000d7d77808 */ /* 0x000fe20003000000 */
[----:B-1----:R-:W2:Y:S01]  /*20fa0*/  LDL.LU R42, [R1+0xf4] ;  /* 0x0000f400012a7983 */ /* 0x002ea20000300800 */
[----:B---3--:R-:W-:Y:S01]  /*20fb0*/  @!P3 FMUL R228, R228, R228 ;  /* 0x000000e4e4e4b220 */ /* 0x008fe20000400000 */
[----:B------:R-:W-:Y:S01]  /*20fc0*/  FSETP.GEU.AND P3, PT, R176, -126, PT ;  /* 0xc2fc0000b000780b */ /* 0x000fe20003f6e000 */
[--C-:B------:R-:W-:Y:S01]  /*20fd0*/  FFMA R152, R217, UR5, -R3.reuse ;  /* 0x00000005d9987c23 */ /* 0x100fe20008000803 */
[----:B------:R-:W-:Y:S01]  /*20fe0*/  ISETP.GE.AND P0, PT, R6, R9, PT ;  /* 0x000000090600720c */ /* 0x000fe20003f06270 */
[----:B------:R1:W-:Y:S10]  /*20ff0*/  STL [R1+0x388], R43 ;  /* 0x0003882b01007387 */ /* 0x0003f40000100800 */
[----:B------:R-:W-:Y:S01]  /*21000*/  @!P3 FMUL R176, R176, 0.5 ;  /* 0x3f000000b0b0b820 */ /* 0x000fe20000400000 */
[----:B------:R-:W-:Y:S01]  /*21010*/  LOP3.LUT R0, R0, 0xfffffffb, RZ, 0xc0, !PT ;  /* 0xfffffffb00007812 */ /* 0x000fe200078ec0ff */
[----:B------:R-:W-:Y:S01]  /*21020*/  FFMA R9, R208, UR5, -R3 ;  /* 0x00000005d0097c23 */ /* 0x000fe20008000803 */
[----:B-1----:R-:W3:Y:S01]  /*21030*/  LDL.LU R43, [R1+0x100] ;  /* 0x00010000012b7983 */ /* 0x002ee20000300800 */
[----:B------:R-:W1:Y:S01]  /*21040*/  MUFU.EX2 R180, R176 ;  /* 0x000000b000b47308 */ /* 0x000e620000000800 */
[----:B------:R-:W-:-:S02]  /*21050*/  @P0 LOP3.LUT R0, R0, 0x4, RZ, 0xfc, !PT ;  /* 0x0000000400000812 */ /* 0x000fc400078efcff */
[----:B------:R1:W-:Y:S02]  /*21060*/  STL [R1+0x384], R46 ;  /* 0x0003842e01007387 */ /* 0x0003e40000100800 */
[----:B-1----:R-:W-:Y:S01]  /*21070*/  @!P3 FMUL R180, R180, R180 ;  /* 0x000000b4b4b4b220 */ /* 0x002fe20000400000 */
[----:B------:R-:W-:Y:S01]  /*21080*/  FSETP.GEU.AND P3, PT, R173, -126, PT ;  /* 0xc2fc0000ad00780b */ /* 0x000fe20003f6e000 */
[----:B------:R-:W3:Y:S01]  /*21090*/  LDL.LU R46, [R1+0x104] ;  /* 0x00010400012e7983 */ /* 0x000ee20000300800 */
[----:B------:R-:W-:-:S11]  /*210a0*/  ISETP.GE.AND P0, PT, R6, R8, PT ;  /* 0x000000080600720c */ /* 0x000fd60003f06270 */
[----:B------:R-:W-:Y:S01]  /*210b0*/  @!P3 FMUL R173, R173, 0.5 ;  /* 0x3f000000adadb820 */ /* 0x000fe20000400000 */
[----:B------:R-:W-:Y:S01]  /*210c0*/  LOP3.LUT R0, R0, 0xdfffffff, RZ, 0xc0, !PT ;  /* 0xdfffffff00007812 */ /* 0x000fe200078ec0ff */
[----:B------:R1:W-:Y:S02]  /*210d0*/  STL [R1+0x380], R47 ;  /* 0x0003802f01007387 */ /* 0x0003e40000100800 */
[----:B------:R-:W1:Y:S01]  /*210e0*/  MUFU.EX2 R212, R173 ;  /* 0x000000ad00d47308 */ /* 0x000e620000000800 */
[--C-:B------:R-:W-:Y:S01]  /*210f0*/  FFMA R8, R209, UR5, -R3.reuse ;  /* 0x00000005d1087c23 */ /* 0x100fe20008000803 */
[----:B------:R-:W-:Y:S01]  /*21100*/  @P0 LOP3.LUT R0, R0, 0x20000000, RZ, 0xfc, !PT ;  /* 0x2000000000000812 */ /* 0x000fe200078efcff */
[----:B-1----:R-:W3:Y:S01]  /*21110*/  LDL.LU R47, [R1+0x110] ;  /* 0x00011000012f7983 */ /* 0x002ee20000300800 */
[----:B------:R-:W-:Y:S01]  /*21120*/  @!P3 FMUL R212, R212, R212 ;  /* 0x000000d4d4d4b220 */ /* 0x000fe20000400000 */
[----:B------:R-:W-:Y:S01]  /*21130*/  FSETP.GEU.AND P3, PT, R172, -126, PT ;  /* 0xc2fc0000ac00780b */ /* 0x000fe20003f6e000 */
[----:B------:R-:W-:Y:S01]  /*21140*/  FFMA R3, R213, UR5, -R3 ;  /* 0x00000005d5037c23 */ /* 0x000fe20008000803 */
[----:B------:R-:W-:Y:S01]  /*21150*/  LOP3.LUT P0, RZ, R0, 0x4, RZ, 0xc0, !PT ;  /* 0x0000000400ff7812 */ /* 0x000fe2000780c0ff */
[----:B------:R1:W-:Y:S10]  /*21160*/  STL [R1+0x37c], R50 ;  /* 0x00037c3201007387 */ /* 0x0003f40000100800 */
[----:B------:R-:W-:Y:S01]  /*21170*/  @!P3 FMUL R172, R172, 0.5 ;  /* 0x3f000000acacb820 */ /* 0x000fe20000400000 */
[----:B------:R-:W-:Y:S01]  /*21180*/  LOP3.LUT R0, R0, 0xbfffffff, RZ, 0xc0, !PT ;  /* 0xbfffffff00007812 */ /* 0x000fe200078ec0ff */
[----:B-1----:R-:W3:Y:S02]  /*21190*/  LDL.LU R50, [R1+0x114] ;  /* 0x0001140001327983 */ /* 0x002ee40000300800 */
[----:B------:R-:W1:Y:S01]  /*211a0*/  MUFU.EX2 R185, R172 ;  /* 0x000000ac00b97308 */ /* 0x000e620000000800 */
[----:B------:R-:W-:Y:S01]  /*211b0*/  @P0 LOP3.LUT R0, R0, 0x40000000, RZ, 0xfc, !PT ;  /* 0x4000000000000812 */ /* 0x000fe200078efcff */
[----:B------:R1:W-:Y:S02]  /*211c0*/  STL [R1+0x378], R51 ;  /* 0x0003783301007387 */ /* 0x0003e40000100800 */
[----:B-1----:R-:W-:Y:S01]  /*211d0*/  @!P3 FMUL R185, R185, R185 ;  /* 0x000000b9b9b9b220 */ /* 0x002fe20000400000 */
[----:B------:R-:W-:Y:S01]  /*211e0*/  FSETP.GEU.AND P3, PT, R169, -126, PT ;  /* 0xc2fc0000a900780b */ /* 0x000fe20003f6e000 */
[----:B------:R-:W3:Y:S01]  /*211f0*/  LDL.LU R51, [R1+0x120] ;  /* 0x0001200001337983 */ /* 0x000ee20000300800 */
[----:B------:R-:W-:-:S11]  /*21200*/  LOP3.LUT P0, RZ, R0, 0x10, RZ, 0xc0, !PT ;  /* 0x0000001000ff7812 */ /* 0x000fd6000780c0ff */
[----:B------:R-:W-:Y:S01]  /*21210*/  @!P3 FMUL R169, R169, 0.5 ;  /* 0x3f000000a9a9b820 */ /* 0x000fe20000400000 */
[----:B------:R1:W-:Y:S03]  /*21220*/  STL [R1+0x374], R54 ;  /* 0x0003743601007387 */ /* 0x0003e60000100800 */
[----:B------:R-:W1:Y:S01]  /*21230*/  MUFU.EX2 R184, R169 ;  /* 0x000000a900b87308 */ /* 0x000e620000000800 */
[----:B------:R-:W-:Y:S01]  /*21240*/  LOP3.LUT R0, R0, 0x7fffffff, RZ, 0xc0, !PT ;  /* 0x7fffffff00007812 */ /* 0x000fe200078ec0ff */
[----:B-1----:R-:W3:Y:S01]  /*21250*/  LDL.LU R54, [R1+0x124] ;  /* 0x0001240001367983 */ /* 0x002ee20000300800 */
[----:B------:R-:W-:Y:S01]  /*21260*/  @!P3 FMUL R184, R184, R184 ;  /* 0x000000b8b8b8b220 */ /* 0x000fe20000400000 */
[----:B------:R-:W-:Y:S02]  /*21270*/  FSETP.GEU.AND P3, PT, R168, -126, PT ;  /* 0xc2fc0000a800780b */ /* 0x000fe40003f6e000 */
[----:B------:R1:W-:Y:S01]  /*21280*/  STL [R1+0x370], R55 ;  /* 0x0003703701007387 */ /* 0x0003e20000100800 */
[----:B------:R-:W-:-:S10]  /*21290*/  @P0 LOP3.LUT R0, R0, 0x80000000, RZ, 0xfc, !PT ;  /* 0x8000000000000812 */ /* 0x000fd400078efcff */
[----:B------:R-:W-:Y:S01]  /*212a0*/  @!P3 FMUL R168, R168, 0.5 ;  /* 0x3f000000a8a8b820 */ /* 0x000fe20000400000 */
[----:B-1----:R-:W3:Y:S03]  /*212b0*/  LDL.LU R55, [R1+0x130] ;  /* 0x0001300001377983 */ /* 0x002ee60000300800 */
[----:B------:R-:W1:Y:S01]  /*212c0*/  MUFU.EX2 R176, R168 ;  /* 0x000000a800b07308 */ /* 0x000e620000000800 */
[----:B------:R-:W-:Y:S01]  /*212d0*/  LOP3.LUT P0, RZ, R0, 0x20, RZ, 0xc0, !PT ;  /* 0x0000002000ff7812 */ /* 0x000fe2000780c0ff */
[----:B------:R1:W-:Y:S04]  /*212e0*/  STL [R1+0x36c], R58 ;  /* 0x00036c3a01007387 */ /* 0x0003e80000100800 */
[----:B-1----:R-:W3:Y:S01]  /*212f0*/  LDL.LU R58, [R1+0x134] ;  /* 0x00013400013a7983 */ /* 0x002ee20000300800 */
[----:B------:R-:W-:Y:S01]  /*21300*/  @!P3 FMUL R176, R176, R176 ;  /* 0x000000b0b0b0b220 */ /* 0x000fe20000400000 */
[----:B------:R-:W-:-:S02]  /*21310*/  FSETP.GEU.AND P3, PT, R165, -126, PT ;  /* 0xc2fc0000a500780b */ /* 0x000fc40003f6e000 */
[----:B------:R1:W-:Y:S04]  /*21320*/  STL [R1+0x368], R59 ;  /* 0x0003683b01007387 */ /* 0x0003e80000100800 */
[----:B------:R-:W-:-:S07]  /*21330*/  @P0 LOP3.LUT R2, R2, 0x1, RZ, 0xfc, !PT ;  /* 0x0000000102020812 */ /* 0x000fce00078efcff */
[----:B------:R-:W-:Y:S01]  /*21340*/  @!P3 FMUL R165, R165, 0.5 ;  /* 0x3f000000a5a5b820 */ /* 0x000fe20000400000 */
[----:B-1----:R-:W3:Y:S03]  /*21350*/  LDL.LU R59, [R1+0x140] ;  /* 0x00014000013b7983 */ /* 0x002ee60000300800 */
[----:B------:R-:W1:Y:S01]  /*21360*/  MUFU.EX2 R172, R165 ;  /* 0x000000a500ac7308 */ /* 0x000e620000000800 */
[----:B------:R-:W-:Y:S01]  /*21370*/  LOP3.LUT P0, RZ, R0, 0x40, RZ, 0xc0, !PT ;  /* 0x0000004000ff7812 */ /* 0x000fe2000780c0ff */
[----:B------:R1:W-:Y:S01]  /*21380*/  STL [R1+0x364], R62 ;  /* 0x0003643e01007387 */ /* 0x0003e20000100800 */
[----:B------:R-:W-:-:S03]  /*21390*/  LOP3.LUT R2, R2, 0xfffffffd, RZ, 0xc0, !PT ;  /* 0xfffffffd02027812 */ /* 0x000fc600078ec0ff */
[----:B-1----:R-:W3:Y:S01]  /*213a0*/  LDL.LU R62, [R1+0x144] ;  /* 0x00014400013e7983 */ /* 0x002ee20000300800 */
[----:B------:R-:W-:Y:S01]  /*213b0*/  @!P3 FMUL R172, R172, R172 ;  /* 0x000000acacacb220 */ /* 0x000fe20000400000 */
[----:B------:R-:W-:Y:S02]  /*213c0*/  FSETP.GEU.AND P3, PT, R164, -126, PT ;  /* 0xc2fc0000a400780b */ /* 0x000fe40003f6e000 */
        /* <DEDUP_REMOVED lines=8> */
[----:B----4-:R-:W4:Y:S01]  /*21450*/  LDL.LU R66, [R1+0x154] ;  /* 0x0001540001427983 */ /* 0x010f220000300800 */
[----:B-1----:R-:W-:Y:S01]  /*21460*/  @!P3 FMUL R168, R168, R168 ;  /* 0x000000a8a8a8b220 */ /* 0x002fe20000400000 */
[----:B------:R-:W-:Y:S02]  /*21470*/  FSETP.GEU.AND P3, PT, R161, -126, PT ;  /* 0xc2fc0000a100780b */ /* 0x000fe40003f6e000 */
[----:B------:R1:W-:Y:S04]  /*21480*/  STL [R1+0x358], R67 ;  /* 0x0003584301007387 */ /* 0x0003e80000100800 */
[----:B------:R-:W-:-:S07]  /*21490*/  @P0 LOP3.LUT R2, R2, 0x4, RZ, 0xfc, !PT ;  /* 0x0000000402020812 */ /* 0x000fce00078efcff */
[----:B------:R-:W-:Y:S01]  /*214a0*/  @!P3 FMUL R161, R161, 0.5 ;  /* 0x3f000000a1a1b820 */ /* 0x000fe20000400000 */
[----:B-1----:R-:W4:Y:S03]  /*214b0*/  LDL.LU R67, [R1+0x160] ;  /* 0x0001600001437983 */ /* 0x002f260000300800 */
[----:B------:R-:W1:Y:S01]  /*214c0*/  MUFU.EX2 R227, R161 ;  /* 0x000000a100e37308 */ /* 0x000e620000000800 */
[----:B------:R-:W-:Y:S01]  /*214d0*/  LOP3.LUT P0, RZ, R0, 0x100, RZ, 0xc0, !PT ;  /* 0x0000010000ff7812 */ /* 0x000fe2000780c0ff */
[----:B------:R1:W-:Y:S01]  /*214e0*/  STL [R1+0x354], R70 ;  /* 0x0003544601007387 */ /* 0x0003e20000100800 */
[----:B------:R-:W-:-:S03]  /*214f0*/  LOP3.LUT R2, R2, 0xfffffff7, RZ, 0xc0, !PT ;  /* 0xfffffff702027812 */ /* 0x000fc600078ec0ff */
[----:B-1----:R-:W4:Y:S01]  /*21500*/  LDL.LU R70, [R1+0x164] ;  /* 0x0001640001467983 */ /* 0x002f220000300800 */
[----:B------:R-:W-:Y:S01]  /*21510*/  @!P3 FMUL R227, R227, R227 ;  /* 0x000000e3e3e3b220 */ /* 0x000fe20000400000 */
        /* <DEDUP_REMOVED lines=9> */
[----:B--2---:R-:W2:Y:S01]  /*215b0*/  LDL.LU R74, [R1+0x174] ;  /* 0x00017400014a7983 */ /* 0x004ea20000300800 */
[----:B-1----:R-:W-:Y:S01]  /*215c0*/  @!P3 FMUL R209, R209, R209 ;  /* 0x000000d1d1d1b220 */ /* 0x002fe20000400000 */
[----:B------:R-:W-:Y:S02]  /*215d0*/  FSETP.GEU.AND P3, PT, R157, -126, PT ;  /* 0xc2fc00009d00780b */ /* 0x000fe40003f6e000 */
[----:B------:R1:W-:Y:S04]  /*215e0*/  STL [R1+0x348], R75 ;  /* 0x0003484b01007387 */ /* 0x0003e80000100800 */
[----:B------:R-:W-:-:S07]  /*215f0*/  @P0 LOP3.LUT R2, R2, 0x10, RZ, 0xfc, !PT ;  /* 0x0000001002020812 */ /* 0x000fce00078efcff */
[----:B------:R-:W-:Y:S01]  /*21600*/  @!P3 FMUL R157, R157, 0.5 ;  /* 0x3f0000009d9db820 */ /* 0x000fe20000400000 */
[----:B-1----:R-:W2:Y:S03]  /*21610*/  LDL.LU R75, [R1+0x180] ;  /* 0x00018000014b7983 */ /* 0x002ea60000300800 */
[----:B------:R-:W1:Y:S01]  /*21620*/  MUFU.EX2 R226, R157 ;  /* 0x0000009d00e27308 */ /* 0x000e620000000800 */
[----:B------:R-:W-:Y:S01]  /*21630*/  LOP3.LUT P0, RZ, R0, 0x400, RZ, 0xc0, !PT ;  /* 0x0000040000ff7812 */ /* 0x000fe2000780c0ff */
[----:B------:R1:W-:Y:S01]  /*21640*/  STL [R1+0x344], R78 ;  /* 0x0003444e01007387 */ /* 0x0003e20000100800 */
[----:B------:R-:W-:-:S03]  /*21650*/  LOP3.LUT R2, R2, 0xffffffdf, RZ, 0xc0, !PT ;  /* 0xffffffdf02027812 */ /* 0x000fc600078ec0ff */
[----:B-1----:R-:W2:Y:S01]  /*21660*/  LDL.LU R78, [R1+0x184] ;  /* 0x00018400014e7983 */ /* 0x002ea20000300800 */
[----:B------:R-:W-:Y:S01]  /*21670*/  @!P3 FMUL R226, R226, R226 ;  /* 0x000000e2e2e2b220 */ /* 0x000fe20000400000 */
        /* <DEDUP_REMOVED lines=64> */
[----:B---3--:R-:W3:Y:S01]  /*21a80*/  LDL.LU R102, [R1+0x1f4] ;  /* 0x0001f40001667983 */ /* 0x008ee20000300800 */
[----:B-1----:R-:W-:Y:S01]  /*21a90*/  @!P3 FMUL R223, R223, R223 ;  /* 0x000000dfdfdfb220 */ /* 0x002fe20000400000 */
        /* <DEDUP_REMOVED lines=90> */
[----:B------:R-:W-:Y:S02]  /*22040*/  @P0 LOP3.LUT R2, R2, 0x80000, RZ, 0xfc, !PT ;  /* 0x0008000002020812 */ /* 0x000fe400078efcff */
[----:B------:R-:W-:-:S05]  /*22050*/  LOP3.LUT P0, RZ, R0, 0x2000000, RZ, 0xc0, !PT ;  /* 0x0200000000ff7812 */ /* 0x000fca000780c0ff */
[----:B------:R-:W-:Y:S01]  /*22060*/  @!P3 FMUL R12, R12, 0.5 ;  /* 0x3f0000000c0cb820 */ /* 0x000fe20000400000 */
[----:B-1----:R-:W4:Y:S03]  /*22070*/  LDL.LU R135, [R1+0x8c] ;  /* 0x00008c0001877983 */ /* 0x002f260000300800 */
[----:B------:R-:W1:Y:S01]  /*22080*/  MUFU.EX2 R193, R12 ;  /* 0x0000000c00c17308 */ /* 0x000e620000000800 */
[----:B------:R-:W-:Y:S01]  /*22090*/  LOP3.LUT R2, R2, 0xffefffff, RZ, 0xc0, !PT ;  /* 0xffefffff02027812 */ /* 0x000fe200078ec0ff */
[----:B------:R2:W-:Y:S03]  /*220a0*/  STL [R1+0x2cc], R138 ;  /* 0x0002cc8a01007387 */ /* 0x0005e60000100800 */
[----:B------:R-:W-:Y:S02]  /*220b0*/  @P0 LOP3.LUT R2, R2, 0x100000, RZ, 0xfc, !PT ;  /* 0x0010000002020812 */ /* 0x000fe400078efcff */
[----:B------:R-:W-:Y:S01]  /*220c0*/  LOP3.LUT P0, RZ, R0, 0x4000000, RZ, 0xc0, !PT ;  /* 0x0400000000ff7812 */ /* 0x000fe2000780c0ff */
[----:B-1----:R-:W-:Y:S01]  /*220d0*/  @!P3 FMUL R193, R193, R193 ;  /* 0x000000c1c1c1b220 */ /* 0x002fe20000400000 */
[----:B------:R-:W-:Y:S01]  /*220e0*/  FSETP.GEU.AND P3, PT, R11, -126, PT ;  /* 0xc2fc00000b00780b */ /* 0x000fe20003f6e000 */
[----:B--2---:R-:W2:Y:S01]  /*220f0*/  LDL.LU R138, [R1+0x98] ;  /* 0x00009800018a7983 */ /* 0x004ea20000300800 */
[----:B------:R-:W-:-:S03]  /*22100*/  LOP3.LUT R2, R2, 0xffdfffff, RZ, 0xc0, !PT ;  /* 0xffdfffff02027812 */ /* 0x000fc600078ec0ff */
[----:B------:R1:W-:Y:S06]  /*22110*/  STL [R1+0x2c8], R139 ;  /* 0x0002c88b01007387 */ /* 0x0003ec0000100800 */
[----:B------:R-:W-:Y:S02]  /*22120*/  @P0 LOP3.LUT R2, R2, 0x200000, RZ, 0xfc, !PT ;  /* 0x0020000002020812 */ /* 0x000fe400078efcff */
[----:B------:R-:W-:Y:S01]  /*22130*/  ISETP.GE.AND P0, PT, R6, R4, PT ;  /* 0x000000040600720c */ /* 0x000fe20003f06270 */
[----:B------:R-:W-:-:S03]  /*22140*/  @!P3 FMUL R11, R11, 0.5 ;  /* 0x3f0000000b0bb820 */ /* 0x000fc60000400000 */
[----:B------:R-:W-:Y:S01]  /*22150*/  FSEL R154, R154, -INF , P0 ;  /* 0xff8000009a9a7808 */ /* 0x000fe20000000000 */
[----:B-1----:R-:W2:Y:S01]  /*22160*/  LDL.LU R139, [R1+0x9c] ;  /* 0x00009c00018b7983 */ /* 0x002ea20000300800 */
[----:B------:R-:W1:Y:S01]  /*22170*/  MUFU.EX2 R218, R11 ;  /* 0x0000000b00da7308 */ /* 0x000e620000000800 */
[C---:B------:R-:W-:Y:S02]  /*22180*/  LOP3.LUT P0, RZ, R2.reuse, 0x200000, RZ, 0xc0, !PT ;  /* 0x0020000002ff7812 */ /* 0x040fe4000780c0ff */
[----:B------:R1:W-:Y:S02]  /*22190*/  STL [R1+0x2c4], R142 ;  /* 0x0002c48e01007387 */ /* 0x0003e40000100800 */
[----:B------:R-:W-:Y:S02]  /*221a0*/  FSEL R160, R155, -INF , P0 ;  /* 0xff8000009ba07808 */ /* 0x000fe40000000000 */
[----:B------:R-:W-:-:S04]  /*221b0*/  LOP3.LUT P0, RZ, R2, 0x100000, RZ, 0xc0, !PT ;  /* 0x0010000002ff7812 */ /* 0x000fc8000780c0ff */
[----:B------:R-:W-:Y:S01]  /*221c0*/  FSEL R169, R158, -INF , P0 ;  /* 0xff8000009ea97808 */ /* 0x000fe20000000000 */
[----:B-1----:R-:W2:Y:S01]  /*221d0*/  LDL.LU R142, [R1+0xa8] ;  /* 0x0000a800018e7983 */ /* 0x002ea20000300800 */
[----:B------:R-:W-:-:S03]  /*221e0*/  LOP3.LUT P0, RZ, R2, 0x80000, RZ, 0xc0, !PT ;  /* 0x0008000002ff7812 */ /* 0x000fc6000780c0ff */
[----:B------:R1:W-:Y:S01]  /*221f0*/  STL [R1+0x2c0], R143 ;  /* 0x0002c08f01007387 */ /* 0x0003e20000100800 */
[----:B------:R-:W-:Y:S01]  /*22200*/  @!P3 FMUL R218, R218, R218 ;  /* 0x000000dadadab220 */ /* 0x000fe20000400000 */
[----:B------:R-:W-:Y:S02]  /*22210*/  FSEL R158, R159, -INF , P0 ;  /* 0xff8000009f9e7808 */ /* 0x000fe40000000000 */
[----:B------:R-:W-:Y:S02]  /*22220*/  FSETP.GEU.AND P3, PT, R10, -126, PT ;  /* 0xc2fc00000a00780b */ /* 0x000fe40003f6e000 */
[----:B------:R-:W-:-:S04]  /*22230*/  LOP3.LUT P0, RZ, R2, 0x40000, RZ, 0xc0, !PT ;  /* 0x0004000002ff7812 */ /* 0x000fc8000780c0ff */
[----:B------:R-:W-:Y:S01]  /*22240*/  FSEL R157, R162, -INF , P0 ;  /* 0xff800000a29d7808 */ /* 0x000fe20000000000 */
[----:B-1----:R-:W2:Y:S01]  /*22250*/  LDL.LU R143, [R1+0xac] ;  /* 0x0000ac00018f7983 */ /* 0x002ea20000300800 */
[----:B------:R-:W-:-:S05]  /*22260*/  LOP3.LUT P0, RZ, R2, 0x20000, RZ, 0xc0, !PT ;  /* 0x0002000002ff7812 */ /* 0x000fca000780c0ff */
[----:B------:R-:W-:Y:S01]  /*22270*/  @!P3 FMUL R10, R10, 0.5 ;  /* 0x3f0000000a0ab820 */ /* 0x000fe20000400000 */
[----:B------:R-:W-:Y:S01]  /*22280*/  FSEL R156, R163, -INF , P0 ;  /* 0xff800000a39c7808 */ /* 0x000fe20000000000 */
[----:B------:R1:W-:Y:S01]  /*22290*/  STL [R1+0x2bc], R146 ;  /* 0x0002bc9201007387 */ /* 0x0003e20000100800 */
[----:B------:R-:W-:Y:S01]  /*222a0*/  LOP3.LUT P0, RZ, R2, 0x10000, RZ, 0xc0, !PT ;  /* 0x0001000002ff7812 */ /* 0x000fe2000780c0ff */
[----:B------:R-:W3:Y:S03]  /*222b0*/  MUFU.EX2 R192, R10 ;  /* 0x0000000a00c07308 */ /* 0x000ee60000000800 */
[----:B------:R-:W-:Y:S02]  /*222c0*/  FSEL R155, R166, -INF , P0 ;  /* 0xff800000a69b7808 */ /* 0x000fe40000000000 */
[----:B------:R-:W-:Y:S02]  /*222d0*/  LOP3.LUT P0, RZ, R2, 0x8000, RZ, 0xc0, !PT ;  /* 0x0000800002ff7812 */ /* 0x000fe4000780c0ff */
[----:B------:R-:W-:Y:S01]  /*222e0*/  FSEL R162, R207, -INF , P2 ;  /* 0xff800000cfa27808 */ /* 0x000fe20001000000 */
[----:B-1----:R-:W2:Y:S01]  /*222f0*/  LDL.LU R146, [R1+0xb8] ;  /* 0x0000b80001927983 */ /* 0x002ea20000300800 */
[----:B------:R-:W-:-:S02]  /*22300*/  FSEL R165, R167, -INF , P0 ;  /* 0xff800000a7a57808 */ /* 0x000fc40000000000 */
[----:B------:R-:W-:Y:S01]  /*22310*/  LOP3.LUT P0, RZ, R2, 0x4000, RZ, 0xc0, !PT ;  /* 0x0000400002ff7812 */ /* 0x000fe2000780c0ff */
[----:B------:R1:W-:Y:S03]  /*22320*/  STL [R1+0x2b8], R147 ;  /* 0x0002b89301007387 */ /* 0x0003e60000100800 */
[----:B------:R-:W-:Y:S02]  /*22330*/  FSEL R153, R170, -INF , P0 ;  /* 0xff800000aa997808 */ /* 0x000fe40000000000 */
[----:B------:R-:W-:-:S04]  /*22340*/  LOP3.LUT P0, RZ, R2, 0x2000, RZ, 0xc0, !PT ;  /* 0x0000200002ff7812 */ /* 0x000fc8000780c0ff */
[----:B------:R-:W-:Y:S01]  /*22350*/  FSEL R152, R171, -INF , P0 ;  /* 0xff800000ab987808 */ /* 0x000fe20000000000 */
[----:B---3--:R-:W-:Y:S01]  /*22360*/  @!P3 FMUL R192, R192, R192 ;  /* 0x000000c0c0c0b220 */ /* 0x008fe20000400000 */
[----:B------:R-:W-:Y:S01]  /*22370*/  LOP3.LUT P0, RZ, R2, 0x1000, RZ, 0xc0, !PT ;  /* 0x0000100002ff7812 */ /* 0x000fe2000780c0ff */
[----:B-1----:R-:W3:Y:S01]  /*22380*/  LDL.LU R147, [R1+0xbc] ;  /* 0x0000bc0001937983 */ /* 0x002ee20000300800 */
[----:B------:R-:W-:Y:S02]  /*22390*/  FSETP.GEU.AND P3, PT, R9, -126, PT ;  /* 0xc2fc00000900780b */ /* 0x000fe40003f6e000 */
[----:B------:R-:W-:Y:S01]  /*223a0*/  FSEL R23, R174, -INF , P0 ;  /* 0xff800000ae177808 */ /* 0x000fe20000000000 */
[----:B------:R1:W-:Y:S01]  /*223b0*/  STL [R1+0x2b4], R150 ;  /* 0x0002b49601007387 */ /* 0x0003e20000100800 */
[----:B------:R-:W-:-:S04]  /*223c0*/  LOP3.LUT P0, RZ, R2, 0x800, RZ, 0xc0, !PT ;  /* 0x0000080002ff7812 */ /* 0x000fc8000780c0ff */
[----:B------:R-:W-:Y:S02]  /*223d0*/  FSEL R22, R175, -INF , P0 ;  /* 0xff800000af167808 */ /* 0x000fe40000000000 */
[----:B------:R-:W-:-:S03]  /*223e0*/  LOP3.LUT P0, RZ, R2, 0x400, RZ, 0xc0, !PT ;  /* 0x0000040002ff7812 */ /* 0x000fc6000780c0ff */
[----:B------:R-:W-:Y:S01]  /*223f0*/  @!P3 FMUL R9, R9, 0.5 ;  /* 0x3f0000000909b820 */ /* 0x000fe20000400000 */
[----:B------:R-:W-:Y:S01]  /*22400*/  FSEL R21, R178, -INF , P0 ;  /* 0xff800000b2157808 */ /* 0x000fe20000000000 */
[----:B-1----:R-:W3:Y:S01]  /*22410*/  LDL.LU R150, [R1+0xc8] ;  /* 0x0000c80001967983 */ /* 0x002ee20000300800 */
[C---:B------:R-:W-:Y:S01]  /*22420*/  LOP3.LUT P0, RZ, R2.reuse, 0x200, RZ, 0xc0, !PT ;  /* 0x0000020002ff7812 */ /* 0x040fe2000780c0ff */
[----:B------:R-:W1:Y:S02]  /*22430*/  MUFU.EX2 R217, R9 ;  /* 0x0000000900d97308 */ /* 0x000e640000000800 */
[----:B------:R1:W-:Y:S01]  /*22440*/  STL [R1+0x2b0], R151 ;  /* 0x0002b09701007387 */ /* 0x0003e20000100800 */
[----:B------:R-:W-:Y:S02]  /*22450*/  FSEL R20, R179, -INF , P0 ;  /* 0xff800000b3147808 */ /* 0x000fe40000000000 */
[----:B------:R-:W-:-:S04]  /*22460*/  LOP3.LUT P0, RZ, R2, 0x100, RZ, 0xc0, !PT ;  /* 0x0000010002ff7812 */ /* 0x000fc8000780c0ff */
[----:B------:R-:W-:Y:S02]  /*22470*/  FSEL R19, R182, -INF , P0 ;  /* 0xff800000b6137808 */ /* 0x000fe40000000000 */
[C---:B------:R-:W-:Y:S01]  /*22480*/  LOP3.LUT P0, RZ, R2.reuse, 0x80, RZ, 0xc0, !PT ;  /* 0x0000008002ff7812 */ /* 0x040fe2000780c0ff */
[----:B-1----:R-:W3:Y:S03]  /*22490*/  LDL.LU R151, [R1+0xcc] ;  /* 0x0000cc0001977983 */ /* 0x002ee60000300800 */
[----:B------:R-:W-:Y:S01]  /*224a0*/  FSEL R18, R183, -INF , P0 ;  /* 0xff800000b7127808 */ /* 0x000fe20000000000 */
[----:B------:R1:W-:Y:S01]  /*224b0*/  STL [R1+0x2ac], R233 ;  /* 0x0002ace901007387 */ /* 0x0003e20000100800 */
[----:B------:R-:W-:-:S04]  /*224c0*/  LOP3.LUT P0, RZ, R2, 0x40, RZ, 0xc0, !PT ;  /* 0x0000004002ff7812 */ /* 0x000fc8000780c0ff */
[----:B------:R-:W-:Y:S02]  /*224d0*/  FSEL R17, R186, -INF , P0 ;  /* 0xff800000ba117808 */ /* 0x000fe40000000000 */
[----:B------:R-:W-:Y:S01]  /*224e0*/  LOP3.LUT P0, RZ, R2, 0x20, RZ, 0xc0, !PT ;  /* 0x0000002002ff7812 */ /* 0x000fe2000780c0ff */
[----:B------:R-:W-:Y:S01]  /*224f0*/  @!P3 FMUL R217, R217, R217 ;  /* 0x000000d9d9d9b220 */ /* 0x000fe20000400000 */
[----:B------:R-:W-:Y:S01]  /*22500*/  FSETP.GEU.AND P3, PT, R8, -126, PT ;  /* 0xc2fc00000800780b */ /* 0x000fe20003f6e000 */
[----:B-1----:R-:W3:Y:S01]  /*22510*/  LDL.LU R233, [R1+0xd8] ;  /* 0x0000d80001e97983 */ /* 0x002ee20000300800 */
[----:B------:R-:W-:Y:S02]  /*22520*/  FSEL R16, R187, -INF , P0 ;  /* 0xff800000bb107808 */ /* 0x000fe40000000000 */
[----:B------:R-:W-:Y:S01]  /*22530*/  LOP3.LUT P0, RZ, R2, 0x10, RZ, 0xc0, !PT ;  /* 0x0000001002ff7812 */ /* 0x000fe2000780c0ff */
[----:B------:R-:W3:Y:S03]  /*22540*/  LDL.LU R230, [R1+0x1fc] ;  /* 0x0001fc0001e67983 */ /* 0x000ee60000300800 */
[----:B------:R-:W-:Y:S01]  /*22550*/  FSEL R15, R190, -INF , P0 ;  /* 0xff800000be0f7808 */ /* 0x000fe20000000000 */
[----:B------:R-:W3:Y:S01]  /*22560*/  LDL.LU R174, [R1+0x1f8] ;  /* 0x0001f80001ae7983 */ /* 0x000ee20000300800 */
[----:B------:R-:W-:-:S03]  /*22570*/  LOP3.LUT P0, RZ, R2, 0x8, RZ, 0xc0, !PT ;  /* 0x0000000802ff7812 */ /* 0x000fc6000780c0ff */
[----:B------:R-:W-:Y:S01]  /*22580*/  @!P3 FMUL R8, R8, 0.5 ;  /* 0x3f0000000808b820 */ /* 0x000fe20000400000 */
[----:B------:R-:W-:Y:S01]  /*22590*/  FSEL R167, R191, -INF , P0 ;  /* 0xff800000bfa77808 */ /* 0x000fe20000000000 */
[----:B------:R-:W4:Y:S01]  /*225a0*/  LDL.LU R178, [R1+0x1f0] ;  /* 0x0001f00001b27983 */ /* 0x000f220000300800 */
[----:B------:R-:W-:Y:S01]  /*225b0*/  LOP3.LUT P0, RZ, R2, 0x4, RZ, 0xc0, !PT ;  /* 0x0000000402ff7812 */ /* 0x000fe2000780c0ff */
[----:B------:R-:W1:Y:S01]  /*225c0*/  MUFU.EX2 R189, R8 ;  /* 0x0000000800bd7308 */ /* 0x000e620000000800 */
[----:B------:R-:W-:Y:S01]  /*225d0*/  FSEL R9, R206, -INF , P1 ;  /* 0xff800000ce097808 */ /* 0x000fe20000800000 */
[----:B------:R-:W2:Y:S01]  /*225e0*/  LDL.LU R182, [R1+0x1e4] ;  /* 0x0001e40001b67983 */ /* 0x000ea20000300800 */
[----:B------:R-:W-:Y:S02]  /*225f0*/  FSEL R14, R194, -INF , P0 ;  /* 0xff800000c20e7808 */ /* 0x000fe40000000000 */
[C---:B------:R-:W-:Y:S01]  /*22600*/  LOP3.LUT P0, RZ, R2.reuse, 0x2, RZ, 0xc0, !PT ;  /* 0x0000000202ff7812 */ /* 0x040fe2000780c0ff */
[----:B------:R-:W3:Y:S03]  /*22610*/  LDL.LU R186, [R1+0x1ec] ;  /* 0x0001ec0001ba7983 */ /* 0x000ee60000300800 */
[----:B------:R-:W-:Y:S01]  /*22620*/  FSEL R13, R195, -INF , P0 ;  /* 0xff800000c30d7808 */ /* 0x000fe20000000000 */
[----:B------:R-:W3:Y:S01]  /*22630*/  LDL.LU R187, [R1+0x1e8] ;  /* 0x0001e80001bb7983 */ /* 0x000ee20000300800 */
[----:B------:R-:W-:Y:S01]  /*22640*/  LOP3.LUT P0, RZ, R2, 0x1, RZ, 0xc0, !PT ;  /* 0x0000000102ff7812 */ /* 0x000fe2000780c0ff */
[----:B-1----:R-:W-:-:S03]  /*22650*/  @!P3 FMUL R189, R189, R189 ;  /* 0x000000bdbdbdb220 */ /* 0x002fc60000400000 */
[----:B------:R-:W-:Y:S01]  /*22660*/  FSEL R12, R198, -INF , P0 ;  /* 0xff800000c60c7808 */ /* 0x000fe20000000000 */
[----:B------:R-:W3:Y:S01]  /*22670*/  LDL.LU R190, [R1+0x1dc] ;  /* 0x0001dc0001be7983 */ /* 0x000ee20000300800 */
[C---:B------:R-:W-:Y:S02]  /*22680*/  LOP3.LUT P0, RZ, R0.reuse, 0x80000000, RZ, 0xc0, !PT ;  /* 0x8000000000ff7812 */ /* 0x040fe4000780c0ff */
[----:B------:R-:W-:Y:S01]  /*22690*/  FSETP.GEU.AND P3, PT, R7, -126, PT ;  /* 0xc2fc00000700780b */ /* 0x000fe20003f6e000 */
[----:B------:R-:W3:Y:S01]  /*226a0*/  LDL.LU R191, [R1+0x1d8] ;  /* 0x0001d80001bf7983 */ /* 0x000ee20000300800 */
[----:B------:R-:W-:Y:S02]  /*226b0*/  FSEL R163, R199, -INF , P0 ;  /* 0xff800000c7a37808 */ /* 0x000fe40000000000 */
[----:B------:R-:W-:Y:S01]  /*226c0*/  LOP3.LUT P0, RZ, R0, 0x40000000, RZ, 0xc0, !PT ;  /* 0x4000000000ff7812 */ /* 0x000fe2000780c0ff */
[----:B------:R-:W3:Y:S03]  /*226d0*/  LDL.LU R194, [R1+0x1cc] ;  /* 0x0001cc0001c27983 */ /* 0x000ee60000300800 */
[----:B------:R-:W-:Y:S01]  /*226e0*/  FSEL R11, R202, -INF , P0 ;  /* 0xff800000ca0b7808 */ /* 0x000fe20000000000 */
[----:B------:R-:W3:Y:S01]  /*226f0*/  LDL.LU R195, [R1+0x1c8] ;  /* 0x0001c80001c37983 */ /* 0x000ee20000300800 */
[----:B------:R-:W-:-:S02]  /*22700*/  LOP3.LUT P0, RZ, R0, 0x20000000, RZ, 0xc0, !PT ;  /* 0x2000000000ff7812 */ /* 0x000fc4000780c0ff */
[C---:B------:R-:W-:Y:S01]  /*22710*/  LOP3.LUT P1, RZ, R0.reuse, 0x8000000, RZ, 0xc0, !PT ;  /* 0x0800000000ff7812 */ /* 0x040fe2000782c0ff */
[----:B------:R-:W-:Y:S01]  /*22720*/  @!P3 FMUL R7, R7, 0.5 ;  /* 0x3f0000000707b820 */ /* 0x000fe20000400000 */
[----:B------:R-:W-:Y:S01]  /*22730*/  FSEL R10, R203, -INF , P0 ;  /* 0xff800000cb0a7808 */ /* 0x000fe20000000000 */
[----:B------:R-:W3:Y:S01]  /*22740*/  LDL.LU R198, [R1+0x1bc] ;  /* 0x0001bc0001c67983 */ /* 0x000ee20000300800 */
[----:B------:R-:W-:Y:S01]  /*22750*/  LOP3.LUT P0, RZ, R0, 0x10000000, RZ, 0xc0, !PT ;  /* 0x1000000000ff7812 */ /* 0x000fe2000780c0ff */
[----:B------:R1:W1:Y:S01]  /*22760*/  MUFU.EX2 R213, R7 ;  /* 0x0000000700d57308 */ /* 0x0002620000000800 */
[----:B------:R-:W-:Y:S01]  /*22770*/  FMNMX R0, R154, R232, !PT ;  /* 0x000000e89a007209 */ /* 0x000fe20007800000 */
[----:B------:R-:W3:Y:S03]  /*22780*/  LDL.LU R199, [R1+0x1b8] ;  /* 0x0001b80001c77983 */ /* 0x000ee60000300800 */
[----:B------:R-:W-:Y:S01]  /*22790*/  FMNMX R0, R160, R0, !PT ;  /* 0x00000000a0007209 */ /* 0x000fe20007800000 */
[----:B------:R-:W3:Y:S03]  /*227a0*/  LDL.LU R202, [R1+0x1ac] ;  /* 0x0001ac0001ca7983 */ /* 0x000ee60000300800 */
[----:B------:R-:W-:Y:S01]  /*227b0*/  FMNMX R0, R169, R0, !PT ;  /* 0x00000000a9007209 */ /* 0x000fe20007800000 */
[----:B-1----:R-:W-:Y:S01]  /*227c0*/  FADD R7, R228, R223 ;  /* 0x000000dfe4077221 */ /* 0x002fe20000000000 */
[----:B------:R-:W-:Y:S01]  /*227d0*/  FSEL R2, R214, -INF , P5 ;  /* 0xff800000d6027808 */ /* 0x000fe20002800000 */
[----:B------:R-:W3:Y:S01]  /*227e0*/  LDL.LU R203, [R1+0x1a8] ;  /* 0x0001a80001cb7983 */ /* 0x000ee20000300800 */
[----:B------:R-:W-:-:S03]  /*227f0*/  FMNMX R0, R158, R0, !PT ;  /* 0x000000009e007209 */ /* 0x000fc60007800000 */
[----:B------:R-:W3:Y:S01]  /*22800*/  LDL.LU R206, [R1+0x19c] ;  /* 0x00019c0001ce7983 */ /* 0x000ee20000300800 */
[----:B------:R-:W-:Y:S01]  /*22810*/  FMNMX R0, R157, R0, !PT ;  /* 0x000000009d007209 */ /* 0x000fe20007800000 */
[----:B------:R-:W-:Y:S01]  /*22820*/  @!P3 FMUL R213, R213, R213 ;  /* 0x000000d5d5d5b220 */ /* 0x000fe20000400000 */
[----:B------:R-:W-:Y:S01]  /*22830*/  FSETP.GEU.AND P3, PT, R3, -126, PT ;  /* 0xc2fc00000300780b */ /* 0x000fe20003f6e000 */
[----:B------:R-:W3:Y:S01]  /*22840*/  LDL.LU R207, [R1+0x198] ;  /* 0x0001980001cf7983 */ /* 0x000ee20000300800 */
[----:B------:R-:W-:-:S04]  /*22850*/  FMNMX R0, R156, R0, !PT ;  /* 0x000000009c007209 */ /* 0x000fc80007800000 */
[----:B------:R-:W-:-:S04]  /*22860*/  FMNMX R0, R155, R0, !PT ;  /* 0x000000009b007209 */ /* 0x000fc80007800000 */
[----:B------:R-:W-:-:S03]  /*22870*/  FMNMX R0, R165, R0, !PT ;  /* 0x00000000a5007209 */ /* 0x000fc60007800000 */
[----:B------:R-:W-:Y:S01]  /*22880*/  @!P3 FMUL R3, R3, 0.5 ;  /* 0x3f0000000303b820 */ /* 0x000fe20000400000 */
[----:B------:R-:W-:-:S03]  /*22890*/  FMNMX R0, R153, R0, !PT ;  /* 0x0000000099007209 */ /* 0x000fc60007800000 */
[----:B------:R1:W1:Y:S01]  /*228a0*/  MUFU.EX2 R188, R3 ;  /* 0x0000000300bc7308 */ /* 0x0002620000000800 */
[----:B------:R-:W-:-:S04]  /*228b0*/  FMNMX R0, R152, R0, !PT ;  /* 0x0000000098007209 */ /* 0x000fc80007800000 */
[----:B------:R-:W-:-:S04]  /*228c0*/  FMNMX R0, R23, R0, !PT ;  /* 0x0000000017007209 */ /* 0x000fc80007800000 */
[----:B------:R-:W-:Y:S01]  /*228d0*/  FMNMX R0, R22, R0, !PT ;  /* 0x0000000016007209 */ /* 0x000fe20007800000 */
[----:B-1----:R-:W-:-:S03]  /*228e0*/  FADD R3, R227, R219 ;  /* 0x000000dbe3037221 */ /* 0x002fc60000000000 */
[----:B------:R-:W-:Y:S01]  /*228f0*/  FMNMX R0, R21, R0, !PT ;  /* 0x0000000015007209 */ /* 0x000fe20007800000 */
[----:B------:R-:W-:Y:S01]  /*22900*/  FADD R8, R7, R3 ;  /* 0x0000000307087221 */ /* 0x000fe20000000000 */
[----:B------:R-:W-:Y:S01]  /*22910*/  FADD R7, R184, R221 ;  /* 0x000000ddb8077221 */ /* 0x000fe20000000000 */
[----:B------:R-:W-:Y:S01]  /*22920*/  FADD R3, R225, R217 ;  /* 0x000000d9e1037221 */ /* 0x000fe20000000000 */
[----:B------:R-:W-:Y:S01]  /*22930*/  FMNMX R0, R20, R0, !PT ;  /* 0x0000000014007209 */ /* 0x000fe20007800000 */
[----:B------:R-:W-:Y:S01]  /*22940*/  @!P3 FMUL R188, R188, R188 ;  /* 0x000000bcbcbcb220 */ /* 0x000fe20000400000 */
[----:B------:R-:W-:Y:S01]  /*22950*/  ISETP.GE.AND P3, PT, R6, R231, PT ;  /* 0x000000e70600720c */ /* 0x000fe20003f66270 */
[----:B------:R-:W-:Y:S01]  /*22960*/  FADD R3, R7, R3 ;  /* 0x0000000307037221 */ /* 0x000fe20000000000 */
[----:B------:R-:W-:Y:S01]  /*22970*/  FMNMX R0, R19, R0, !PT ;  /* 0x0000000013007209 */ /* 0x000fe20007800000 */
[----:B------:R-:W-:Y:S02]  /*22980*/  FADD R7, R180, R201 ;  /* 0x000000c9b4077221 */ /* 0x000fe40000000000 */
[----:B------:R-:W-:Y:S01]  /*22990*/  FADD R231, R8, R3 ;  /* 0x0000000308e77221 */ /* 0x000fe20000000000 */
[----:B------:R-:W-:Y:S01]  /*229a0*/  FMNMX R0, R18, R0, !PT ;  /* 0x0000000012007209 */ /* 0x000fe20007800000 */
[----:B------:R-:W-:-:S03]  /*229b0*/  FADD R3, R209, R193 ;  /* 0x000000c1d1037221 */ /* 0x000fc60000000000 */
[----:B------:R-:W-:Y:S01]  /*229c0*/  FMNMX R0, R17, R0, !PT ;  /* 0x0000000011007209 */ /* 0x000fe20007800000 */
[----:B------:R-:W-:-:S03]  /*229d0*/  FADD R8, R7, R3 ;  /* 0x0000000307087221 */ /* 0x000fc60000000000 */
[----:B------:R-:W-:Y:S01]  /*229e0*/  FMNMX R0, R16, R0, !PT ;  /* 0x0000000010007209 */ /* 0x000fe20007800000 */
[----:B------:R-:W-:Y:S01]  /*229f0*/  FADD R7, R176, R197 ;  /* 0x000000c5b0077221 */ /* 0x000fe20000000000 */
[----:B------:R-:W-:Y:S02]  /*22a00*/  FADD R3, R205, R189 ;  /* 0x000000bdcd037221 */ /* 0x000fe40000000000 */
[----:B------:R-:W-:Y:S02]  /*22a10*/  FMNMX R0, R15, R0, !PT ;  /* 0x000000000f007209 */ /* 0x000fe40007800000 */
[----:B------:R-:W-:Y:S02]  /*22a20*/  FADD R3, R7, R3 ;  /* 0x0000000307037221 */ /* 0x000fe40000000000 */
[----:B------:R-:W-:Y:S01]  /*22a30*/  FMNMX R0, R167, R0, !PT ;  /* 0x00000000a7007209 */ /* 0x000fe20007800000 */
[----:B------:R-:W-:Y:S01]  /*22a40*/  FADD R7, R212, R222 ;  /* 0x000000ded4077221 */ /* 0x000fe20000000000 */
[----:B------:R-:W-:Y:S01]  /*22a50*/  FADD R161, R8, R3 ;  /* 0x0000000308a17221 */ /* 0x000fe20000000000 */
[----:B------:R-:W-:Y:S01]  /*22a60*/  FADD R3, R226, R218 ;  /* 0x000000dae2037221 */ /* 0x000fe20000000000 */
[----:B------:R-:W-:-:S03]  /*22a70*/  FMNMX R0, R14, R0, !PT ;  /* 0x000000000e007209 */ /* 0x000fc60007800000 */
[----:B------:R-:W-:Y:S01]  /*22a80*/  FADD R8, R7, R3 ;  /* 0x0000000307087221 */ /* 0x000fe20000000000 */
        /* <DEDUP_REMOVED lines=11> */
[----:B------:R-:W-:Y:S01]  /*22b40*/  FADD R7, R168, R196 ;  /* 0x000000c4a8077221 */ /* 0x000fe20000000000 */
[----:B------:R-:W-:Y:S01]  /*22b50*/  FADD R3, R204, R188 ;  /* 0x000000bccc037221 */ /* 0x000fe20000000000 */
[----:B------:R-:W-:-:S03]  /*22b60*/  FMNMX R0, R10, R0, !PT ;  /* 0x000000000a007209 */ /* 0x000fc60007800000 */
[----:B------:R-:W-:Y:S01]  /*22b70*/  FADD R3, R7, R3 ;  /* 0x0000000307037221 */ /* 0x000fe20000000000 */
[----:B------:R-:W-:-:S03]  /*22b80*/  FMNMX R7, R9, R0, !PT ;  /* 0x0000000009077209 */ /* 0x000fc60007800000 */
[----:B------:R-:W-:Y:S01]  /*22b90*/  FADD R3, R8, R3 ;  /* 0x0000000308037221 */ /* 0x000fe20000000000 */
[----:B------:R-:W-:Y:S02]  /*22ba0*/  FSEL R8, R210, -INF , P3 ;  /* 0xff800000d2087808 */ /* 0x000fe40001800000 */
[----:B------:R-:W-:Y:S01]  /*22bb0*/  FMNMX R7, R162, R7, !PT ;  /* 0x00000007a2077209 */ /* 0x000fe20007800000 */
[----:B------:R-:W-:Y:S01]  /*22bc0*/  FADD R170, R161, R3 ;  /* 0x00000003a1aa7221 */ /* 0x000fe20000000000 */
[----:B------:R-:W-:Y:S01]  /*22bd0*/  FSEL R3, R211, -INF , P4 ;  /* 0xff800000d3037808 */ /* 0x000fe20002000000 */
[----:B------:R-:W3:Y:S01]  /*22be0*/  LDL.LU R210, [R1+0x18c] ;  /* 0x00018c0001d27983 */ /* 0x000ee20000300800 */
[----:B------:R-:W-:-:S03]  /*22bf0*/  FMNMX R7, R8, R7, !PT ;  /* 0x0000000708077209 */ /* 0x000fc60007800000 */
[----:B------:R-:W3:Y:S01]  /*22c00*/  LDL.LU R211, [R1+0x188] ;  /* 0x0001880001d37983 */ /* 0x000ee20000300800 */
[----:B------:R-:W-:-:S03]  /*22c10*/  FMNMX R7, R3, R7, !PT ;  /* 0x0000000703077209 */ /* 0x000fc60007800000 */
[----:B------:R-:W3:Y:S01]  /*22c20*/  LDL.LU R214, [R1+0x17c] ;  /* 0x00017c0001d67983 */ /* 0x000ee20000300800 */
        /* <DEDUP_REMOVED lines=8> */
[----:B------:R-:W-:-:S04]  /*22cb0*/  FMUL R0, R164, UR5 ;  /* 0x00000005a4007c20 */ /* 0x000fc80008400000 */
[----:B------:R-:W-:-:S05]  /*22cc0*/  FFMA R161, R154, UR5, -R0 ;  /* 0x000000059aa17c23 */ /* 0x000fca0008000800 */
[----:B------:R-:W-:Y:S01]  /*22cd0*/  FSETP.GEU.AND P4, PT, R161, -126, PT ;  /* 0xc2fc0000a100780b */ /* 0x000fe20003f8e000 */
[--C-:B------:R-:W-:Y:S01]  /*22ce0*/  FFMA R160, R160, UR5, -R0.reuse ;  /* 0x00000005a0a07c23 */ /* 0x100fe20008000800 */
[----:B------:R-:W-:-:S04]  /*22cf0*/  FFMA R159, R169, UR5, -R0 ;  /* 0x00000005a99f7c23 */ /* 0x000fc80008000800 */
[----:B------:R-:W-:Y:S02]  /*22d00*/  FSETP.GEU.AND P2, PT, R160, -126, PT ;  /* 0xc2fc0000a000780b */ /* 0x000fe40003f4e000 */
[----:B------:R-:W-:Y:S01]  /*22d10*/  FSETP.GEU.AND P3, PT, R159, -126, PT ;  /* 0xc2fc00009f00780b */ /* 0x000fe20003f6e000 */
[----:B------:R-:W-:-:S04]  /*22d20*/  FADD R166, -R164, R232 ;  /* 0x000000e8a4a67221 */ /* 0x000fc80000000100 */
[----:B------:R-:W-:-:S04]  /*22d30*/  @!P4 FMUL R161, R161, 0.5 ;  /* 0x3f000000a1a1c820 */ /* 0x000fc80000400000 */
[----:B------:R-:W1:Y:S01]  /*22d40*/  MUFU.EX2 R164, R161 ;  /* 0x000000a100a47308 */ /* 0x000e620000000800 */
[--C-:B------:R-:W-:Y:S01]  /*22d50*/  FFMA R158, R158, UR5, -R0.reuse ;  /* 0x000000059e9e7c23 */ /* 0x100fe20008000800 */
[----:B------:R-:W-:Y:S02]  /*22d60*/  @!P2 FMUL R160, R160, 0.5 ;  /* 0x3f000000a0a0a820 */ /* 0x000fe40000400000 */
[----:B------:R-:W-:Y:S02]  /*22d70*/  @!P3 FMUL R159, R159, 0.5 ;  /* 0x3f0000009f9fb820 */ /* 0x000fe40000400000 */
[----:B------:R-:W-:Y:S02]  /*22d80*/  FSETP.GEU.AND P6, PT, R158, -126, PT ;  /* 0xc2fc00009e00780b */ /* 0x000fe40003fce000 */
[----:B------:R-:W4:Y:S01]  /*22d90*/  MUFU.EX2 R181, R160 ;  /* 0x000000a000b57308 */ /* 0x000f220000000800 */
[----:B------:R-:W-:-:S07]  /*22da0*/  FFMA R156, R156, UR5, -R0 ;  /* 0x000000059c9c7c23 */ /* 0x000fce0008000800 */
[----:B------:R-:W2:Y:S01]  /*22db0*/  MUFU.EX2 R160, R159 ;  /* 0x0000009f00a07308 */ /* 0x000ea20000000800 */
[----:B-1----:R-:W-:Y:S01]  /*22dc0*/  @!P4 FMUL R164, R164, R164 ;  /* 0x000000a4a4a4c220 */ /* 0x002fe20000400000 */
[----:B------:R-:W-:Y:S01]  /*22dd0*/  FSETP.GEU.AND P4, PT, R156, -126, PT ;  /* 0xc2fc00009c00780b */ /* 0x000fe20003f8e000 */
[--C-:B------:R-:W-:Y:S01]  /*22de0*/  FFMA R157, R157, UR5, -R0.reuse ;  /* 0x000000059d9d7c23 */ /* 0x100fe20008000800 */
[--C-:B------:R-:W-:Y:S01]  /*22df0*/  FFMA R155, R155, UR5, -R0.reuse ;  /* 0x000000059b9b7c23 */ /* 0x100fe20008000800 */
[----:B------:R-:W-:Y:S01]  /*22e00*/  @!P6 FMUL R158, R158, 0.5 ;  /* 0x3f0000009e9ee820 */ /* 0x000fe20000400000 */
[----:B------:R-:W-:Y:S02]  /*22e10*/  FFMA R154, R165, UR5, -R0 ;  /* 0x00000005a59a7c23 */ /* 0x000fe40008000800 */
[----:B------:R-:W-:Y:S01]  /*22e20*/  FSETP.GEU.AND P5, PT, R157, -126, PT ;  /* 0xc2fc00009d00780b */ /* 0x000fe20003fae000 */
[----:B------:R-:W1:Y:S01]  /*22e30*/  MUFU.EX2 R183, R158 ;  /* 0x0000009e00b77308 */ /* 0x000e620000000800 */
[----:B----4-:R-:W-:Y:S01]  /*22e40*/  @!P2 FMUL R181, R181, R181 ;  /* 0x000000b5b5b5a220 */ /* 0x010fe20000400000 */
[----:B------:R-:W-:-:S04]  /*22e50*/  FSETP.GEU.AND P2, PT, R155, -126, PT ;  /* 0xc2fc00009b00780b */ /* 0x000fc80003f4e000 */
[----:B------:R-:W-:Y:S01]  /*22e60*/  @!P4 FMUL R156, R156, 0.5 ;  /* 0x3f0000009c9cc820 */ /* 0x000fe20000400000 */
[----:B--2---:R-:W-:Y:S01]  /*22e70*/  @!P3 FMUL R160, R160, R160 ;  /* 0x000000a0a0a0b220 */ /* 0x004fe20000400000 */
[----:B------:R-:W-:Y:S02]  /*22e80*/  FSETP.GEU.AND P3, PT, R154, -126, PT ;  /* 0xc2fc00009a00780b */ /* 0x000fe40003f6e000 */
[----:B------:R-:W2:Y:S02]  /*22e90*/  MUFU.EX2 R177, R156 ;  /* 0x0000009c00b17308 */ /* 0x000ea40000000800 */
[----:B------:R-:W-:Y:S01]  /*22ea0*/  @!P5 FMUL R157, R157, 0.5 ;  /* 0x3f0000009d9dd820 */ /* 0x000fe20000400000 */
[----:B------:R-:W-:Y:S02]  /*22eb0*/  FFMA R153, R153, UR5, -R0 ;  /* 0x0000000599997c23 */ /* 0x000fe40008000800 */
[----:B------:R-:W-:-:S03]  /*22ec0*/  @!P2 FMUL R155, R155, 0.5 ;  /* 0x3f0000009b9ba820 */ /* 0x000fc60000400000 */
[----:B------:R-:W4:Y:S01]  /*22ed0*/  MUFU.EX2 R158, R157 ;  /* 0x0000009d009e7308 */ /* 0x000f220000000800 */
[----:B-1----:R-:W-:Y:S01]  /*22ee0*/  @!P6 FMUL R183, R183, R183 ;  /* 0x000000b7b7b7e220 */ /* 0x002fe20000400000 */
[----:B------:R-:W-:Y:S01]  /*22ef0*/  FSETP.GEU.AND P6, PT, R153, -126, PT ;  /* 0xc2fc00009900780b */ /* 0x000fe20003fce000 */
[----:B------:R-:W-:Y:S01]  /*22f00*/  @!P3 FMUL R154, R154, 0.5 ;  /* 0x3f0000009a9ab820 */ /* 0x000fe20000400000 */
[----:B------:R-:W-:-:S04]  /*22f10*/  FFMA R23, R23, UR5, -R0 ;  /* 0x0000000517177c23 */ /* 0x000fc80008000800 */
[----:B------:R-:W1:Y:S01]  /*22f20*/  MUFU.EX2 R156, R155 ;  /* 0x0000009b009c7308 */ /* 0x000e620000000800 */
[----:B--2---:R-:W-:Y:S01]  /*22f30*/  @!P4 FMUL R177, R177, R177 ;  /* 0x000000b1b1b1c220 */ /* 0x004fe20000400000 */
[----:B------:R-:W-:-:S06]  /*22f40*/  FSETP.GEU.AND P4, PT, R23, -126, PT ;  /* 0xc2fc00001700780b */ /* 0x000fcc0003f8e000 */
[----:B------:R-:W2:Y:S01]  /*22f50*/  MUFU.EX2 R179, R154 ;  /* 0x0000009a00b37308 */ /* 0x000ea20000000800 */
[--C-:B------:R-:W-:Y:S01]  /*22f60*/  FFMA R152, R152, UR5, -R0.reuse ;  /* 0x0000000598987c23 */ /* 0x100fe20008000800 */
[--C-:B------:R-:W-:Y:S01]  /*22f70*/  FFMA R22, R22, UR5, -R0.reuse ;  /* 0x0000000516167c23 */ /* 0x100fe20008000800 */
[----:B----4-:R-:W-:Y:S01]  /*22f80*/  @!P5 FMUL R158, R158, R158 ;  /* 0x0000009e9e9ed220 */ /* 0x010fe20000400000 */
[----:B------:R-:W-:Y:S01]  /*22f90*/  @!P6 FMUL R153, R153, 0.5 ;  /* 0x3f0000009999e820 */ /* 0x000fe20000400000 */
[----:B------:R-:W-:Y:S01]  /*22fa0*/  FFMA R21, R21, UR5, -R0 ;  /* 0x0000000515157c23 */ /* 0x000fe20008000800 */
[----:B------:R-:W-:Y:S01]  /*22fb0*/  FSETP.GEU.AND P5, PT, R152, -126, PT ;  /* 0xc2fc00009800780b */ /* 0x000fe20003fae000 */
[----:B-1----:R-:W-:Y:S01]  /*22fc0*/  @!P2 FMUL R156, R156, R156 ;  /* 0x0000009c9c9ca220 */ /* 0x002fe20000400000 */
[----:B------:R-:W-:Y:S02]  /*22fd0*/  FSETP.GEU.AND P2, PT, R22, -126, PT ;  /* 0xc2fc00001600780b */ /* 0x000fe40003f4e000 */
[----:B------:R-:W1:Y:S01]  /*22fe0*/  MUFU.EX2 R153, R153 ;  /* 0x0000009900997308 */ /* 0x000e620000000800 */
[----:B------:R-:W-:Y:S01]  /*22ff0*/  @!P4 FMUL R23, R23, 0.5 ;  /* 0x3f0000001717c820 */ /* 0x000fe20000400000 */
[----:B--2---:R-:W-:Y:S01]  /*23000*/  @!P3 FMUL R179, R179, R179 ;  /* 0x000000b3b3b3b220 */ /* 0x004fe20000400000 */
[----:B------:R-:W-:-:S05]  /*23010*/  FSETP.GEU.AND P3, PT, R21, -126, PT ;  /* 0xc2fc00001500780b */ /* 0x000fca0003f6e000 */
[----:B------:R-:W2:Y:S01]  /*23020*/  MUFU.EX2 R23, R23 ;  /* 0x0000001700177308 */ /* 0x000ea20000000800 */
[----:B------:R-:W-:Y:S01]  /*23030*/  @!P5 FMUL R152, R152, 0.5 ;  /* 0x3f0000009898d820 */ /* 0x000fe20000400000 */
[----:B------:R-:W-:Y:S01]  /*23040*/  FFMA R20, R20, UR5, -R0 ;  /* 0x0000000514147c23 */ /* 0x000fe20008000800 */
[----:B------:R-:W-:-:S05]  /*23050*/  @!P2 FMUL R22, R22, 0.5 ;  /* 0x3f0000001616a820 */ /* 0x000fca0000400000 */
[----:B------:R-:W4:Y:S01]  /*23060*/  MUFU.EX2 R173, R152 ;  /* 0x0000009800ad7308 */ /* 0x000f220000000800 */
[----:B-1----:R-:W-:Y:S01]  /*23070*/  @!P6 FMUL R153, R153, R153 ;  /* 0x000000999999e220 */ /* 0x002fe20000400000 */
[----:B------:R-:W-:Y:S01]  /*23080*/  @!P3 FMUL R21, R21, 0.5 ;  /* 0x3f0000001515b820 */ /* 0x000fe20000400000 */
[----:B------:R-:W-:-:S05]  /*23090*/  FSETP.GEU.AND P6, PT, R20, -126, PT ;  /* 0xc2fc00001400780b */ /* 0x000fca0003fce000 */
[----:B------:R-:W1:Y:S01]  /*230a0*/  MUFU.EX2 R175, R22 ;  /* 0x0000001600af7308 */ /* 0x000e620000000800 */
[--C-:B------:R-:W-:Y:S01]  /*230b0*/  FFMA R17, R17, UR5, -R0.reuse ;  /* 0x0000000511117c23 */ /* 0x100fe20008000800 */
[----:B--2---:R-:W-:Y:S01]  /*230c0*/  @!P4 FMUL R23, R23, R23 ;  /* 0x000000171717c220 */ /* 0x004fe20000400000 */
[----:B------:R-:W-:-:S05]  /*230d0*/  FFMA R19, R19, UR5, -R0 ;  /* 0x0000000513137c23 */ /* 0x000fca0008000800 */
[----:B------:R-:W2:Y:S01]  /*230e0*/  MUFU.EX2 R21, R21 ;  /* 0x0000001500157308 */ /* 0x000ea20000000800 */
[----:B------:R-:W-:Y:S01]  /*230f0*/  FSETP.GEU.AND P4, PT, R17, -126, PT ;  /* 0xc2fc00001100780b */ /* 0x000fe20003f8e000 */
[--C-:B------:R-:W-:Y:S01]  /*23100*/  FFMA R16, R16, UR5, -R0.reuse ;  /* 0x0000000510107c23 */ /* 0x100fe20008000800 */
[----:B----4-:R-:W-:Y:S01]  /*23110*/  @!P5 FMUL R173, R173, R173 ;  /* 0x000000adadadd220 */ /* 0x010fe20000400000 */
[----:B------:R-:W-:Y:S01]  /*23120*/  FSETP.GEU.AND P5, PT, R19, -126, PT ;  /* 0xc2fc00001300780b */ /* 0x000fe20003fae000 */
[----:B------:R-:W-:Y:S01]  /*23130*/  @!P6 FMUL R20, R20, 0.5 ;  /* 0x3f0000001414e820 */ /* 0x000fe20000400000 */
[----:B------:R-:W-:Y:S01]  /*23140*/  FFMA R15, R15, UR5, -R0 ;  /* 0x000000050f0f7c23 */ /* 0x000fe20008000800 */
[----:B-1----:R-:W-:Y:S01]  /*23150*/  @!P2 FMUL R175, R175, R175 ;  /* 0x000000afafafa220 */ /* 0x002fe20000400000 */
[----:B------:R-:W-:Y:S01]  /*23160*/  FSETP.GEU.AND P2, PT, R16, -126, PT ;  /* 0xc2fc00001000780b */ /* 0x000fe20003f4e000 */
[----:B------:R-:W1:Y:S05]  /*23170*/  MUFU.EX2 R169, R20 ;  /* 0x0000001400a97308 */ /* 0x000e6a0000000800 */
[----:B------:R-:W-:Y:S01]  /*23180*/  @!P4 FMUL R17, R17, 0.5 ;  /* 0x3f0000001111c820 */ /* 0x000fe20000400000 */
[----:B--2---:R-:W-:Y:S01]  /*23190*/  @!P3 FMUL R21, R21, R21 ;  /* 0x000000151515b220 */ /* 0x004fe20000400000 */
[----:B------:R-:W-:Y:S01]  /*231a0*/  FSETP.GEU.AND P3, PT, R15, -126, PT ;  /* 0xc2fc00000f00780b */ /* 0x000fe20003f6e000 */
[----:B------:R-:W-:-:S03]  /*231b0*/  @!P5 FMUL R19, R19, 0.5 ;  /* 0x3f0000001313d820 */ /* 0x000fc60000400000 */
[----:B------:R-:W2:Y:S01]  /*231c0*/  MUFU.EX2 R17, R17 ;  /* 0x0000001100117308 */ /* 0x000ea20000000800 */
[----:B------:R-:W-:Y:S01]  /*231d0*/  FFMA R14, R14, UR5, -R0 ;  /* 0x000000050e0e7c23 */ /* 0x000fe20008000800 */
[----:B------:R-:W-:-:S06]  /*231e0*/  @!P2 FMUL R16, R16, 0.5 ;  /* 0x3f0000001010a820 */ /* 0x000fcc0000400000 */
        /* <DEDUP_REMOVED lines=12> */
[----:B------:R-:W-:Y:S01]  /*232b0*/  @!P6 FMUL R14, R14, 0.5 ;  /* 0x3f0000000e0ee820 */ /* 0x000fe20000400000 */
[----:B------:R-:W-:Y:S01]  /*232c0*/  FSETP.GEU.AND P5, PT, R13, -126, PT ;  /* 0xc2fc00000d00780b */ /* 0x000fe20003fae000 */
[----:B------:R-:W-:Y:S01]  /*232d0*/  FFMA R8, R8, UR5, -R0 ;  /* 0x0000000508087c23 */ /* 0x000fe20008000800 */
[----:B-1----:R-:W-:Y:S01]  /*232e0*/  @!P2 FMUL R165, R165, R165 ;  /* 0x000000a5a5a5a220 */ /* 0x002fe20000400000 */
[----:B------:R-:W-:Y:S02]  /*232f0*/  FSETP.GEU.AND P2, PT, R12, -126, PT ;  /* 0xc2fc00000c00780b */ /* 0x000fe40003f4e000 */
[----:B------:R-:W1:Y:S04]  /*23300*/  MUFU.EX2 R14, R14 ;  /* 0x0000000e000e7308 */ /* 0x000e680000000800 */
[----:B------:R-:W-:Y:S01]  /*23310*/  @!P4 FMUL R11, R11, 0.5 ;  /* 0x3f0000000b0bc820 */ /* 0x000fe20000400000 */
[----:B--2---:R-:W-:Y:S01]  /*23320*/  @!P3 FMUL R15, R15, R15 ;  /* 0x0000000f0f0fb220 */ /* 0x004fe20000400000 */
[----:B------:R-:W-:-:S02]  /*23330*/  FSETP.GEU.AND P3, PT, R8, -126, PT ;  /* 0xc2fc00000800780b */ /* 0x000fc40003f6e000 */
[----:B------:R-:W-:Y:S02]  /*23340*/  @!P5 FMUL R13, R13, 0.5 ;  /* 0x3f0000000d0dd820 */ /* 0x000fe40000400000 */
[----:B------:R-:W2:Y:S01]  /*23350*/  MUFU.EX2 R11, R11 ;  /* 0x0000000b000b7308 */ /* 0x000ea20000000800 */
[----:B------:R-:W-:Y:S01]  /*23360*/  @!P2 FMUL R12, R12, 0.5 ;  /* 0x3f0000000c0ca820 */ /* 0x000fe20000400000 */
[----:B------:R-:W-:-:S06]  /*23370*/  FFMA R10, R10, UR5, -R0 ;  /* 0x000000050a0a7c23 */ /* 0x000fcc0008000800 */
[----:B------:R-:W4:Y:S01]  /*23380*/  MUFU.EX2 R161, R13 ;  /* 0x0000000d00a17308 */ /* 0x000f220000000800 */
[----:B-1----:R-:W-:Y:S01]  /*23390*/  @!P6 FMUL R14, R14, R14 ;  /* 0x0000000e0e0ee220 */ /* 0x002fe20000400000 */
[----:B------:R-:W-:Y:S01]  /*233a0*/  @!P3 FMUL R8, R8, 0.5 ;  /* 0x3f0000000808b820 */ /* 0x000fe20000400000 */
[----:B------:R-:W-:-:S05]  /*233b0*/  FSETP.GEU.AND P6, PT, R10, -126, PT ;  /* 0xc2fc00000a00780b */ /* 0x000fca0003fce000 */
[----:B------:R-:W1:Y:S01]  /*233c0*/  MUFU.EX2 R12, R12 ;  /* 0x0000000c000c7308 */ /* 0x000e620000000800 */
[--C-:B------:R-:W-:Y:S01]  /*233d0*/  FFMA R3, R3, UR5, -R0.reuse ;  /* 0x0000000503037c23 */ /* 0x100fe20008000800 */
[----:B------:R-:W-:-:S06]  /*233e0*/  FFMA R9, R9, UR5, -R0 ;  /* 0x0000000509097c23 */ /* 0x000fcc0008000800 */
[----:B------:R3:W3:Y:S01]  /*233f0*/  MUFU.EX2 R13, R8 ;  /* 0x00000008000d7308 */ /* 0x0006e20000000800 */
[----:B--2---:R-:W-:Y:S01]  /*23400*/  @!P4 FMUL R11, R11, R11 ;  /* 0x0000000b0b0bc220 */ /* 0x004fe20000400000 */
[----:B------:R-:W-:Y:S01]  /*23410*/  FSETP.GEU.AND P4, PT, R3, -126, PT ;  /* 0xc2fc00000300780b */ /* 0x000fe20003f8e000 */
[----:B------:R-:W-:Y:S01]  /*23420*/  FFMA R2, R2, UR5, -R0 ;  /* 0x0000000502027c23 */ /* 0x000fe20008000800 */
[----:B----4-:R-:W-:Y:S01]  /*23430*/  @!P5 FMUL R161, R161, R161 ;  /* 0x000000a1a1a1d220 */ /* 0x010fe20000400000 */
[----:B------:R-:W-:Y:S01]  /*23440*/  FSETP.GEU.AND P5, PT, R9, -126, PT ;  /* 0xc2fc00000900780b */ /* 0x000fe20003fae000 */
[----:B------:R-:W-:Y:S01]  /*23450*/  @!P6 FMUL R10, R10, 0.5 ;  /* 0x3f0000000a0ae820 */ /* 0x000fe20000400000 */
[----:B-1----:R-:W-:Y:S01]  /*23460*/  @!P2 FMUL R12, R12, R12 ;  /* 0x0000000c0c0ca220 */ /* 0x002fe20000400000 */
[----:B------:R-:W-:Y:S02]  /*23470*/  FSETP.GEU.AND P2, PT, R2, -126, PT ;  /* 0xc2fc00000200780b */ /* 0x000fe40003f4e000 */
[----:B------:R1:W2:Y:S01]  /*23480*/  MUFU.EX2 R157, R10 ;  /* 0x0000000a009d7308 */ /* 0x0002a20000000800 */
[----:B---3--:R-:W-:Y:S01]  /*23490*/  FADD R8, R153, R11 ;  /* 0x0000000b99087221 */ /* 0x008fe20000000000 */
[----:B------:R-:W-:Y:S01]  /*234a0*/  @!P3 FMUL R13, R13, R13 ;  /* 0x0000000d0d0db220 */ /* 0x000fe20000400000 */
[----:B-1----:R-:W-:-:S02]  /*234b0*/  FADD R10, R164, R17 ;  /* 0x00000011a40a7221 */ /* 0x002fc40000000000 */
[----:B------:R-:W-:Y:S02]  /*234c0*/  @!P4 FMUL R3, R3, 0.5 ;  /* 0x3f0000000303c820 */ /* 0x000fe40000400000 */
[----:B------:R-:W-:Y:S01]  /*234d0*/  FADD R16, R10, R8 ;  /* 0x000000080a107221 */ /* 0x000fe20000000000 */
[----:B------:R-:W-:Y:S01]  /*234e0*/  FADD R10, R158, R14 ;  /* 0x0000000e9e0a7221 */ /* 0x000fe20000000000 */
[----:B------:R-:W-:Y:S01]  /*234f0*/  FADD R8, R21, R13 ;  /* 0x0000000d15087221 */ /* 0x000fe20000000000 */
[----:B------:R-:W-:Y:S01]  /*23500*/  @!P5 FMUL R9, R9, 0.5 ;  /* 0x3f0000000909d820 */ /* 0x000fe20000400000 */
[----:B------:R-:W1:Y:S02]  /*23510*/  MUFU.EX2 R3, R3 ;  /* 0x0000000300037308 */ /* 0x000e640000000800 */
[----:B------:R-:W-:Y:S01]  /*23520*/  FADD R8, R10, R8 ;  /* 0x000000080a087221 */ /* 0x000fe20000000000 */
[----:B------:R-:W-:-:S03]  /*23530*/  @!P2 FMUL R2, R2, 0.5 ;  /* 0x3f0000000202a820 */ /* 0x000fc60000400000 */
[----:B------:R-:W-:Y:S02]  /*23540*/  FADD R22, R16, R8 ;  /* 0x0000000810167221 */ /* 0x000fe40000000000 */
[----:B------:R-:W3:Y:S01]  /*23550*/  MUFU.EX2 R9, R9 ;  /* 0x0000000900097308 */ /* 0x000ee20000000800 */
[----:B------:R-:W-:-:S07]  /*23560*/  FFMA R167, R167, UR5, -R0 ;  /* 0x00000005a7a77c23 */ /* 0x000fce0008000800 */
[----:B------:R-:W4:Y:S01]  /*23570*/  MUFU.EX2 R8, R2 ;  /* 0x0000000200087308 */ /* 0x000f220000000800 */
[--C-:B------:R-:W-:Y:S01]  /*23580*/  FFMA R162, R162, UR5, -R0.reuse ;  /* 0x00000005a2a27c23 */ /* 0x100fe20008000800 */
[----:B--2---:R-:W-:Y:S01]  /*23590*/  @!P6 FMUL R157, R157, R157 ;  /* 0x0000009d9d9de220 */ /* 0x004fe20000400000 */
[--C-:B------:R-:W-:Y:S01]  /*235a0*/  FFMA R163, R163, UR5, -R0.reuse ;  /* 0x00000005a3a37c23 */ /* 0x100fe20008000800 */
[----:B------:R-:W-:Y:S01]  /*235b0*/  FSETP.GEU.AND P6, PT, R167, -126, PT ;  /* 0xc2fc0000a700780b */ /* 0x000fe20003fce000 */
[--C-:B------:R-:W-:Y:S01]  /*235c0*/  FFMA R18, R18, UR5, -R0.reuse ;  /* 0x0000000512127c23 */ /* 0x100fe20008000800 */
[----:B-1----:R-:W-:Y:S01]  /*235d0*/  @!P4 FMUL R3, R3, R3 ;  /* 0x000000030303c220 */ /* 0x002fe20000400000 */
[----:B------:R-:W-:Y:S01]  /*235e0*/  FFMA R0, R215, UR5, -R0 ;  /* 0x00000005d7007c23 */ /* 0x000fe20008000800 */
[----:B------:R-:W-:Y:S01]  /*235f0*/  FSETP.GEU.AND P4, PT, R162, -126, PT ;  /* 0xc2fc0000a200780b */ /* 0x000fe20003f8e000 */
[----:B---3--:R-:W-:Y:S01]  /*23600*/  @!P5 FMUL R9, R9, R9 ;  /* 0x000000090909d220 */ /* 0x008fe20000400000 */
[----:B------:R-:W-:Y:S01]  /*23610*/  FSETP.GEU.AND P5, PT, R163, -126, PT ;  /* 0xc2fc0000a300780b */ /* 0x000fe20003fae000 */
[----:B------:R-:W-:Y:S01]  /*23620*/  FADD R10, R181, R165 ;  /* 0x000000a5b50a7221 */ /* 0x000fe20000000000 */
[----:B------:R-:W-:Y:S01]  /*23630*/  FSETP.GEU.AND P3, PT, R18, -126, PT ;  /* 0xc2fc00001200780b */ /* 0x000fe20003f6e000 */
[----:B----4-:R-:W-:Y:S01]  /*23640*/  @!P2 FMUL R8, R8, R8 ;  /* 0x000000080808a220 */ /* 0x010fe20000400000 */
[----:B------:R-:W-:Y:S01]  /*23650*/  FSETP.GEU.AND P2, PT, R0, -126, PT ;  /* 0xc2fc00000000780b */ /* 0x000fe20003f4e000 */
[----:B------:R-:W-:-:S02]  /*23660*/  FADD R2, R173, R157 ;  /* 0x0000009dad027221 */ /* 0x000fc40000000000 */
[----:B------:R-:W-:-:S04]  /*23670*/  @!P6 FMUL R167, R167, 0.5 ;  /* 0x3f000000a7a7e820 */ /* 0x000fc80000400000 */
[----:B------:R-:W-:Y:S01]  /*23680*/  @!P4 FMUL R162, R162, 0.5 ;  /* 0x3f000000a2a2c820 */ /* 0x000fe20000400000 */
[----:B------:R-:W-:Y:S01]  /*23690*/  FADD R20, R231, R229 ;  /* 0x000000e5e7147221 */ /* 0x000fe20000000000 */
[----:B------:R-:W-:Y:S01]  /*236a0*/  FADD R16, R10, R2 ;  /* 0x000000020a107221 */ /* 0x000fe20000000000 */
[----:B------:R-:W-:Y:S01]  /*236b0*/  FADD R10, R177, R161 ;  /* 0x000000a1b10a7221 */ /* 0x000fe20000000000 */
[----:B------:R-:W-:Y:S01]  /*236c0*/  FADD R2, R169, R3 ;  /* 0x00000003a9027221 */ /* 0x000fe20000000000 */
[----:B------:R-:W-:Y:S01]  /*236d0*/  @!P5 FMUL R163, R163, 0.5 ;  /* 0x3f000000a3a3d820 */ /* 0x000fe20000400000 */
[----:B------:R-:W1:Y:S01]  /*236e0*/  MUFU.EX2 R167, R167 ;  /* 0x000000a700a77308 */ /* 0x000e620000000800 */
[----:B------:R-:W-:Y:S01]  /*236f0*/  @!P3 FMUL R18, R18, 0.5 ;  /* 0x3f0000001212b820 */ /* 0x000fe20000400000 */
[----:B------:R-:W-:Y:S01]  /*23700*/  FADD R2, R10, R2 ;  /* 0x000000020a027221 */ /* 0x000fe20000000000 */
[----:B------:R-:W2:Y:S01]  /*23710*/  LDL.LU R215, [R1+0x178] ;  /* 0x0001780001d77983 */ /* 0x000ea20000300800 */
[----:B------:R-:W-:-:S04]  /*23720*/  @!P2 FMUL R0, R0, 0.5 ;  /* 0x3f0000000000a820 */ /* 0x000fc80000400000 */
[----:B------:R-:W3:Y:S01]  /*23730*/  MUFU.EX2 R159, R162 ;  /* 0x000000a2009f7308 */ /* 0x000ee20000000800 */
[----:B------:R-:W-:Y:S01]  /*23740*/  FADD R152, R20, R170 ;  /* 0x000000aa14987221 */ /* 0x000fe20000000000 */
[----:B------:R-:W-:Y:S01]  /*23750*/  FADD R20, R16, R2 ;  /* 0x0000000210147221 */ /* 0x000fe20000000000 */
[----:B------:R-:W-:Y:S01]  /*23760*/  FADD R10, R160, R15 ;  /* 0x0000000fa00a7221 */ /* 0x000fe20000000000 */
[----:B------:R-:W-:Y:S01]  /*23770*/  FADD R2, R23, R9 ;  /* 0x0000000917027221 */ /* 0x000fe20000000000 */
[----:B------:R-:W4:Y:S03]  /*23780*/  LDL.LU R232, [R1+0x16c] ;  /* 0x00016c0001e87983 */ /* 0x000f260000300800 */
[----:B------:R-:W3:Y:S01]  /*23790*/  MUFU.EX2 R171, R18 ;  /* 0x0000001200ab7308 */ /* 0x000ee20000000800 */
[----:B------:R-:W-:-:S07]  /*237a0*/  FADD R10, R10, R2 ;  /* 0x000000020a0a7221 */ /* 0x000fce0000000000 */
[----:B------:R-:W3:Y:S01]  /*237b0*/  MUFU.EX2 R163, R163 ;  /* 0x000000a300a37308 */ /* 0x000ee20000000800 */
[----:B------:R-:W-:-:S07]  /*237c0*/  FADD R2, R156, R12 ;  /* 0x0000000c9c027221 */ /* 0x000fce0000000000 */
[----:B------:R3:W3:Y:S01]  /*237d0*/  MUFU.EX2 R155, R0 ;  /* 0x00000000009b7308 */ /* 0x0006e20000000800 */
[----:B-1----:R-:W-:Y:S01]  /*237e0*/  @!P6 FMUL R167, R167, R167 ;  /* 0x000000a7a7a7e220 */ /* 0x002fe20000400000 */
[----:B---3--:R-:W-:Y:S01]  /*237f0*/  @!P4 FMUL R159, R159, R159 ;  /* 0x0000009f9f9fc220 */ /* 0x008fe20000400000 */
[----:B------:R-:W3:Y:S01]  /*23800*/  LDL.LU R154, [R1+0x168] ;  /* 0x00016800019a7983 */ /* 0x000ee20000300800 */
[----:B------:R-:W-:-:S03]  /*23810*/  @!P3 FMUL R171, R171, R171 ;  /* 0x000000abababb220 */ /* 0x000fc60000400000 */
[----:B------:R-:W2:Y:S01]  /*23820*/  LDL.LU R231, [R1+0x158] ;  /* 0x0001580001e77983 */ /* 0x000ea20000300800 */
[----:B------:R-:W-:Y:S01]  /*23830*/  FADD R0, R19, R8 ;  /* 0x0000000813007221 */ /* 0x000fe20000000000 */
[----:B------:R-:W-:Y:S02]  /*23840*/  @!P5 FMUL R163, R163, R163 ;  /* 0x000000a3a3a3d220 */ /* 0x000fe40000400000 */
[----:B------:R-:W4:Y:S01]  /*23850*/  LDL.LU R229, [R1+0x15c] ;  /* 0x00015c0001e57983 */ /* 0x000f220000300800 */
[----:B------:R-:W-:Y:S01]  /*23860*/  FADD R0, R2, R0 ;  /* 0x0000000002007221 */ /* 0x000fe20000000000 */
[----:B------:R-:W-:Y:S02]  /*23870*/  FADD R2, R183, R167 ;  /* 0x000000a7b7027221 */ /* 0x000fe40000000000 */
[----:B------:R-:W3:Y:S01]  /*23880*/  LDL.LU R170, [R1+0x14c] ;  /* 0x00014c0001aa7983 */ /* 0x000ee20000300800 */
[----:B------:R-:W-:Y:S01]  /*23890*/  FADD R18, R10, R0 ;  /* 0x000000000a127221 */ /* 0x000fe20000000000 */
[----:B------:R-:W-:Y:S01]  /*238a0*/  FADD R0, R175, R159 ;  /* 0x0000009faf007221 */ /* 0x000fe20000000000 */
[----:B------:R-:W-:Y:S01]  /*238b0*/  @!P2 FMUL R155, R155, R155 ;  /* 0x0000009b9b9ba220 */ /* 0x000fe20000400000 */
[----:B------:R-:W2:Y:S02]  /*238c0*/  LDL.LU R162, [R1+0x148] ;  /* 0x0001480001a27983 */ /* 0x000ea40000300800 */
[----:B------:R-:W-:Y:S01]  /*238d0*/  FADD R16, R2, R0 ;  /* 0x0000000002107221 */ /* 0x000fe20000000000 */
[----:B------:R-:W-:Y:S01]  /*238e0*/  FADD R2, R179, R163 ;  /* 0x000000a3b3027221 */ /* 0x000fe20000000000 */
[----:B------:R-:W-:-:S04]  /*238f0*/  FADD R0, R171, R155 ;  /* 0x0000009bab007221 */ /* 0x000fc80000000000 */
[----:B------:R-:W-:Y:S01]  /*23900*/  FADD R10, R2, R0 ;  /* 0x00000000020a7221 */ /* 0x000fe20000000000 */
[----:B------:R-:W-:-:S05]  /*23910*/  FMUL R2, R237, UR5 ;  /* 0x00000005ed027c20 */ /* 0x000fca0008400000 */
[----:B------:R-:W-:-:S13]  /*23920*/  FSETP.GEU.AND P2, PT, R2, -126, PT ;  /* 0xc2fc00000200780b */ /* 0x000fda0003f4e000 */
[----:B------:R-:W-:-:S06]  /*23930*/  @!P2 FMUL R2, R2, 0.5 ;  /* 0x3f0000000202a820 */ /* 0x000fcc0000400000 */
[----:B------:R-:W1:Y:S01]  /*23940*/  MUFU.EX2 R2, R2 ;  /* 0x0000000200027308 */ /* 0x000e620000000800 */
[----:B------:R-:W-:Y:S01]  /*23950*/  FADD R10, R16, R10 ;  /* 0x0000000a100a7221 */ /* 0x000fe20000000000 */
[----:B------:R-:W-:Y:S01]  /*23960*/  FMUL R0, R166, UR5 ;  /* 0x00000005a6007c20 */ /* 0x000fe20008400000 */
[----:B------:R-:W-:Y:S01]  /*23970*/  FADD R16, R22, R18 ;  /* 0x0000001216107221 */ /* 0x000fe20000000000 */
[----:B------:R-:W4:Y:S01]  /*23980*/  LDL.LU R166, [R1+0x13c] ;  /* 0x00013c0001a67983 */ /* 0x000f220000300800 */
[----:B------:R-:W-:-:S03]  /*23990*/  FADD R10, R20, R10 ;  /* 0x0000000a140a7221 */ /* 0x000fc60000000000 */
[----:B------:R-:W3:Y:S04]  /*239a0*/  LDL.LU R20, [R1+0x138] ;  /* 0x0001380001147983 */ /* 0x000ee80000300800 */
[----:B------:R-:W2:Y:S04]  /*239b0*/  LDL.LU R22, [R1+0x128] ;  /* 0x0001280001167983 */ /* 0x000ea80000300800 */
[----:B------:R-:W4:Y:S01]  /*239c0*/  LDL.LU R18, [R1+0x12c] ;  /* 0x00012c0001127983 */ /* 0x000f220000300800 */
[----:B-1----:R-:W-:-:S04]  /*239d0*/  @!P2 FMUL R2, R2, R2 ;  /* 0x000000020202a220 */ /* 0x002fc80000400000 */
[-C--:B------:R-:W-:Y:S01]  /*239e0*/  FMUL R109, R109, R2.reuse ;  /* 0x000000026d6d7220 */ /* 0x080fe20000400000 */
[-C--:B------:R-:W-:Y:S01]  /*239f0*/  FMUL R112, R112, R2.reuse ;  /* 0x0000000270707220 */ /* 0x080fe20000400000 */
        /* <DEDUP_REMOVED lines=10> */
[----:B-1----:R-:W2:Y:S04]  /*23aa0*/  LDL.LU R112, [R1+0x404] ;  /* 0x0004040001707983 */ /* 0x002ea80000300800 */
[----:B------:R1:W-:Y:S01]  /*23ab0*/  STL [R1+0x10], R113 ;  /* 0x0000107101007387 */ /* 0x0003e20000100800 */
[----:B------:R-:W-:-:S03]  /*23ac0*/  FMUL R128, R128, R2 ;  /* 0x0000000280807220 */ /* 0x000fc60000400000 */
[----:B-1----:R-:W4:Y:S04]  /*23ad0*/  LDL.LU R113, [R1+0x400] ;  /* 0x0004000001717983 */ /* 0x002f280000300800 */
        /* <DEDUP_REMOVED lines=159> */
[----:B------:R1:W-:Y:S04]  /*244d0*/  STL [R1+0x1c0], R91 ;  /* 0x0001c05b01007387 */ /* 0x0003e80000100800 */
        /* <DEDUP_REMOVED lines=10> */
[----:B------:R4:W-:Y:S04]  /*24580*/  STL [R1+0x1e4], R182 ;  /* 0x0001e4b601007387 */ /* 0x0009e80000100800 */
[----:B-1----:R-:W4:Y:S01]  /*24590*/  LDL.LU R102, [R1+0x8] ;  /* 0x0000080001667983 */ /* 0x002f220000300800 */
[----:B------:R-:W-:Y:S01]  /*245a0*/  FSETP.GEU.AND P3, PT, R0, -126, PT ;  /* 0xc2fc00000000780b */ /* 0x000fe20003f6e000 */
[----:B------:R-:W-:-:S12]  /*245b0*/  FMUL R178, R178, R2 ;  /* 0x00000002b2b27220 */ /* 0x000fd80000400000 */
[----:B------:R-:W-:-:S06]  /*245c0*/  @!P3 FMUL R0, R0, 0.5 ;  /* 0x3f0000000000b820 */ /* 0x000fcc0000400000 */
[----:B------:R-:W1:Y:S01]  /*245d0*/  MUFU.EX2 R0, R0 ;  /* 0x0000000000007308 */ /* 0x000e620000000800 */
        /* <DEDUP_REMOVED lines=44> */
[-C--:B---3--:R-:W-:Y:S01]  /*248a0*/  FMUL R109, R109, R2.reuse ;  /* 0x000000026d6d7220 */ /* 0x088fe20000400000 */
[-C--:B--2---:R-:W-:Y:S01]  /*248b0*/  FMUL R112, R112, R2.reuse ;  /* 0x0000000270707220 */ /* 0x084fe20000400000 */
[-C--:B----4-:R-:W-:Y:S01]  /*248c0*/  FMUL R113, R113, R2.reuse ;  /* 0x0000000271717220 */ /* 0x090fe20000400000 */
        /* <DEDUP_REMOVED lines=19> */
[----:B------:R-:W-:Y:S01]  /*24a00*/  FADD R2, R16, R10 ;  /* 0x0000000a10027221 */ /* 0x000fe20000000000 */
[----:B------:R-:W2:Y:S01]  /*24a10*/  LDL.LU R152, [R1+0x11c] ;  /* 0x00011c0001987983 */ /* 0x000ea20000300800 */
[----:B------:R-:W-:-:S03]  /*24a20*/  F2FP.F16.F32.PACK_AB R180, R180, R228 ;  /* 0x000000e4b4b4723e */ /* 0x000fc600000000ff */
[----:B------:R-:W3:Y:S01]  /*24a30*/  LDL.LU R16, [R1+0x10c] ;  /* 0x00010c0001107983 */ /* 0x000ee20000300800 */
[----:B------:R-:W-:-:S03]  /*24a40*/  F2FP.F16.F32.PACK_AB R182, R185, R212 ;  /* 0x000000d4b9b6723e */ /* 0x000fc600000000ff */
[----:B------:R-:W4:Y:S01]  /*24a50*/  LDL.LU R10, [R1+0x118] ;  /* 0x00011800010a7983 */ /* 0x000f220000300800 */
[----:B------:R-:W-:-:S03]  /*24a60*/  F2FP.F16.F32.PACK_AB R176, R176, R184 ;  /* 0x000000b8b0b0723e */ /* 0x000fc600000000ff */
[----:B------:R-:W2:Y:S01]  /*24a70*/  LDL.LU R228, [R1+0x108] ;  /* 0x0001080001e47983 */ /* 0x000ea20000300800 */
[----:B-1----:R-:W-:-:S03]  /*24a80*/  F2FP.F16.F32.PACK_AB R178, R168, R172 ;  /* 0x000000aca8b2723e */ /* 0x002fc600000000ff */
[----:B------:R-:W3:Y:S01]  /*24a90*/  LDL.LU R212, [R1+0xf8] ;  /* 0x0000f80001d47983 */ /* 0x000ee20000300800 */
[----:B------:R-:W-:-:S03]  /*24aa0*/  @!P3 FMUL R0, R0, R0 ;  /* 0x000000000000b220 */ /* 0x000fc60000400000 */
        /* <DEDUP_REMOVED lines=29> */
[----:B------:R-:W-:-:S05]  /*24c80*/  FMUL R102, R102, R0 ;  /* 0x0000000066667220 */ /* 0x000fca0000400000 */
        /* <DEDUP_REMOVED lines=51> */
[----:B-1----:R-:W2:Y:S01]  /*24fc0*/  LDL.LU R151, [R1+0x2b0] ;  /* 0x0002b00001977983 */ /* 0x002ea20000300800 */
[-C--:B------:R-:W-:Y:S01]  /*24fd0*/  FMUL R233, R233, R0.reuse ;  /* 0x00000000e9e97220 */ /* 0x080fe20000400000 */
[-C--:B---3--:R-:W-:Y:S01]  /*24fe0*/  FMUL R172, R172, R0.reuse ;  /* 0x00000000acac7220 */ /* 0x088fe20000400000 */
[-C--:B----4-:R-:W-:Y:S01]  /*24ff0*/  FMUL R168, R168, R0.reuse ;  /* 0x00000000a8a87220 */ /* 0x090fe20000400000 */
[-C--:B--2---:R-:W-:Y:S01]  /*25000*/  FMUL R184, R184, R0.reuse ;  /* 0x00000000b8b87220 */ /* 0x084fe20000400000 */
[-C--:B------:R-:W-:Y:S01]  /*25010*/  FMUL R212, R212, R0.reuse ;  /* 0x00000000d4d47220 */ /* 0x080fe20000400000 */
[----:B------:R1:W-:Y:S01]  /*25020*/  STL [R1+0xd8], R233 ;  /* 0x0000d8e901007387 */ /* 0x0003e20000100800 */
[-C--:B------:R-:W-:Y:S01]  /*25030*/  FMUL R185, R185, R0.reuse ;  /* 0x00000000b9b97220 */ /* 0x080fe20000400000 */
[-C--:B------:R-:W-:Y:S01]  /*25040*/  FMUL R228, R228, R0.reuse ;  /* 0x00000000e4e47220 */ /* 0x080fe20000400000 */
[-C--:B------:R-:W-:Y:S01]  /*25050*/  FMUL R16, R16, R0.reuse ;  /* 0x0000000010107220 */ /* 0x080fe20000400000 */
[-C--:B------:R-:W-:Y:S01]  /*25060*/  FMUL R10, R10, R0.reuse ;  /* 0x000000000a0a7220 */ /* 0x080fe20000400000 */
[-C--:B------:R-:W-:Y:S01]  /*25070*/  FMUL R152, R152, R0.reuse ;  /* 0x0000000098987220 */ /* 0x080fe20000400000 */
[----:B-1----:R1:W5:Y:S04]  /*25080*/  LDL.LU R233, [R1+0x2ac] ;  /* 0x0002ac0001e97983 */ /* 0x0023680000300800 */
[----:B------:R2:W-:Y:S01]  /*25090*/  STL [R1+0xdc], R172 ;  /* 0x0000dcac01007387 */ /* 0x0005e20000100800 */
[----:B------:R-:W-:-:S03]  /*250a0*/  FMUL R22, R22, R0 ;  /* 0x0000000016167220 */ /* 0x000fc60000400000 */
        /* <DEDUP_REMOVED lines=62> */
[----:B------:R1:W-:Y:S01]  /*25490*/  STL [R1+0x1fc], R230 ;  /* 0x0001fce601007387 */ /* 0x0003e20000100800 */
[----:B------:R-:W-:Y:S01]  /*254a0*/  ULEA UR6, UR4, UR60, 0x3 ;  /* 0x0000003c04067291 */ /* 0x000fe2000f8e183f */
[----:B------:R-:W-:Y:S01]  /*254b0*/  FFMA R235, R0, R235, R2 ;  /* 0x000000eb00eb7223 */ /* 0x000fe20000000002 */
[----:B------:R-:W-:Y:S01]  /*254c0*/  SHF.L.U32 R2, R234, 0x1f, RZ ;  /* 0x0000001fea027819 */ /* 0x000fe200000006ff */
[----:B------:R-:W-:Y:S01]  /*254d0*/  FMUL R26, R26, R0 ;  /* 0x000000001a1a7220 */ /* 0x000fe20000400000 */
[----:B------:R-:W-:Y:S01]  /*254e0*/  F2FP.F16.F32.PACK_AB R181, R181, R164 ;  /* 0x000000a4b5b5723e */ /* 0x000fe200000000ff */
[----:B------:R-:W-:Y:S01]  /*254f0*/  FMUL R27, R27, R0 ;  /* 0x000000001b1b7220 */ /* 0x000fe20000400000 */
[----:B------:R-:W-:-:S03]  /*25500*/  F2FP.F16.F32.PACK_AB R183, R183, R160 ;  /* 0x000000a0b7b7723e */ /* 0x000fc600000000ff */
[----:B------:R1:W4:Y:S01]  /*25510*/  SYNCS.PHASECHK.TRANS64.TRYWAIT P2, [UR6+0xc0000], R2 ;  /* 0x0c000002ff0075a7 */ /* 0x0003220008040146 */
[----:B------:R-:W-:Y:S01]  /*25520*/  F2FP.F16.F32.PACK_AB R177, R177, R158 ;  /* 0x0000009eb1b1723e */ /* 0x000fe200000000ff */
[----:B------:R-:W-:Y:S01]  /*25530*/  FMUL R30, R30, R0 ;  /* 0x000000001e1e7220 */ /* 0x000fe20000400000 */
[----:B------:R-:W-:Y:S01]  /*25540*/  F2FP.F16.F32.PACK_AB R179, R179, R156 ;  /* 0x0000009cb3b3723e */ /* 0x000fe200000000ff */
[-C--:B------:R-:W-:Y:S01]  /*25550*/  FMUL R31, R31, R0.reuse ;  /* 0x000000001f1f7220 */ /* 0x080fe20000400000 */
        /* <DEDUP_REMOVED lines=56> */
[----:B--2---:R-:W-:-:S02]  /*258e0*/  F2FP.F16.F32.PACK_AB R172, R209, R227 ;  /* 0x000000e3d1ac723e */ /* 0x004fc400000000ff */
[----:B---3--:R-:W-:Y:S02]  /*258f0*/  F2FP.F16.F32.PACK_AB R174, R208, R226 ;  /* 0x000000e2d0ae723e */ /* 0x008fe400000000ff */
        /* <DEDUP_REMOVED lines=22> */
[----:B------:R-:W-:Y:S01]  /*25a60*/  F2FP.F16.F32.PACK_AB R154, R188, R213 ;  /* 0x000000d5bc9a723e */ /* 0x000fe200000000ff */
[-C--:B------:R-:W-:Y:S01]  /*25a70*/  FMUL R150, R150, R0.reuse ;  /* 0x0000000096967220 */ /* 0x080fe20000400000 */
[----:B------:R-:W-:Y:S01]  /*25a80*/  FMUL R151, R151, R0 ;  /* 0x0000000097977220 */ /* 0x000fe20000400000 */
[----:B-1--4-:R-:W-:Y:S06]  /*25a90*/  @!P0 BRA `(.L_x_39) ;  /* 0x0000000000048947 */ /* 0x012fec0003800000 */
[----:B------:R-:W-:Y:S01]  /*25aa0*/  BPT.TRAP 0x1 ;  /* 0x000000040000795c */ /* 0x000fe20000300000 */
.L_x_39:
[----:B------:R-:W-:Y:S05]  /*25ab0*/  @P2 BRA `(.L_x_40) ;  /* 0x0000000000082947 */ /* 0x000fea0003800000 */
[----:B------:R-:W1:Y:S02]  /*25ac0*/  SYNCS.PHASECHK.TRANS64.TRYWAIT P2, [UR6+0xc0000], R2 ;  /* 0x0c000002ff0075a7 */ /* 0x000e640008040146 */
[----:B-1----:R-:W-:Y:S05]  /*25ad0*/  @!P2 BRA `(.L_x_41) ;  /* 0x000001280078a947 */ /* 0x002fea0003800000 */
.L_x_40:
        /* <DEDUP_REMOVED lines=156> */
[----:B-1----:R-:W-:Y:S01]  /*264a0*/  MOV R2, R150 ;  /* 0x0000009600027202 */ /* 0x002fe20000000f00 */
[----:B------:R-:W-:Y:S01]  /*264b0*/  IMAD.MOV.U32 R3, RZ, RZ, R149 ;  /* 0x000000ffff037224 */ /* 0x000fe200078e0095 */
[----:B------:R-:W-:Y:S01]  /*264c0*/  MOV R0, R151 ;  /* 0x0000009700007202 */ /* 0x000fe20000000f00 */
[----:B------:R-:W-:Y:S01]  /*264d0*/  STL.64 [R1+0x8], R26 ;  /* 0x0000081a01007387 */ /* 0x000fe20000100a00 */
[----:B---3--:R-:W-:Y:S01]  /*264e0*/  MOV R4, R148 ;  /* 0x0000009400047202 */ /* 0x008fe20000000f00 */
[----:B------:R-:W-:Y:S01]  /*264f0*/  IMAD.MOV.U32 R6, RZ, RZ, R146 ;  /* 0x000000ffff067224 */ /* 0x000fe200078e0092 */
[----:B------:R-:W-:Y:S01]  /*26500*/  MOV R5, R147 ;  /* 0x0000009300057202 */ /* 0x000fe20000000f00 */
[----:B------:R-:W-:Y:S01]  /*26510*/  STL.64 [R1+0x10], R28 ;  /* 0x0000101c01007387 */ /* 0x000fe20000100a00 */
[----:B------:R-:W-:Y:S01]  /*26520*/  MOV R8, R144 ;  /* 0x0000009000087202 */ /* 0x000fe20000000f00 */
        /* <DEDUP_REMOVED lines=70> */
[----:B------:R1:W-:Y:S01]  /*26990*/  STL [R1+0xa0], R64 ;  /* 0x0000a04001007387 */ /* 0x0003e20000100800 */
[----:B------:R-:W-:Y:S01]  /*269a0*/  MOV R210, R90 ;  /* 0x0000005a00d27202 */ /* 0x000fe20000000f00 */
[----:B------:R-:W-:Y:S01]  /*269b0*/  IMAD.MOV.U32 R211, RZ, RZ, R89 ;  /* 0x000000ffffd37224 */ /* 0x000fe200078e0059 */
[----:B------:R-:W-:Y:S01]  /*269c0*/  MOV R209, R91 ;  /* 0x0000005b00d17202 */ /* 0x000fe20000000f00 */
[----:B------:R-:W2:Y:S01]  /*269d0*/  LDL.LU.64 R150, [R1+0x12a0] ;  /* 0x0012a00001967983 */ /* 0x000ea20000300a00 */
        /* <DEDUP_REMOVED lines=1195> */
[----:B------:R-:W-:-:S03]  /*2b490*/  MOV R0, R151 ;  /* 0x0000009700007202 */ /* 0x000fc60000000f00 */
[----:B------:R-:W-:Y:S01]  /*2b4a0*/  STL.64 [R1+0x60], R48 ;  /* 0x0000603001007387 */ /* 0x000fe20000100a00 */
[----:B------:R-:W-:Y:S01]  /*2b4b0*/  MOV R4, R148 ;  /* 0x0000009400047202 */ /* 0x000fe20000000f00 */
[----:B------:R-:W-:Y:S02]  /*2b4c0*/  IMAD.MOV.U32 R3, RZ, RZ, R149 ;  /* 0x000000ffff037224 */ /* 0x000fe400078e0095 */
[----:B------:R-:W-:Y:S01]  /*2b4d0*/  STL.64 [R1+0x68], R50 ;  /* 0x0000683201007387 */ /* 0x000fe20000100a00 */
[----:B------:R-:W-:Y:S01]  /*2b4e0*/  IMAD.MOV.U32 R6, RZ, RZ, R146 ;  /* 0x000000ffff067224 */ /* 0x000fe200078e0092 */
[----:B------:R-:W-:Y:S02]  /*2b4f0*/  MOV R5, R147 ;  /* 0x0000009300057202 */ /* 0x000fe40000000f00 */
[----:B------:R1:W-:Y:S01]  /*2b500*/  STL [R1+0x70], R52 ;  /* 0x0000703401007387 */ /* 0x0003e20000100800 */
[----:B------:R-:W-:-:S03]  /*2b510*/  MOV R8, R144 ;  /* 0x0000009000087202 */ /* 0x000fc60000000f00 */
[----:B------:R-:W2:Y:S01]  /*2b520*/  LDL.LU.64 R150, [R1+0xae0] ;  /* 0x000ae00001967983 */ /* 0x000ea20000300a00 */
        /* <DEDUP_REMOVED lines=251> */
[----:B------:R-:W-:-:S03]  /*2c4e0*/  MOV R63, R162 ;  /* 0x000000a2003f7202 */ /* 0x000fc60000000f00 */
[----:B------:R-:W2:Y:S01]  /*2c4f0*/  LDL.LU R59, [R1+0x6c] ;  /* 0x00006c00013b7983 */ /* 0x000ea20000300800 */
[----:B------:R-:W-:-:S03]  /*2c500*/  IMAD.MOV.U32 R64, RZ, RZ, R163 ;  /* 0x000000ffff407224 */ /* 0x000fc600078e00a3 */
        /* <DEDUP_REMOVED lines=648> */
[----:B------:R-:W-:-:S03]  /*2ed90*/  MOV R53, R154 ;  /* 0x0000009a00357202 */ /* 0x000fc60000000f00 */
[----:B------:R-:W3:Y:S04]  /*2eda0*/  LDL.LU R8, [R1+0x4dc] ;  /* 0x0004dc0001087983 */ /* 0x000ee80000300800 */
        /* <DEDUP_REMOVED lines=251> */
.L_x_42:
[----:B------:R-:W-:-:S04]  /*2fd60*/  ULEA UR6, UR7, UR60, 0x3 ;  /* 0x0000003c07067291 */ /* 0x000fc8000f8e183f */
[----:B------:R-:W-:-:S04]  /*2fd70*/  UIADD3 UR6, UR6, 0xc0028, URZ ;  /* 0x000c002806067890 */ /* 0x000fc8000fffe03f */
[----:B------:R-:W-:-:S09]  /*2fd80*/  UPRMT UR6, URZ, 0x654, UR6 ;  /* 0x000006543f067896 */ /* 0x000fd20008000006 */
[----:B------:R-:W-:Y:S01]  /*2fd90*/  SYNCS.ARRIVE.TRANS64.RED.A1T0 RZ, [UR6], RZ ;  /* 0x000000ffffff79a7 */ /* 0x000fe20008100406 */
[----:B------:R-:W-:Y:S05]  /*2fda0*/  @P1 BRA `(.L_x_43) ;  /* 0x0000000000041947 */ /* 0x000fea0003800000 */
[----:B------:R-:W-:Y:S01]  /*2fdb0*/  BPT.TRAP 0x1 ;  /* 0x000000040000795c */ /* 0x000fe20000300000 */
.L_x_43:
[----:B------:R-:W-:-:S04]  /*2fdc0*/  UIADD3 UR6, UR7, 0x1, URZ ;  /* 0x0000000107067890 */ /* 0x000fc8000fffe03f */
[----:B------:R-:W-:-:S04]  /*2fdd0*/  UISETP.NE.AND UP0, UPT, UR6, 0x5, UPT ;  /* 0x000000050600788c */ /* 0x000fc8000bf05270 */
[----:B------:R-:W-:Y:S01]  /*2fde0*/  USEL UR6, UR6, URZ, UP0 ;  /* 0x0000003f06067287 */ /* 0x000fe20008000000 */
[----:B------:R-:W-:Y:S11]  /*2fdf0*/  @!P0 BRA `(.L_x_44) ;  /* 0x0000000000048947 */ /* 0x000ff60003800000 */
[----:B------:R-:W-:Y:S01]  /*2fe00*/  BPT.TRAP 0x1 ;  /* 0x000000040000795c */ /* 0x000fe20000300000 */
.L_x_44:
[----:B------:R-:W-:-:S04]  /*2fe10*/  ULEA UR7, UR6, UR60, 0x3 ;  /* 0x0000003c06077291 */ /* 0x000fc8000f8e183f */
[----:B------:R-:W-:-:S04]  /*2fe20*/  UIADD3 UR7, UR7, 0xc0028, URZ ;  /* 0x000c002807077890 */ /* 0x000fc8000fffe03f */
[----:B------:R-:W-:-:S09]  /*2fe30*/  UPRMT UR7, URZ, 0x654, UR7 ;  /* 0x000006543f077896 */ /* 0x000fd20008000007 */
[----:B------:R-:W-:Y:S01]  /*2fe40*/  SYNCS.ARRIVE.TRANS64.RED.A1T0 RZ, [UR7], RZ ;  /* 0x000000ffffff79a7 */ /* 0x000fe20008100407 */
[----:B------:R-:W-:Y:S05]  /*2fe50*/  @P1 BRA `(.L_x_45) ;  /* 0x0000000000041947 */ /* 0x000fea0003800000 */
[----:B------:R-:W-:Y:S01]  /*2fe60*/  BPT.TRAP 0x1 ;  /* 0x000000040000795c */ /* 0x000fe20000300000 */
.L_x_45:
[----:B------:R-:W-:Y:S01]  /*2fe70*/  UIADD3 UR4, UR4, 0x1, URZ ;  /* 0x0000000104047890 */ /* 0x000fe2000fffe03f */
[C---:B-----5:R-:W-:Y:S01]  /*2fe80*/  ISETP.GT.AND P2, PT, R233.reuse, 0x1, PT ;  /* 0x00000001e900780c */ /* 0x060fe20003f44270 */
[----:B------:R-:W-:Y:S01]  /*2fe90*/  UIADD3 UR6, UR6, 0x1, URZ ;  /* 0x0000000106067890 */ /* 0x000fe2000fffe03f */
[----:B------:R-:W-:Y:S01]  /*2fea0*/  IADD3 R2, R233, -0x1, RZ ;  /* 0xffffffffe9027810 */ /* 0x000fe20007ffe0ff */
[----:B------:R-:W-:Y:S01]  /*2feb0*/  UISETP.NE.AND UP1, UPT, UR4, 0x5, UPT ;  /* 0x000000050400788c */ /* 0x000fe2000bf25270 */
[----:B------:R-:W-:Y:S01]  /*2fec0*/  VIADD R4, R4, 0x80 ;  /* 0x0000008004047836 */ /* 0x000fe20000000000 */
[----:B------:R-:W-:Y:S01]  /*2fed0*/  UISETP.NE.AND UP0, UPT, UR6, 0x5, UPT ;  /* 0x000000050600788c */ /* 0x000fe2000bf05270 */
[----:B------:R-:W-:Y:S01]  /*2fee0*/  MOV R233, R2 ;  /* 0x0000000200e97202 */ /* 0x000fe20000000f00 */
[----:B------:R-:W-:Y:S01]  /*2fef0*/  USEL UR7, URZ, 0x1, UP1 ;  /* 0x000000013f077887 */ /* 0x000fe20008800000 */
[----:B------:R-:W-:Y:S01]  /*2ff00*/  MOV R224, R216 ;  /* 0x000000d800e07202 */ /* 0x000fe20000000f00 */
[----:B------:R-:W-:Y:S01]  /*2ff10*/  USEL UR4, UR4, URZ, UP1 ;  /* 0x0000003f04047287 */ /* 0x000fe20008800000 */
[----:B------:R-:W-:-:S03]  /*2ff20*/  IMAD.MOV.U32 R232, RZ, RZ, R7 ;  /* 0x000000ffffe87224 */ /* 0x000fc600078e0007 */
[----:B------:R-:W-:Y:S01]  /*2ff30*/  LOP3.LUT R0, R234, UR7, RZ, 0x3c, !PT ;  /* 0x00000007ea007c12 */ /* 0x000fe2000f8e3cff */
[----:B------:R-:W-:Y:S01]  /*2ff40*/  USEL UR7, UR6, URZ, UP0 ;  /* 0x0000003f06077287 */ /* 0x000fe20008000000 */
[----:B------:R-:W-:Y:S11]  /*2ff50*/  @P2 BRA `(.L_x_46) ;  /* 0xfffffeec00002947 */ /* 0x000ff6000383ffff */
.L_x_35:
[----:B------:R-:W1:Y:S01]  /*2ff60*/  SHFL.BFLY PT, R0, R236, 0x1, 0x1f ;  /* 0x0c201f00ec007f89 */ /* 0x000e6200000e0000 */
[----:B------:R-:W-:Y:S01]  /*2ff70*/  BSSY B0, `(.L_x_47) ;  /* 0x0000025000007945 */ /* 0x000fe20003800000 */
[----:B------:R-:W-:Y:S02]  /*2ff80*/  MOV R11, 0x7f800000 ;  /* 0x7f800000000b7802 */ /* 0x000fe40000000f00 */
[----:B------:R-:W2:Y:S01]  /*2ff90*/  SHFL.BFLY PT, R2, R235, 0x1, 0x1f ;  /* 0x0c201f00eb027f89 */ /* 0x000ea200000e0000 */
[----:B------:R-:W-:Y:S02]  /*2ffa0*/  MOV R10, 0x3f800000 ;  /* 0x3f800000000a7802 */ /* 0x000fe40000000f00 */
[----:B------:R-:W-:Y:S01]  /*2ffb0*/  MOV R9, 0x7f800000 ;  /* 0x7f80000000097802 */ /* 0x000fe20000000f00 */
[----:B-1----:R-:W-:Y:S01]  /*2ffc0*/  FADD R236, R0, R236 ;  /* 0x000000ec00ec7221 */ /* 0x002fe20000000000 */
[----:B--2---:R-:W-:-:S04]  /*2ffd0*/  FADD R235, R2, R235 ;  /* 0x000000eb02eb7221 */ /* 0x004fc80000000000 */
[----:B------:R-:W1:Y:S04]  /*2ffe0*/  SHFL.BFLY PT, R0, R236, 0x2, 0x1f ;  /* 0x0c401f00ec007f89 */ /* 0x000e6800000e0000 */
[----:B------:R-:W2:Y:S01]  /*2fff0*/  SHFL.BFLY PT, R12, R235, 0x2, 0x1f ;  /* 0x0c401f00eb0c7f89 */ /* 0x000ea200000e0000 */
[C---:B-1----:R-:W-:Y:S01]  /*30000*/  FSETP.NE.AND P0, PT, R236.reuse, -R0, PT ;  /* 0x80000000ec00720b */ /* 0x042fe20003f05000 */
[----:B------:R-:W-:Y:S01]  /*30010*/  FADD R236, R236, R0 ;  /* 0x00000000ecec7221 */ /* 0x000fe20000000000 */
[----:B------:R-:W-:Y:S02]  /*30020*/  IMAD.MOV.U32 R0, RZ, RZ, 0x3f800000 ;  /* 0x3f800000ff007424 */ /* 0x000fe400078e00ff */
[----:B--2---:R-:W-:-:S09]  /*30030*/  FADD R4, R235, R12 ;  /* 0x0000000ceb047221 */ /* 0x004fd20000000000 */
[----:B------:R-:W-:Y:S05]  /*30040*/  @!P0 BRA `(.L_x_48) ;  /* 0x00000000005c8947 */ /* 0x000fea0003800000 */
[----:B------:R-:W-:Y:S01]  /*30050*/  MOV R0, R236 ;  /* 0x000000ec00007202 */ /* 0x000fe20000000f00 */
[----:B------:R-:W-:Y:S04]  /*30060*/  BSSY B1, `(.L_x_49) ;  /* 0x000000d000017945 */ /* 0x000fe80003800000 */
[----:B------:R-:W-:-:S05]  /*30070*/  VIADD R2, R0, 0x1800000 ;  /* 0x0180000000027836 */ /* 0x000fca0000000000 */
[----:B------:R-:W-:-:S04]  /*30080*/  LOP3.LUT R2, R2, 0x7f800000, RZ, 0xc0, !PT ;  /* 0x7f80000002027812 */ /* 0x000fc800078ec0ff */
[----:B------:R-:W-:-:S13]  /*30090*/  ISETP.GT.U32.AND P0, PT, R2, 0x1ffffff, PT ;  /* 0x01ffffff0200780c */ /* 0x000fda0003f04070 */
[----:B------:R-:W-:Y:S05]  /*300a0*/  @P0 BRA `(.L_x_50) ;  /* 0x0000000000100947 */ /* 0x000fea0003800000 */
[----:B------:R-:W-:-:S07]  /*300b0*/  MOV R8, 0x300d0 ;  /* 0x000300d000087802 */ /* 0x000fce0000000f00 */
[----:B------:R-:W-:Y:S05]  /*300c0*/  CALL.REL.NOINC `($__internal_0_$__cuda_sm20_rcp_rn_f32_slowpath) ;  /* 0x0000008400ac7944 */ /* 0x000fea0003c00000 */
[----:B------:R-:W-:Y:S01]  /*300d0*/  MOV R2, R5 ;  /* 0x0000000500027202 */ /* 0x000fe20000000f00 */
[----:B------:R-:W-:Y:S06]  /*300e0*/  BRA `(.L_x_51) ;  /* 0x0000000000107947 */ /* 0x000fec0003800000 */
.L_x_50:
[----:B------:R-:W1:Y:S02]  /*300f0*/  MUFU.RCP R2, R0 ;  /* 0x0000000000027308 */ /* 0x000e640000001000 */
[----:B-1----:R-:W-:-:S04]  /*30100*/  FFMA R3, R0, R2, -1 ;  /* 0xbf80000000037423 */ /* 0x002fc80000000002 */
[----:B------:R-:W-:-:S04]  /*30110*/  FADD.FTZ R3, -R3, -RZ ;  /* 0x800000ff03037221 */ /* 0x000fc80000010100 */
[----:B------:R-:W-:-:S07]  /*30120*/  FFMA R2, R2, R3, R2 ;  /* 0x0000000302027223 */ /* 0x000fce0000000002 */
.L_x_51:
[----:B------:R-:W-:Y:S05]  /*30130*/  BSYNC B1 ;  /* 0x0000000000017941 */ /* 0x000fea0003800000 */
.L_x_49:
[----:B------:R-:W-:Y:S01]  /*30140*/  FSETP.GEU.AND P0, PT, |R0|, 1.175494350822287508e-38, PT ;  /* 0x008000000000780b */ /* 0x000fe20003f0e200 */
[----:B------:R-:W-:-:S12]  /*30150*/  ULDC UR4, c[0x0][0x600] ;  /* 0x0001800000047ab9 */ /* 0x000fd80000000800 */
[----:B------:R-:W-:-:S06]  /*30160*/  @!P0 FMUL R0, R0, 16777216 ;  /* 0x4b80000000008820 */ /* 0x000fcc0000400000 */
[----:B------:R-:W1:Y:S02]  /*30170*/  MUFU.LG2 R0, R0 ;  /* 0x0000000000007308 */ /* 0x000e640000000c00 */
[----:B-1----:R-:W-:-:S04]  /*30180*/  @!P0 FADD R0, R0, -24 ;  /* 0xc1c0000000008421 */ /* 0x002fc80000000000 */
[----:B------:R-:W-:-:S04]  /*30190*/  FMUL R0, R0, 0.69314718246459960938 ;  /* 0x3f31721800007820 */ /* 0x000fc80000400000 */
[----:B------:R-:W-:Y:S01]  /*301a0*/  FFMA R9, R216, UR4, R0 ;  /* 0x00000004d8097c23 */ /* 0x000fe20008000000 */
[----:B------:R-:W-:-:S07]  /*301b0*/  MOV R0, R2 ;  /* 0x0000000200007202 */ /* 0x000fce0000000f00 */
.L_x_48:
[----:B------:R-:W-:Y:S05]  /*301c0*/  BSYNC B0 ;  /* 0x0000000000007941 */ /* 0x000fea0003800000 */
.L_x_47:
[----:B------:R-:W2:Y:S01]  /*301d0*/  LDL.LU R165, [R1] ;  /* 0x0000000001a57983 */ /* 0x000ea20000300800 */
[----:B------:R-:W-:-:S03]  /*301e0*/  ULDC UR4, c[0x0][0x608] ;  /* 0x0001820000047ab9 */ /* 0x000fc60000000800 */
[----:B------:R-:W3:Y:S04]  /*301f0*/  LDL.LU R161, [R1+0x4] ;  /* 0x0000040001a17983 */ /* 0x000ee80000300800 */
[----:B------:R-:W4:Y:S04]  /*30200*/  LDL.LU R157, [R1+0x10] ;  /* 0x00001000019d7983 */ /* 0x000f280000300800 */
[----:B------:R-:W5:Y:S04]  /*30210*/  LDL.LU R153, [R1+0x14] ;  /* 0x0000140001997983 */ /* 0x000f680000300800 */
        /* <DEDUP_REMOVED lines=59> */
[----:B------:R-:W5:Y:S01]  /*305d0*/  LDL.LU R2, [R1+0x1f4] ;  /* 0x0001f40001027983 */ /* 0x000f620000300800 */
[----:B------:R-:W-:Y:S01]  /*305e0*/  FMUL R0, R0, UR4 ;  /* 0x0000000400007c20 */ /* 0x000fe20008400000 */
[----:B------:R-:W-:Y:S01]  /*305f0*/  FSETP.NE.AND P0, PT, R235, -R12, PT ;  /* 0x8000000ceb00720b */ /* 0x000fe20003f05000 */
[----:B------:R-:W-:Y:S02]  /*30600*/  BSSY B0, `(.L_x_52) ;  /* 0x00000eb000007945 */ /* 0x000fe40003800000 */
[-C--:B------:R-:W-:Y:S01]  /*30610*/  FMUL R77, R77, R0.reuse ;  /* 0x000000004d4d7220 */ /* 0x080fe20000400000 */
[-C--:B------:R-:W-:Y:S01]  /*30620*/  FMUL R81, R81, R0.reuse ;  /* 0x0000000051517220 */ /* 0x080fe20000400000 */
[-C--:B--2---:R-:W-:Y:S01]  /*30630*/  FMUL R165, R165, R0.reuse ;  /* 0x00000000a5a57220 */ /* 0x084fe20000400000 */
[-C--:B---3--:R-:W-:Y:S01]  /*30640*/  FMUL R161, R161, R0.reuse ;  /* 0x00000000a1a17220 */ /* 0x088fe20000400000 */
[-C--:B----4-:R-:W-:Y:S01]  /*30650*/  FMUL R157, R157, R0.reuse ;  /* 0x000000009d9d7220 */ /* 0x090fe20000400000 */
[-C--:B-----5:R-:W-:Y:S01]  /*30660*/  FMUL R153, R153, R0.reuse ;  /* 0x0000000099997220 */ /* 0x0a0fe20000400000 */
        /* <DEDUP_REMOVED lines=39> */
[----:B------:R-:W-:-:S04]  /*308e0*/  FMUL R237, R163, R0 ;  /* 0x00000000a3ed7220 */ /* 0x000fc80000400000 */
[----:B------:R-:W-:Y:S01]  /*308f0*/  STL [R1+0x4], R164 ;  /* 0x000004a401007387 */ /* 0x000fe20000100800 */
[-C--:B------:R-:W-:Y:S01]  /*30900*/  FMUL R163, R160, R0.reuse ;  /* 0x00000000a0a37220 */ /* 0x080fe20000400000 */
[----:B------:R-:W-:-:S04]  /*30910*/  FMUL R160, R159, R0 ;  /* 0x000000009fa07220 */ /* 0x000fc80000400000 */
[----:B------:R-:W-:Y:S01]  /*30920*/  STL [R1+0x14], R163 ;  /* 0x000014a301007387 */ /* 0x000fe20000100800 */
[----:B------:R-:W-:-:S03]  /*30930*/  FMUL R159, R156, R0 ;  /* 0x000000009c9f7220 */ /* 0x000fc60000400000 */
[----:B------:R-:W-:Y:S01]  /*30940*/  STL [R1], R160 ;  /* 0x000000a001007387 */ /* 0x000fe20000100800 */
        /* <DEDUP_REMOVED lines=31> */
[----:B------:R1:W-:Y:S01]  /*30b40*/  STL [R1+0xd4], R6 ;  /* 0x0000d40601007387 */ /* 0x0003e20000100800 */
[-C--:B------:R-:W-:Y:S01]  /*30b50*/  FMUL R3, R2, R0.reuse ;  /* 0x0000000002037220 */ /* 0x080fe20000400000 */
[-C--:B------:R-:W-:Y:S02]  /*30b60*/  FMUL R2, R25, R0.reuse ;  /* 0x0000000019027220 */ /* 0x080fe40000400000 */
[----:B------:R-:W-:Y:S04]  /*30b70*/  STL [R1+0x100], R8 ;  /* 0x0001000801007387 */ /* 0x000fe80000100800 */
[----:B------:R2:W-:Y:S01]  /*30b80*/  STL [R1+0xe4], R3 ;  /* 0x0000e40301007387 */ /* 0x0005e20000100800 */
[----:B-1----:R-:W-:-:S05]  /*30b90*/  FMUL R6, R24, R0 ;  /* 0x0000000018067220 */ /* 0x002fca0000400000 */
[----:B------:R1:W-:Y:S01]  /*30ba0*/  STL [R1+0x110], R6 ;  /* 0x0001100601007387 */ /* 0x0003e20000100800 */
[----:B--2---:R-:W-:-:S03]  /*30bb0*/  FMUL R3, R28, R0 ;  /* 0x000000001c037220 */ /* 0x004fc60000400000 */
[----:B------:R2:W-:Y:S04]  /*30bc0*/  STL [R1+0xf4], R2 ;  /* 0x0000f40201007387 */ /* 0x0005e80000100800 */
[----:B------:R3:W-:Y:S01]  /*30bd0*/  STL [R1+0x120], R3 ;  /* 0x0001200301007387 */ /* 0x0007e20000100800 */
[-C--:B-1----:R-:W-:Y:S01]  /*30be0*/  FMUL R6, R29, R0.reuse ;  /* 0x000000001d067220 */ /* 0x082fe20000400000 */
[----:B--2---:R-:W-:-:S04]  /*30bf0*/  FMUL R2, R32, R0 ;  /* 0x0000000020027220 */ /* 0x004fc80000400000 */
[----:B------:R1:W-:Y:S01]  /*30c00*/  STL [R1+0x104], R6 ;  /* 0x0001040601007387 */ /* 0x0003e20000100800 */
[----:B---3--:R-:W-:-:S03]  /*30c10*/  FMUL R3, R33, R0 ;  /* 0x0000000021037220 */ /* 0x008fc60000400000 */
        /* <DEDUP_REMOVED lines=45> */
[-C--:B--2---:R-:W-:Y:S01]  /*30ef0*/  FMUL R2, R80, R0.reuse ;  /* 0x0000000050027220 */ /* 0x084fe20000400000 */
[----:B---3--:R-:W-:-:S04]  /*30f00*/  FMUL R3, R85, R0 ;  /* 0x0000000055037220 */ /* 0x008fc80000400000 */
[----:B------:R1:W-:Y:S04]  /*30f10*/  STL [R1+0x1e0], R2 ;  /* 0x0001e00201007387 */ /* 0x0003e80000100800 */
        /* <DEDUP_REMOVED lines=63> */
[----:B------:R-:W-:-:S04]  /*31310*/  FMUL R0, R149, R0 ;  /* 0x0000000095007220 */ /* 0x000fc80000400000 */
[----:B------:R2:W-:Y:S04]  /*31320*/  STL [R1+0x274], R2 ;  /* 0x0002740201007387 */ /* 0x0005e80000100800 */
[----:B------:R2:W-:Y:S01]  /*31330*/  STL [R1+0x26c], R0 ;  /* 0x00026c0001007387 */ /* 0x0005e20000100800 */
[----:B------:R-:W-:Y:S05]  /*31340*/  @!P0 BRA `(.L_x_53) ;  /* 0x0000000000588947 */ /* 0x000fea0003800000 */
[----:B--2---:R-:W-:Y:S01]  /*31350*/  VIADD R0, R4, 0x1800000 ;  /* 0x0180000004007836 */ /* 0x004fe20000000000 */
[----:B------:R-:W-:Y:S04]  /*31360*/  BSSY B1, `(.L_x_54) ;  /* 0x000000c000017945 */ /* 0x000fe80003800000 */
[----:B------:R-:W-:-:S04]  /*31370*/  LOP3.LUT R0, R0, 0x7f800000, RZ, 0xc0, !PT ;  /* 0x7f80000000007812 */ /* 0x000fc800078ec0ff */
[----:B------:R-:W-:-:S13]  /*31380*/  ISETP.GT.U32.AND P0, PT, R0, 0x1ffffff, PT ;  /* 0x01ffffff0000780c */ /* 0x000fda0003f04070 */
[----:B------:R-:W-:Y:S05]  /*31390*/  @P0 BRA `(.L_x_55) ;  /* 0x0000000000100947 */ /* 0x000fea0003800000 */
[----:B------:R-:W-:Y:S02]  /*313a0*/  MOV R0, R4 ;  /* 0x0000000400007202 */ /* 0x000fe40000000f00 */
[----:B------:R-:W-:-:S07]  /*313b0*/  MOV R8, 0x313d0 ;  /* 0x000313d000087802 */ /* 0x000fce0000000f00 */
[----:B------:R-:W-:Y:S05]  /*313c0*/  CALL.REL.NOINC `($__internal_0_$__cuda_sm20_rcp_rn_f32_slowpath) ;  /* 0x0000007000ec7944 */ /* 0x000fea0003c00000 */
[----:B------:R-:W-:Y:S05]  /*313d0*/  BRA `(.L_x_56) ;  /* 0x0000000000107947 */ /* 0x000fea0003800000 */
.L_x_55:
[----:B------:R-:W1:Y:S02]  /*313e0*/  MUFU.RCP R5, R4 ;  /* 0x0000000400057308 */ /* 0x000e640000001000 */
[----:B-1----:R-:W-:-:S04]  /*313f0*/  FFMA R0, R4, R5, -1 ;  /* 0xbf80000004007423 */ /* 0x002fc80000000005 */
[----:B------:R-:W-:-:S04]  /*31400*/  FADD.FTZ R0, -R0, -RZ ;  /* 0x800000ff00007221 */ /* 0x000fc80000010100 */
[----:B------:R-:W-:-:S07]  /*31410*/  FFMA R5, R5, R0, R5 ;  /* 0x0000000005057223 */ /* 0x000fce0000000005 */
.L_x_56:
[----:B------:R-:W-:Y:S05]  /*31420*/  BSYNC B1 ;  /* 0x0000000000017941 */ /* 0x000fea0003800000 */
.L_x_54:
[----:B------:R-:W-:Y:S01]  /*31430*/  FSETP.GEU.AND P0, PT, |R4|, 1.175494350822287508e-38, PT ;  /* 0x008000000400780b */ /* 0x000fe20003f0e200 */
[----:B------:R-:W-:Y:S01]  /*31440*/  ULDC UR4, c[0x0][0x600] ;  /* 0x0001800000047ab9 */ /* 0x000fe20000000800 */
[----:B------:R-:W-:-:S11]  /*31450*/  MOV R10, R5 ;  /* 0x00000005000a7202 */ /* 0x000fd60000000f00 */
[----:B------:R-:W-:-:S06]  /*31460*/  @!P0 FMUL R4, R4, 16777216 ;  /* 0x4b80000004048820 */ /* 0x000fcc0000400000 */
[----:B------:R-:W1:Y:S02]  /*31470*/  MUFU.LG2 R4, R4 ;  /* 0x0000000400047308 */ /* 0x000e640000000c00 */
[----:B-1----:R-:W-:-:S04]  /*31480*/  @!P0 FADD R4, R4, -24 ;  /* 0xc1c0000004048421 */ /* 0x002fc80000000000 */
[----:B------:R-:W-:-:S04]  /*31490*/  FMUL R4, R4, 0.69314718246459960938 ;  /* 0x3f31721804047820 */ /* 0x000fc80000400000 */
[----:B------:R-:W-:-:S07]  /*314a0*/  FFMA R11, R7, UR4, R4 ;  /* 0x00000004070b7c23 */ /* 0x000fce0008000004 */
.L_x_53:
[----:B------:R-:W-:Y:S05]  /*314b0*/  BSYNC B0 ;  /* 0x0000000000007941 */ /* 0x000fea0003800000 */
.L_x_52:
[----:B--2---:R-:W2:Y:S01]  /*314c0*/  LDL R0, [R1+0x2a8] ;  /* 0x0002a80001007983 */ /* 0x004ea20000100800 */
        /* <DEDUP_REMOVED lines=64> */
[----:B--2---:R-:W-:-:S03]  /*318d0*/  R2UR UR5, R0 ;  /* 0x00000000000572ca */ /* 0x004fc600000e0000 */
[----:B------:R-:W2:Y:S01]  /*318e0*/  LDL.LU R0, [R1+0x1fc] ;  /* 0x0001fc0001007983 */ /* 0x000ea20000300800 */
[----:B------:R-:W-:Y:S01]  /*318f0*/  FMUL R10, R10, UR4 ;  /* 0x000000040a0a7c20 */ /* 0x000fe20008400000 */
[----:B------:R-:W-:-:S04]  /*31900*/  UISETP.NE.AND UP0, UPT, UR61, 0x1, UPT ;  /* 0x000000013d00788c */ /* 0x000fc8000bf05270 */
[----:B------:R-:W-:Y:S01]  /*31910*/  USEL UR4, URZ, 0x1, UP0 ;  /* 0x000000013f047887 */ /* 0x000fe20008000000 */
[-C--:B------:R-:W-:Y:S01]  /*31920*/  FMUL R136, R26, R10.reuse ;  /* 0x0000000a1a887220 */ /* 0x080fe20000400000 */
[-C--:B------:R-:W-:Y:S01]  /*31930*/  FMUL R132, R30, R10.reuse ;  /* 0x0000000a1e847220 */ /* 0x080fe20000400000 */
[-C--:B------:R-:W-:Y:S01]  /*31940*/  FMUL R128, R34, R10.reuse ;  /* 0x0000000a22807220 */ /* 0x080fe20000400000 */
[-C--:B------:R-:W-:Y:S01]  /*31950*/  FMUL R124, R38, R10.reuse ;  /* 0x0000000a267c7220 */ /* 0x080fe20000400000 */
[-C--:B------:R-:W-:Y:S01]  /*31960*/  FMUL R120, R42, R10.reuse ;  /* 0x0000000a2a787220 */ /* 0x080fe20000400000 */
[-C--:B------:R-:W-:Y:S01]  /*31970*/  FMUL R116, R46, R10.reuse ;  /* 0x0000000a2e747220 */ /* 0x080fe20000400000 */
        /* <DEDUP_REMOVED lines=48> */
[-C--:B--2---:R-:W-:Y:S01]  /*31c80*/  FMUL R22, R0, R10.reuse ;  /* 0x0000000a00167220 */ /* 0x084fe20000400000 */
[----:B------:R-:W-:-:S05]  /*31c90*/  FMUL R0, R106, R10 ;  /* 0x0000000a6a007220 */ /* 0x000fca0000400000 */
[----:B------:R1:W-:Y:S04]  /*31ca0*/  STL [R1+0x1c], R0 ;  /* 0x00001c0001007387 */ /* 0x0003e80000100800 */
[----:B------:R2:W-:Y:S01]  /*31cb0*/  STL [R1+0x24], R2 ;  /* 0x0000240201007387 */ /* 0x0005e20000100800 */
[-C--:B-1----:R-:W-:Y:S01]  /*31cc0*/  FMUL R0, R114, R10.reuse ;  /* 0x0000000a72007220 */ /* 0x082fe20000400000 */
[----:B--2---:R-:W-:-:S04]  /*31cd0*/  FMUL R2, R115, R10 ;  /* 0x0000000a73027220 */ /* 0x004fc80000400000 */
[----:B------:R1:W-:Y:S04]  /*31ce0*/  STL [R1+0x2c], R0 ;  /* 0x00002c0001007387 */ /* 0x0003e80000100800 */
[----:B------:R2:W-:Y:S01]  /*31cf0*/  STL [R1+0x20], R2 ;  /* 0x0000200201007387 */ /* 0x0005e20000100800 */
[----:B-1----:R-:W-:-:S03]  /*31d00*/  FMUL R0, R119, R10 ;  /* 0x0000000a77007220 */ /* 0x002fc60000400000 */
[----:B------:R1:W-:Y:S01]  /*31d10*/  STL [R1+0x34], R3 ;  /* 0x0000340301007387 */ /* 0x0003e20000100800 */
[----:B--2---:R-:W-:-:S03]  /*31d20*/  FMUL R2, R122, R10 ;  /* 0x0000000a7a027220 */ /* 0x004fc60000400000 */
[----:B------:R2:W-:Y:S01]  /*31d30*/  STL [R1+0x28], R0 ;  /* 0x0000280001007387 */ /* 0x0005e20000100800 */
[----:B-1----:R-:W-:-:S03]  /*31d40*/  FMUL R3, R123, R10 ;  /* 0x0000000a7b037220 */ /* 0x002fc60000400000 */
        /* <DEDUP_REMOVED lines=24> */
[----:B------:R-:W-:Y:S01]  /*31ed0*/  STL [R1+0x6c], R2 ;  /* 0x00006c0201007387 */ /* 0x000fe20000100800 */
[----:B---3--:R-:W-:-:S03]  /*31ee0*/  FMUL R0, R150, R10 ;  /* 0x0000000a96007220 */ /* 0x008fc60000400000 */
[----:B------:R-:W-:Y:S04]  /*31ef0*/  STL [R1+0x60], R3 ;  /* 0x0000600301007387 */ /* 0x000fe80000100800 */
[----:B------:R1:W-:Y:S02]  /*31f00*/  STL [R1+0x70], R0 ;  /* 0x0000700001007387 */ /* 0x0003e40000100800 */
[----:B-1----:R-:W-:-:S05]  /*31f10*/  IMAD.U32 R0, RZ, RZ, UR4 ;  /* 0x00000004ff007e24 */ /* 0x002fca000f8e00ff */
[----:B------:R-:W-:-:S04]  /*31f20*/  SHF.L.U32 R0, R0, 0x1f, RZ ;  /* 0x0000001f00007819 */ /* 0x000fc800000006ff */
[----:B------:R-:W1:Y:S01]  /*31f30*/  SYNCS.PHASECHK.TRANS64.TRYWAIT P0, [UR5+0x8], R0 ;  /* 0x00000800ff0075a7 */ /* 0x000e620008000145 */
[----:B------:R-:W-:-:S05]  /*31f40*/  FMUL R2, R151, R10 ;  /* 0x0000000a97027220 */ /* 0x000fca0000400000 */
[----:B------:R2:W-:Y:S02]  /*31f50*/  STL [R1+0x68], R2 ;  /* 0x0000680201007387 */ /* 0x0005e40000100800 */
[----:B--2---:R-:W2:Y:S01]  /*31f60*/  S2R R2, SR_TID.X ;  /* 0x0000000000027919 */ /* 0x004ea20000002100 */
        /* <DEDUP_REMOVED lines=53> */
[----:B-12---:R-:W-:Y:S06]  /*322c0*/  @!P0 BRA `(.L_x_57) ;  /* 0x0000006000948947 */ /* 0x006fec0003800000 */
.L_x_135:
[C---:B------:R-:W-:Y:S01]  /*322d0*/  LOP3.LUT P0, RZ, R2.reuse, 0x3, RZ, 0xc0, !PT ;  /* 0x0000000302ff7812 */ /* 0x040fe2000780c0ff */
[----:B------:R-:W-:Y:S01]  /*322e0*/  ULDC.64 UR8, c[0x0][0x208] ;  /* 0x0000820000087ab9 */ /* 0x000fe20000000a00 */
[----:B------:R-:W-:Y:S01]  /*322f0*/  LOP3.LUT R62, R2, 0x7f, RZ, 0xc0, !PT ;  /* 0x0000007f023e7812 */ /* 0x000fe200078ec0ff */
[----:B------:R-:W-:Y:S03]  /*32300*/  BSSY B0, `(.L_x_58) ;  /* 0x0000018000007945 */ /* 0x000fe60003800000 */
[----:B------:R-:W-:-:S07]  /*32310*/  SHF.R.U32.HI R60, RZ, 0x5, R62 ;  /* 0x00000005ff3c7819 */ /* 0x000fce000001163e */
[----:B------:R-:W-:Y:S05]  /*32320*/  @P0 BRA `(.L_x_59) ;  /* 0x0000000000540947 */ /* 0x000fea0003800000 */
[----:B------:R-:W2:Y:S01]  /*32330*/  S2UR UR4, SR_CTAID.Y ;  /* 0x00000000000479c3 */ /* 0x000ea20000002600 */
[----:B------:R-:W-:Y:S01]  /*32340*/  SHF.R.U32.HI R2, RZ, 0x2, R2 ;  /* 0x00000002ff027819 */ /* 0x000fe20000011602 */
[----:B------:R-:W-:Y:S01]  /*32350*/  ULDC.64 UR6, c[0x0][0x688] ;  /* 0x0001a20000067ab9 */ /* 0x000fe20000000a00 */
[----:B-1----:R-:W-:Y:S01]  /*32360*/  SHF.L.U32 R0, R60, 0x4, RZ ;  /* 0x000000043c007819 */ /* 0x002fe200000006ff */
[----:B------:R-:W-:Y:S01]  /*32370*/  ULDC UR10, c[0x0][0x288] ;  /* 0x0000a200000a7ab9 */ /* 0x000fe20000000800 */
[----:B------:R-:W-:-:S03]  /*32380*/  LOP3.LUT R2, R2, 0x7, RZ, 0xc0, !PT ;  /* 0x0000000702027812 */ /* 0x000fc600078ec0ff */
[----:B------:R-:W1:Y:S01]  /*32390*/  S2UR UR5, SR_CTAID.Z ;  /* 0x00000000000579c3 */ /* 0x000e620000002700 */
[----:B------:R-:W-:-:S04]  /*323a0*/  LOP3.LUT R0, R0, 0xfffffff0, R2, 0xe2, !PT ;  /* 0xfffffff000007812 */ /* 0x000fc800078ee202 */
[----:B------:R-:W-:-:S04]  /*323b0*/  IADD3 R2, R0, UR42, RZ ;  /* 0x0000002a00027c10 */ /* 0x000fc8000fffe0ff */
[C---:B------:R-:W-:Y:S01]  /*323c0*/  ISETP.GE.U32.AND P0, PT, R2.reuse, UR10, PT ;  /* 0x0000000a02007c0c */ /* 0x040fe2000bf06070 */
[----:B------:R-:W-:-:S05]  /*323d0*/  VIADD R2, R2, 0x8 ;  /* 0x0000000802027836 */ /* 0x000fca0000000000 */
[----:B------:R-:W-:Y:S01]  /*323e0*/  ISETP.GE.U32.AND P1, PT, R2, UR10, PT ;  /* 0x0000000a02007c0c */ /* 0x000fe2000bf26070 */
[----:B--2---:R-:W-:-:S04]  /*323f0*/  UIMAD UR4, UR4, UR6, UR42 ;  /* 0x00000006040472a4 */ /* 0x004fc8000f8e022a */
[----:B-1----:R-:W-:-:S06]  /*32400*/  UIMAD UR4, UR5, UR7, UR4 ;  /* 0x00000007050472a4 */ /* 0x002fcc000f8e0204 */
[----:B------:R-:W-:Y:S01]  /*32410*/  IADD3 R0, P2, R0, UR4, RZ ;  /* 0x0000000400007c10 */ /* 0x000fe2000ff5e0ff */
[----:B------:R-:W-:-:S03]  /*32420*/  ULDC.64 UR4, c[0x0][0x680] ;  /* 0x0001a00000047ab9 */ /* 0x000fc60000000a00 */
[----:B------:R-:W-:Y:S02]  /*32430*/  IADD3.X R3, RZ, RZ, RZ, P2, !PT ;  /* 0x000000ffff037210 */ /* 0x000fe400017fe4ff */
[----:B------:R-:W-:-:S04]  /*32440*/  LEA R2, P2, R0, UR4, 0x2 ;  /* 0x0000000400027c11 */ /* 0x000fc8000f8410ff */
[----:B------:R-:W-:-:S05]  /*32450*/  LEA.HI.X R3, R0, UR5, R3, 0x2, P2 ;  /* 0x0000000500037c11 */ /* 0x000fca00090f1403 */
[----:B------:R2:W-:Y:S04]  /*32460*/  @!P0 STG.E desc[UR8][R2.64], R9 ;  /* 0x0000000902008986 */ /* 0x0005e8000c101908 */
[----:B------:R2:W-:Y:S02]  /*32470*/  @!P1 STG.E desc[UR8][R2.64+0x20], R11 ;  /* 0x0000200b02009986 */ /* 0x0005e4000c101908 */
.L_x_59:
[----:B------:R-:W-:Y:S05]  /*32480*/  BSYNC B0 ;  /* 0x0000000000007941 */ /* 0x000fea0003800000 */
.L_x_58:
[----:B------:R-:W-:Y:S02]  /*32490*/  ULDC.64 UR4, c[0x0][0x730] ;  /* 0x0001cc0000047ab9 */ /* 0x000fe40000000a00 */
[----:B------:R-:W-:-:S04]  /*324a0*/  ISETP.NE.U32.AND P0, PT, RZ, UR4, PT ;  /* 0x00000004ff007c0c */ /* 0x000fc8000bf05070 */
[----:B------:R-:W-:-:S13]  /*324b0*/  ISETP.NE.AND.EX P0, PT, RZ, UR5, PT, P0 ;  /* 0x00000005ff007c0c */ /* 0x000fda000bf05300 */
[----:B------:R-:W-:Y:S05]  /*324c0*/  @P0 BRA `(.L_x_60) ;  /* 0x0000000000200947 */ /* 0x000fea0003800000 */
[----:B------:R-:W-:Y:S02]  /*324d0*/  ULDC.64 UR4, c[0x0][0x728] ;  /* 0x0001ca0000047ab9 */ /* 0x000fe40000000a00 */
[----:B------:R-:W-:-:S04]  /*324e0*/  ISETP.NE.U32.AND P0, PT, RZ, UR4, PT ;  /* 0x00000004ff007c0c */ /* 0x000fc8000bf05070 */
[----:B------:R-:W-:-:S13]  /*324f0*/  ISETP.NE.AND.EX P0, PT, RZ, UR5, PT, P0 ;  /* 0x00000005ff007c0c */ /* 0x000fda000bf05300 */
[----:B------:R-:W-:Y:S05]  /*32500*/  @!P0 BRA `(.L_x_61) ;  /* 0x00000000000c8947 */ /* 0x000fea0003800000 */
[----:B-12---:R-:W1:Y:S02]  /*32510*/  LDC.64 R2, c[0x0][0x728] ;  /* 0x0001ca00ff027b82 */ /* 0x006e640000000a00 */
[----:B-1----:R3:W5:Y:S01]  /*32520*/  LDG.E R57, desc[UR8][R2.64] ;  /* 0x0000000802397981 */ /* 0x002762000c1e1900 */
[----:B------:R-:W-:Y:S05]  /*32530*/  BRA `(.L_x_60) ;  /* 0x0000000000047947 */ /* 0x000fea0003800000 */
.L_x_61:
[----:B------:R-:W4:Y:S02]  /*32540*/  LDC R57, c[0x0][0x720] ;  /* 0x0001c800ff397b82 */ /* 0x000f240000000800 */
.L_x_60:
[----:B-1----:R-:W-:-:S04]  /*32550*/  MOV R0, RZ ;  /* 0x000000ff00007202 */ /* 0x002fc80000000f00 */
[----:B------:R-:W-:-:S13]  /*32560*/  LOP3.LUT P0, RZ, R0, 0x1bf, RZ, 0xc0, !PT ;  /* 0x000001bf00ff7812 */ /* 0x000fda000780c0ff */
[----:B------:R-:W-:Y:S05]  /*32570*/  @!P0 BRA `(.L_x_62) ;  /* 0x0000000000408947 */ /* 0x000fea0003800000 */
[----:B--23--:R-:W-:Y:S01]  /*32580*/  MOV R2, 0x0 ;  /* 0x0000000000027802 */ /* 0x00cfe20000000f00 */
[----:B------:R-:W-:Y:S01]  /*32590*/  ULDC.64 UR4, c[0x4][0x70] ;  /* 0x01001c0000047ab9 */ /* 0x000fe20000000a00 */
[----:B------:R-:W-:Y:S01]  /*325a0*/  ULDC.64 UR6, c[0x4][0x78] ;  /* 0x01001e0000067ab9 */ /* 0x000fe20000000a00 */
[----:B------:R-:W-:Y:S01]  /*325b0*/  ULDC.64 UR8, c[0x4][0x8] ;  /* 0x0100020000087ab9 */ /* 0x000fe20000000a00 */
[----:B------:R-:W-:Y:S01]  /*325c0*/  MOV R4, UR4 ;  /* 0x0000000400047c02 */ /* 0x000fe20008000f00 */
[----:B------:R-:W-:Y:S01]  /*325d0*/  IMAD.U32 R5, RZ, RZ, UR5 ;  /* 0x00000005ff057e24 */ /* 0x000fe2000f8e00ff */
[----:B------:R-:W1:Y:S01]  /*325e0*/  LDC.64 R2, c[0x4][R2] ;  /* 0x0100000002027b82 */ /* 0x000e620000000a00 */
[----:B------:R-:W-:Y:S01]  /*325f0*/  MOV R6, UR6 ;  /* 0x0000000600067c02 */ /* 0x000fe20008000f00 */
[----:B------:R-:W-:Y:S01]  /*32600*/  IMAD.U32 R10, RZ, RZ, UR8 ;  /* 0x00000008ff0a7e24 */ /* 0x000fe2000f8e00ff */
[----:B------:R-:W-:Y:S01]  /*32610*/  MOV R7, UR7 ;  /* 0x0000000700077c02 */ /* 0x000fe20008000f00 */
[----:B------:R-:W-:Y:S01]  /*32620*/  IMAD.MOV.U32 R12, RZ, RZ, 0x1 ;  /* 0x00000001ff0c7424 */ /* 0x000fe200078e00ff */
[----:B------:R-:W-:-:S02]  /*32630*/  MOV R11, UR9 ;  /* 0x00000009000b7c02 */ /* 0x000fc40008000f00 */
[----:B------:R-:W-:Y:S02]  /*32640*/  MOV R8, 0x70 ;  /* 0x0000007000087802 */ /* 0x000fe40000000f00 */
[----:B------:R-:W-:-:S07]  /*32650*/  MOV R13, RZ ;  /* 0x000000ff000d7202 */ /* 0x000fce0000000f00 */
[----:B------:R-:W-:-:S07]  /*32660*/  LEPC R20, `(.L_x_62) ;  /* 0x000000001014794e */ /* 0x000fce0000000000 */
[----:B-1--45:R-:W-:Y:S05]  /*32670*/  CALL.ABS.NOINC R2 ;  /* 0x0000000002007343 */ /* 0x032fea0003c00000 */
.L_x_62:
[----:B--23--:R-:W-:Y:S01]  /*32680*/  MOV R2, UR60 ;  /* 0x0000003c00027c02 */ /* 0x00cfe20008000f00 */
[----:B------:R-:W-:-:S04]  /*32690*/  IMAD.U32 R0, RZ, RZ, UR61 ;  /* 0x0000003dff007e24 */ /* 0x000fc8000f8e00ff */
[----:B------:R-:W-:-:S05]  /*326a0*/  IMAD R2, R0, 0x2200, R2 ;  /* 0x0000220000027824 */ /* 0x000fca00078e0202 */
[----:B------:R-:W-:-:S04]  /*326b0*/  IADD3 R58, R2, -0x2200, RZ ;  /* 0xffffde00023a7810 */ /* 0x000fc80007ffe0ff */
[----:B------:R-:W-:-:S13]  /*326c0*/  LOP3.LUT P0, RZ, R58, 0x1b0, RZ, 0xc0, !PT ;  /* 0x000001b03aff7812 */ /* 0x000fda000780c0ff */
[----:B------:R-:W-:Y:S05]  /*326d0*/  @!P0 BRA `(.L_x_63) ;  /* 0x0000000000408947 */ /* 0x000fea0003800000 */
[----:B------:R-:W-:Y:S01]  /*326e0*/  MOV R14, 0x0 ;  /* 0x00000000000e7802 */ /* 0x000fe20000000f00 */
        /* <DEDUP_REMOVED lines=15> */
.L_x_63:
[----:B------:R-:W1:Y:S01]  /*327e0*/  S2R R8, SR_TID.X ;  /* 0x0000000000087919 */ /* 0x000e620000002100 */
[----:B------:R-:W-:Y:S01]  /*327f0*/  ULDC.64 UR4, c[0x0][0x730] ;  /* 0x0001cc0000047ab9 */ /* 0x000fe20000000a00 */
[----:B------:R-:W-:Y:S02]  /*32800*/  IADD3 R62, R62, 0x1f, RZ ;  /* 0x0000001f3e3e7810 */ /* 0x000fe40007ffe0ff */
[----:B------:R-:W-:Y:S02]  /*32810*/  ISETP.NE.U32.AND P0, PT, RZ, UR4, PT ;  /* 0x00000004ff007c0c */ /* 0x000fe4000bf05070 */
[----:B------:R-:W-:Y:S02]  /*32820*/  ISETP.GT.U32.AND P1, PT, R62, 0x3e, PT ;  /* 0x0000003e3e00780c */ /* 0x000fe40003f24070 */
[----:B------:R-:W-:-:S13]  /*32830*/  ISETP.NE.AND.EX P0, PT, RZ, UR5, PT, P0 ;  /* 0x00000005ff007c0c */ /* 0x000fda000bf05300 */
[----:B----45:R-:W2:Y:S01]  /*32840*/  @P0 LDC R57, c[0x0][0x720] ;  /* 0x0001c800ff390b82 */ /* 0x030ea20000000800 */
[----:B-1----:R-:W-:Y:S01]  /*32850*/  IMAD.SHL.U32 R7, R8, 0x20, RZ ;  /* 0x0000002008077824 */ /* 0x002fe200078e00ff */
[----:B------:R-:W-:-:S04]  /*32860*/  SHF.R.U32.HI R0, RZ, 0x1, R8 ;  /* 0x00000001ff007819 */ /* 0x000fc80000011608 */
[----:B------:R-:W-:-:S04]  /*32870*/  LOP3.LUT R3, R7, 0xc0, RZ, 0xc0, !PT ;  /* 0x000000c007037812 */ /* 0x000fc800078ec0ff */
[----:B------:R-:W-:Y:S02]  /*32880*/  LOP3.LUT R3, R3, 0x8, R0, 0xf8, !PT ;  /* 0x0000000803037812 */ /* 0x000fe400078ef800 */
[----:B------:R-:W-:Y:S01]  /*32890*/  SHF.L.U32 R0, R8, 0x2, RZ ;  /* 0x0000000208007819 */ /* 0x000fe200000006ff */
[-C--:B--2---:R-:W-:Y:S01]  /*328a0*/  FMUL R4, R165, R57.reuse ;  /* 0x00000039a5047220 */ /* 0x084fe20000400000 */
[-C--:B------:R-:W-:Y:S02]  /*328b0*/  FMUL R161, R161, R57.reuse ;  /* 0x00000039a1a17220 */ /* 0x080fe40000400000 */
[----:B------:R-:W-:Y:S01]  /*328c0*/  LOP3.LUT R3, R3, 0x18, R0, 0x78, !PT ;  /* 0x0000001803037812 */ /* 0x000fe200078e7800 */
[-C--:B------:R-:W-:Y:S01]  /*328d0*/  FMUL R5, R44, R57.reuse ;  /* 0x000000392c057220 */ /* 0x080fe20000400000 */
[----:B------:R-:W-:Y:S01]  /*328e0*/  LOP3.LUT R0, R7, 0x20, RZ, 0xc0, !PT ;  /* 0x0000002007007812 */ /* 0x000fe200078ec0ff */
[-C--:B------:R-:W-:Y:S01]  /*328f0*/  FMUL R49, R49, R57.reuse ;  /* 0x0000003931317220 */ /* 0x080fe20000400000 */
[----:B------:R-:W-:Y:S01]  /*32900*/  LOP3.LUT R7, R7, 0x100, RZ, 0xc0, !PT ;  /* 0x0000010007077812 */ /* 0x000fe200078ec0ff */
[-C--:B------:R-:W-:Y:S01]  /*32910*/  FMUL R6, R157, R57.reuse ;  /* 0x000000399d067220 */ /* 0x080fe20000400000 */
[----:B------:R-:W-:Y:S01]  /*32920*/  LEA R0, R60, R0, 0x9 ;  /* 0x000000003c007211 */ /* 0x000fe200078e48ff */
[-C--:B------:R-:W-:Y:S01]  /*32930*/  FMUL R153, R153, R57.reuse ;  /* 0x0000003999997220 */ /* 0x080fe20000400000 */
[----:B------:R-:W-:Y:S01]  /*32940*/  FMUL R45, R45, R57 ;  /* 0x000000392d2d7220 */ /* 0x000fe20000400000 */
[----:B------:R-:W-:-:S02]  /*32950*/  F2FP.F16.F32.PACK_AB R4, R161, R4 ;  /* 0x00000004a104723e */ /* 0x000fc400000000ff */
[----:B------:R-:W-:Y:S01]  /*32960*/  IADD3 R3, R3, R0, R7 ;  /* 0x0000000003037210 */ /* 0x000fe20007ffe007 */
[----:B------:R-:W-:Y:S01]  /*32970*/  FMUL R7, R40, R57 ;  /* 0x0000003928077220 */ /* 0x000fe20000400000 */
[----:B------:R-:W-:Y:S02]  /*32980*/  F2FP.F16.F32.PACK_AB R5, R49, R5 ;  /* 0x000000053105723e */ /* 0x000fe400000000ff */
[----:B------:R-:W-:Y:S02]  /*32990*/  F2FP.F16.F32.PACK_AB R6, R153, R6 ;  /* 0x000000069906723e */ /* 0x000fe400000000ff */
[----:B------:R-:W-:Y:S01]  /*329a0*/  F2FP.F16.F32.PACK_AB R7, R45, R7 ;  /* 0x000000072d07723e */ /* 0x000fe200000000ff */
[----:B------:R-:W-:Y:S06]  /*329b0*/  @P1 BRA `(.L_x_64) ;  /* 0x0000000000041947 */ /* 0x000fec0003800000 */
[----:B------:R-:W-:-:S04]  /*329c0*/  DEPBAR.LE SB0, 0x1 ;  /* 0x000080400000791a */ /* 0x000fc80000000000 */
.L_x_64:
[----:B------:R-:W2:Y:S04]  /*329d0*/  LDL.LU R12, [R1+0x4] ;  /* 0x00000400010c7983 */ /* 0x000ea80000300800 */
[----:B------:R-:W3:Y:S04]  /*329e0*/  LDL.LU R11, [R1] ;  /* 0x00000000010b7983 */ /* 0x000ee80000300800 */
[----:B------:R-:W4:Y:S04]  /*329f0*/  LDL.LU R10, [R1+0x14] ;  /* 0x00001400010a7983 */ /* 0x000f280000300800 */
[----:B------:R-:W4:Y:S01]  /*32a00*/  LDL.LU R9, [R1+0x10] ;  /* 0x0000100001097983 */ /* 0x000f220000300800 */
[----:B------:R-:W-:Y:S05]  /*32a10*/  WARPSYNC.ALL ;  /* 0x0000000000007948 */ /* 0x000fea0003800000 */
[----:B------:R-:W4:Y:S04]  /*32a20*/  LDL.LU R44, [R1+0x80] ;  /* 0x00008000012c7983 */ /* 0x000f280000300800 */
[----:B------:R-:W4:Y:S04]  /*32a30*/  LDL.LU R40, [R1+0x74] ;  /* 0x0000740001287983 */ /* 0x000f280000300800 */
[----:B------:R-:W4:Y:S04]  /*32a40*/  LDL.LU R21, [R1+0x90] ;  /* 0x0000900001157983 */ /* 0x000f280000300800 */
[----:B------:R-:W4:Y:S01]  /*32a50*/  LDL.LU R13, [R1+0x84] ;  /* 0x00008400010d7983 */ /* 0x000f220000300800 */
[C---:B------:R-:W-:Y:S01]  /*32a60*/  IMAD R0, R3.reuse, 0x2, R2 ;  /* 0x0000000203007824 */ /* 0x040fe200078e0202 */
[----:B------:R-:W-:Y:S01]  /*32a70*/  BAR.SYNC.DEFER_BLOCKING 0x1, 0x80 ;  /* 0x0042000000007b1d */ /* 0x000fe20000010000 */
[----:B------:R-:W-:-:S02]  /*32a80*/  LEA R3, R3, R58, 0x1 ;  /* 0x0000003a03037211 */ /* 0x000fc400078e08ff */
[----:B------:R-:W-:Y:S02]  /*32a90*/  LOP3.LUT P0, RZ, R8, 0x4, RZ, 0xc0, !PT ;  /* 0x0000000408ff7812 */ /* 0x000fe4000780c0ff */
[----:B------:R-:W-:Y:S01]  /*32aa0*/  MOV R58, 0x10 ;  /* 0x00000010003a7802 */ /* 0x000fe20000000f00 */
[-C--:B------:R-:W-:Y:S01]  /*32ab0*/  FMUL R162, R162, R57.reuse ;  /* 0x00000039a2a27220 */ /* 0x080fe20000400000 */
[-C--:B------:R-:W-:Y:S01]  /*32ac0*/  FMUL R48, R48, R57.reuse ;  /* 0x0000003930307220 */ /* 0x080fe20000400000 */
[----:B------:R-:W4:Y:S01]  /*32ad0*/  LDL.LU R20, [R1+0xa0] ;  /* 0x0000a00001147983 */ /* 0x000f220000300800 */
[-C--:B------:R-:W-:Y:S01]  /*32ae0*/  FMUL R154, R154, R57.reuse ;  /* 0x000000399a9a7220 */ /* 0x080fe20000400000 */
[-C--:B------:R-:W-:Y:S01]  /*32af0*/  FMUL R41, R41, R57.reuse ;  /* 0x0000003929297220 */ /* 0x080fe20000400000 */
[----:B------:R-:W-:Y:S01]  /*32b00*/  SEL R58, R58, 0xfffffff0, !P0 ;  /* 0xfffffff03a3a7807 */ /* 0x000fe20004000000 */
[----:B------:R-:W4:Y:S01]  /*32b10*/  LDL.LU R15, [R1+0x94] ;  /* 0x00009400010f7983 */ /* 0x000f220000300800 */
[-C--:B------:R-:W-:Y:S01]  /*32b20*/  FMUL R74, R182, R57.reuse ;  /* 0x00000039b64a7220 */ /* 0x080fe20000400000 */
[----:B------:R-:W-:-:S02]  /*32b30*/  FMUL R68, R177, R57 ;  /* 0x00000039b1447220 */ /* 0x000fc40000400000 */
[----:B------:R-:W4:Y:S01]  /*32b40*/  LDL.LU R14, [R1+0xb0] ;  /* 0x0000b000010e7983 */ /* 0x000f220000300800 */
[-C--:B------:R-:W-:Y:S01]  /*32b50*/  FMUL R70, R178, R57.reuse ;  /* 0x00000039b2467220 */ /* 0x080fe20000400000 */
[-C--:B------:R-:W-:Y:S01]  /*32b60*/  FMUL R64, R173, R57.reuse ;  /* 0x00000039ad407220 */ /* 0x080fe20000400000 */
[-C--:B------:R-:W-:Y:S01]  /*32b70*/  FMUL R62, R170, R57.reuse ;  /* 0x00000039aa3e7220 */ /* 0x080fe20000400000 */
[----:B------:R-:W-:Y:S01]  /*32b80*/  STL [R1+0x2ac], R2 ;  /* 0x0002ac0201007387 */ /* 0x000fe20000100800 */
[-C--:B------:R-:W-:Y:S01]  /*32b90*/  FMUL R75, R28, R57.reuse ;  /* 0x000000391c4b7220 */ /* 0x080fe20000400000 */
[-C--:B------:R-:W-:Y:S01]  /*32ba0*/  FMUL R71, R29, R57.reuse ;  /* 0x000000391d477220 */ /* 0x080fe20000400000 */
[-C--:B------:R-:W-:Y:S01]  /*32bb0*/  FMUL R67, R32, R57.reuse ;  /* 0x0000003920437220 */ /* 0x080fe20000400000 */
[----:B------:R1:W-:Y:S01]  /*32bc0*/  STSM.16.M88.4 [R0+-0x2200], R4 ;  /* 0xffde000400007844 */ /* 0x0003e20000000200 */
        /* <DEDUP_REMOVED lines=15> */
[-C--:B-1----:R-:W-:Y:S01]  /*32cc0*/  FMUL R4, R166, R57.reuse ;  /* 0x00000039a6047220 */ /* 0x082fe20000400000 */
[-C--:B------:R-:W-:Y:S01]  /*32cd0*/  FMUL R5, R37, R57.reuse ;  /* 0x0000003925057220 */ /* 0x080fe20000400000 */
[-C--:B------:R-:W-:Y:S01]  /*32ce0*/  FMUL R6, R158, R57.reuse ;  /* 0x000000399e067220 */ /* 0x080fe20000400000 */
[-C--:B------:R-:W-:Y:S01]  /*32cf0*/  FMUL R7, R36, R57.reuse ;  /* 0x0000003924077220 */ /* 0x080fe20000400000 */
[----:B------:R-:W-:Y:S01]  /*32d00*/  IMAD R0, R58, 0x2, R3 ;  /* 0x000000023a007824 */ /* 0x000fe200078e0203 */
[----:B------:R-:W-:Y:S01]  /*32d10*/  F2FP.F16.F32.PACK_AB R4, R162, R4 ;  /* 0x00000004a204723e */ /* 0x000fe200000000ff */
[----:B------:R-:W-:Y:S01]  /*32d20*/  FMUL R91, R17, R57 ;  /* 0x00000039115b7220 */ /* 0x000fe20000400000 */
[----:B------:R-:W-:Y:S01]  /*32d30*/  F2FP.F16.F32.PACK_AB R5, R48, R5 ;  /* 0x000000053005723e */ /* 0x000fe200000000ff */
[-C--:B------:R-:W-:Y:S01]  /*32d40*/  FMUL R143, R23, R57.reuse ;  /* 0x00000039178f7220 */ /* 0x080fe20000400000 */
[----:B------:R-:W-:Y:S01]  /*32d50*/  F2FP.F16.F32.PACK_AB R6, R154, R6 ;  /* 0x000000069a06723e */ /* 0x000fe200000000ff */
[----:B------:R-:W-:Y:S01]  /*32d60*/  FMUL R147, R24, R57 ;  /* 0x0000003918937220 */ /* 0x000fe20000400000 */
[----:B------:R-:W-:Y:S01]  /*32d70*/  F2FP.F16.F32.PACK_AB R7, R41, R7 ;  /* 0x000000072907723e */ /* 0x000fe200000000ff */
[-C--:B------:R-:W-:Y:S01]  /*32d80*/  FMUL R151, R25, R57.reuse ;  /* 0x0000003919977220 */ /* 0x080fe20000400000 */
[-C--:B------:R-:W-:Y:S01]  /*32d90*/  FMUL R83, R79, R57.reuse ;  /* 0x000000394f537220 */ /* 0x080fe20000400000 */
[-C--:B------:R-:W-:Y:S01]  /*32da0*/  FMUL R135, R27, R57.reuse ;  /* 0x000000391b877220 */ /* 0x080fe20000400000 */
[-C--:B------:R-:W-:Y:S01]  /*32db0*/  FMUL R103, R59, R57.reuse ;  /* 0x000000393b677220 */ /* 0x080fe20000400000 */
[----:B------:R1:W-:Y:S01]  /*32dc0*/  STSM.16.M88.4 [R0], R4 ;  /* 0x0000000400007844 */ /* 0x0003e20000000200 */
        /* <DEDUP_REMOVED lines=58> */
[-C--:B---3--:R-:W-:Y:S01]  /*33170*/  FMUL R177, R11, R57.reuse ;  /* 0x000000390bb17220 */ /* 0x088fe20000400000 */
[----:B------:R-:W2:Y:S01]  /*33180*/  LDL.LU R12, [R1+0xa4] ;  /* 0x0000a400010c7983 */ /* 0x000ea20000300800 */
[-C--:B------:R-:W-:Y:S01]  /*33190*/  FMUL R179, R179, R57.reuse ;  /* 0x00000039b3b37220 */ /* 0x080fe20000400000 */
[----:B------:R-:W-:-:S02]  /*331a0*/  FMUL R180, R180, R57 ;  /* 0x00000039b4b47220 */ /* 0x000fc40000400000 */
[----:B------:R-:W3:Y:S01]  /*331b0*/  LDL.LU R11, [R1+0xc0] ;  /* 0x0000c000010b7983 */ /* 0x000ee20000300800 */
[-C--:B----4-:R-:W-:Y:S01]  /*331c0*/  FMUL R178, R10, R57.reuse ;  /* 0x000000390ab27220 */ /* 0x090fe20000400000 */
[-C--:B------:R-:W-:Y:S02]  /*331d0*/  FMUL R173, R9, R57.reuse ;  /* 0x0000003909ad7220 */ /* 0x080fe40000400000 */
[----:B------:R-:W4:Y:S01]  /*331e0*/  LDL.LU R10, [R1+0xb4] ;  /* 0x0000b400010a7983 */ /* 0x000f220000300800 */
[-C--:B------:R-:W-:Y:S01]  /*331f0*/  FMUL R175, R175, R57.reuse ;  /* 0x00000039afaf7220 */ /* 0x080fe20000400000 */
[-C--:B------:R-:W-:Y:S02]  /*33200*/  FMUL R176, R176, R57.reuse ;  /* 0x00000039b0b07220 */ /* 0x080fe40000400000 */
[----:B------:R-:W4:Y:S01]  /*33210*/  LDL.LU R9, [R1+0xd0] ;  /* 0x0000d00001097983 */ /* 0x000f220000300800 */
[----:B------:R-:W-:-:S03]  /*33220*/  FMUL R174, R44, R57 ;  /* 0x000000392cae7220 */ /* 0x000fc60000400000 */
[----:B------:R-:W4:Y:S01]  /*33230*/  LDL.LU R8, [R1+0xc4] ;  /* 0x0000c40001087983 */ /* 0x000f220000300800 */
[-C--:B------:R-:W-:Y:S01]  /*33240*/  FMUL R171, R171, R57.reuse ;  /* 0x00000039abab7220 */ /* 0x080fe20000400000 */
[-C--:B------:R-:W-:Y:S01]  /*33250*/  FMUL R172, R172, R57.reuse ;  /* 0x00000039acac7220 */ /* 0x080fe20000400000 */
[-C--:B------:R-:W-:Y:S01]  /*33260*/  FMUL R165, R13, R57.reuse ;  /* 0x000000390da57220 */ /* 0x080fe20000400000 */
[----:B-1----:R-:W4:Y:S01]  /*33270*/  LDL.LU R6, [R1+0xe0] ;  /* 0x0000e00001067983 */ /* 0x002f220000300800 */
[-C--:B------:R-:W-:Y:S01]  /*33280*/  FMUL R19, R52, R57.reuse ;  /* 0x0000003934137220 */ /* 0x080fe20000400000 */
[-C--:B------:R-:W-:Y:S02]  /*33290*/  FMUL R161, R15, R57.reuse ;  /* 0x000000390fa17220 */ /* 0x080fe40000400000 */
[----:B------:R-:W4:Y:S01]  /*332a0*/  LDL.LU R2, [R1+0xd4] ;  /* 0x0000d40001027983 */ /* 0x000f220000300800 */
[-C--:B------:R-:W-:Y:S01]  /*332b0*/  FMUL R170, R21, R57.reuse ;  /* 0x0000003915aa7220 */ /* 0x080fe20000400000 */
[-C--:B------:R-:W-:Y:S01]  /*332c0*/  FMUL R107, R55, R57.reuse ;  /* 0x00000039376b7220 */ /* 0x080fe20000400000 */
[-C--:B------:R-:W-:Y:S01]  /*332d0*/  FMUL R169, R40, R57.reuse ;  /* 0x0000003928a97220 */ /* 0x080fe20000400000 */
[----:B------:R-:W4:Y:S04]  /*332e0*/  LDL.LU R13, [R1+0xf0] ;  /* 0x0000f000010d7983 */ /* 0x000f280000300800 */
[----:B------:R-:W4:Y:S04]  /*332f0*/  LDL.LU R5, [R1+0xe4] ;  /* 0x0000e40001057983 */ /* 0x000f280000300800 */
[----:B------:R-:W4:Y:S04]  /*33300*/  LDL.LU R4, [R1+0x100] ;  /* 0x0001000001047983 */ /* 0x000f280000300800 */
        /* <DEDUP_REMOVED lines=35> */
[----:B------:R-:W-:Y:S01]  /*33540*/  @!PT LDS RZ, [RZ] ;  /* 0x00000000fffff984 */ /* 0x000fe20000000800 */
[----:B------:R-:W-:Y:S01]  /*33550*/  @!PT LDS RZ, [RZ] ;  /* 0x00000000fffff984 */ /* 0x000fe20000000800 */
[----:B------:R-:W-:Y:S01]  /*33560*/  @!PT LDS RZ, [RZ] ;  /* 0x00000000fffff984 */ /* 0x000fe20000000800 */
[----:B------:R-:W-:Y:S01]  /*33570*/  @!PT LDS RZ, [RZ] ;  /* 0x00000000fffff984 */ /* 0x000fe20000000800 */
[----:B------:R1:W-:Y:S06]  /*33580*/  MEMBAR.ALL.CTA ;  /* 0x0000000000007992 */ /* 0x0003ec0000008000 */
[----:B-1----:R-:W1:Y:S01]  /*33590*/  FENCE.VIEW.ASYNC.S ;  /* 0x00000000000073c6 */ /* 0x002e620000000000 */
[----:B--2---:R-:W-:-:S03]  /*335a0*/  FMUL R157, R12, R57 ;  /* 0x000000390c9d7220 */ /* 0x004fc60000400000 */
[----:B------:R-:W2:Y:S01]  /*335b0*/  LDL.LU R12, [R1+0x110] ;  /* 0x00011000010c7983 */ /* 0x000ea20000300800 */
[----:B---3--:R-:W-:-:S03]  /*335c0*/  FMUL R158, R11, R57 ;  /* 0x000000390b9e7220 */ /* 0x008fc60000400000 */
[----:B------:R-:W3:Y:S01]  /*335d0*/  LDL.LU R11, [R1+0x104] ;  /* 0x00010400010b7983 */ /* 0x000ee20000300800 */
[----:B----4-:R-:W-:-:S03]  /*335e0*/  FMUL R153, R10, R57 ;  /* 0x000000390a997220 */ /* 0x010fc60000400000 */
[----:B------:R-:W4:Y:S01]  /*335f0*/  LDL.LU R10, [R1+0x120] ;  /* 0x00012000010a7983 */ /* 0x000f220000300800 */
[----:B------:R-:W-:-:S03]  /*33600*/  FMUL R154, R9, R57 ;  /* 0x00000039099a7220 */ /* 0x000fc60000400000 */
        /* <DEDUP_REMOVED lines=14> */
[----:B------:R-:W4:Y:S04]  /*336f0*/  LDL.LU R7, [R1+0x160] ;  /* 0x0001600001077983 */ /* 0x000f280000300800 */
[----:B------:R-:W4:Y:S01]  /*33700*/  LDL.LU R13, [R1+0x154] ;  /* 0x00015400010d7983 */ /* 0x000f220000300800 */
[----:B------:R-:W-:Y:S01]  /*33710*/  FMUL R20, R46, R57 ;  /* 0x000000392e147220 */ /* 0x000fe20000400000 */
[----:B------:R-:W-:Y:S01]  /*33720*/  F2FP.F16.F32.PACK_AB R62, R62, R232 ;  /* 0x000000e83e3e723e */ /* 0x000fe200000000ff */
[----:B------:R-:W-:Y:S01]  /*33730*/  BSSY B0, `(.L_x_65) ;  /* 0x00000c0000007945 */ /* 0x000fe20003800000 */
[----:B------:R-:W-:Y:S02]  /*33740*/  F2FP.F16.F32.PACK_AB R60, R60, R234 ;  /* 0x000000ea3c3c723e */ /* 0x000fe400000000ff */
[----:B------:R-:W-:-:S02]  /*33750*/  F2FP.F16.F32.PACK_AB R61, R61, R233 ;  /* 0x000000e93d3d723e */ /* 0x000fc400000000ff */
[----:B------:R-:W-:Y:S02]  /*33760*/  F2FP.F16.F32.PACK_AB R63, R63, R231 ;  /* 0x000000e73f3f723e */ /* 0x000fe400000000ff */
[----:B------:R-:W-:Y:S02]  /*33770*/  F2FP.F16.F32.PACK_AB R64, R64, R230 ;  /* 0x000000e64040723e */ /* 0x000fe400000000ff */
[----:B------:R-:W-:Y:S02]  /*33780*/  F2FP.F16.F32.PACK_AB R65, R65, R229 ;  /* 0x000000e54141723e */ /* 0x000fe400000000ff */
[----:B------:R-:W-:Y:S02]  /*33790*/  F2FP.F16.F32.PACK_AB R66, R66, R228 ;  /* 0x000000e44242723e */ /* 0x000fe400000000ff */
[----:B------:R-:W-:Y:S01]  /*337a0*/  F2FP.F16.F32.PACK_AB R67, R67, R227 ;  /* 0x000000e34343723e */ /* 0x000fe200000000ff */
[----:B-1----:R-:W-:Y:S01]  /*337b0*/  BAR.SYNC.DEFER_BLOCKING 0x1, 0x80 ;  /* 0x0042000000007b1d */ /* 0x002fe20000010000 */
[----:B--2---:R-:W-:-:S05]  /*337c0*/  FMUL R138, R12, R57 ;  /* 0x000000390c8a7220 */ /* 0x004fca0000400000 */
        /* <DEDUP_REMOVED lines=29> */
[-C--:B------:R-:W-:Y:S01]  /*339a0*/  FMUL R105, R9, R57.reuse ;  /* 0x0000003909697220 */ /* 0x080fe20000400000 */
[-C--:B------:R-:W-:Y:S02]  /*339b0*/  FMUL R101, R6, R57.reuse ;  /* 0x0000003906657220 */ /* 0x080fe40000400000 */
        /* <DEDUP_REMOVED lines=13> */
[----:B------:R-:W4:Y:S04]  /*33a90*/  LDL.LU R14, [R1+0x210] ;  /* 0x00021000010e7983 */ /* 0x000f280000300800 */
[----:B------:R-:W4:Y:S01]  /*33aa0*/  LDL.LU R18, [R1+0x20c] ;  /* 0x00020c0001127983 */ /* 0x000f220000300800 */
[-C--:B--2---:R-:W-:Y:S01]  /*33ab0*/  FMUL R89, R12, R57.reuse ;  /* 0x000000390c597220 */ /* 0x084fe20000400000 */
[----:B---3--:R-:W-:-:S02]  /*33ac0*/  FMUL R90, R11, R57 ;  /* 0x000000390b5a7220 */ /* 0x008fc40000400000 */
[----:B------:R-:W2:Y:S04]  /*33ad0*/  LDL.LU R11, [R1+0x218] ;  /* 0x00021800010b7983 */ /* 0x000ea80000300800 */
[----:B------:R-:W3:Y:S01]  /*33ae0*/  LDL.LU R12, [R1+0x214] ;  /* 0x00021400010c7983 */ /* 0x000ee20000300800 */
[----:B----4-:R-:W-:-:S03]  /*33af0*/  FMUL R82, R2, R57 ;  /* 0x0000003902527220 */ /* 0x010fc60000400000 */
[----:B------:R-:W4:Y:S01]  /*33b00*/  LDL.LU R2, [R1+0x220] ;  /* 0x0002200001027983 */ /* 0x000f220000300800 */
[----:B------:R-:W-:-:S03]  /*33b10*/  FMUL R15, R13, R57 ;  /* 0x000000390d0f7220 */ /* 0x000fc60000400000 */
[----:B------:R-:W2:Y:S01]  /*33b20*/  LDL.LU R13, [R1+0x1c] ;  /* 0x00001c00010d7983 */ /* 0x000ea20000300800 */
[----:B------:R-:W-:-:S03]  /*33b30*/  FMUL R16, R14, R57 ;  /* 0x000000390e107220 */ /* 0x000fc60000400000 */
[----:B------:R1:W-:Y:S04]  /*33b40*/  STL [R1+0x10], R15 ;  /* 0x0000100f01007387 */ /* 0x0003e80000100800 */
[----:B------:R-:W2:Y:S04]  /*33b50*/  LDL.LU R14, [R1+0x21c] ;  /* 0x00021c00010e7983 */ /* 0x000ea80000300800 */
[----:B-1----:R-:W2:Y:S04]  /*33b60*/  LDL.LU R15, [R1+0x228] ;  /* 0x00022800010f7983 */ /* 0x002ea80000300800 */
[----:B------:R1:W-:Y:S04]  /*33b70*/  STL [R1+0xc], R16 ;  /* 0x00000c1001007387 */ /* 0x0003e80000100800 */
[----:B------:R-:W2:Y:S04]  /*33b80*/  LDL.LU R17, [R1+0x24] ;  /* 0x0000240001117983 */ /* 0x000ea80000300800 */
[----:B------:R-:W-:Y:S01]  /*33b90*/  STL [R1+0x8], R20 ;  /* 0x0000081401007387 */ /* 0x000fe20000100800 */
[----:B-1----:R-:W-:-:S03]  /*33ba0*/  FMUL R16, R18, R57 ;  /* 0x0000003912107220 */ /* 0x002fc60000400000 */
[----:B------:R-:W2:Y:S04]  /*33bb0*/  LDL.LU R18, [R1+0x224] ;  /* 0x0002240001127983 */ /* 0x000ea80000300800 */
[----:B------:R1:W-:Y:S04]  /*33bc0*/  STL [R1+0x4], R19 ;  /* 0x0000041301007387 */ /* 0x0003e80000100800 */
[----:B-1----:R-:W2:Y:S04]  /*33bd0*/  LDL.LU R19, [R1+0x230] ;  /* 0x0002300001137983 */ /* 0x002ea80000300800 */
[----:B------:R3:W-:Y:S04]  /*33be0*/  STL [R1], R16 ;  /* 0x0000001001007387 */ /* 0x0007e80000100800 */
[----:B------:R-:W2:Y:S01]  /*33bf0*/  LDL.LU R20, [R1+0x20] ;  /* 0x0000200001147983 */ /* 0x000ea20000300800 */
[----:B---3--:R-:W-:-:S05]  /*33c00*/  FMUL R16, R12, R57 ;  /* 0x000000390c107220 */ /* 0x008fca0000400000 */
[----:B------:R-:W-:Y:S04]  /*33c10*/  STL [R1+0x18], R16 ;  /* 0x0000181001007387 */ /* 0x000fe80000100800 */
[----:B------:R-:W3:Y:S01]  /*33c20*/  LDL.LU R21, [R1+0x2c] ;  /* 0x00002c0001157983 */ /* 0x000ee20000300800 */
[----:B----4-:R-:W-:-:S03]  /*33c30*/  FMUL R12, R2, R57 ;  /* 0x00000039020c7220 */ /* 0x010fc60000400000 */
[----:B------:R-:W4:Y:S04]  /*33c40*/  LDL.LU R2, [R1+0x22c] ;  /* 0x00022c0001027983 */ /* 0x000f280000300800 */
[----:B------:R1:W-:Y:S04]  /*33c50*/  STL [R1+0x14], R12 ;  /* 0x0000140c01007387 */ /* 0x0003e80000100800 */
[----:B------:R-:W3:Y:S04]  /*33c60*/  LDL.LU R23, [R1+0x238] ;  /* 0x0002380001177983 */ /* 0x000ee80000300800 */
[----:B------:R-:W3:Y:S04]  /*33c70*/  LDL.LU R24, [R1+0x28] ;  /* 0x0000280001187983 */ /* 0x000ee80000300800 */
[----:B------:R-:W3:Y:S04]  /*33c80*/  LDL.LU R25, [R1+0x34] ;  /* 0x0000340001197983 */ /* 0x000ee80000300800 */
[----:B------:R-:W3:Y:S04]  /*33c90*/  LDL.LU R26, [R1+0x234] ;  /* 0x00023400011a7983 */ /* 0x000ee80000300800 */
[----:B------:R-:W3:Y:S04]  /*33ca0*/  LDL.LU R27, [R1+0x240] ;  /* 0x00024000011b7983 */ /* 0x000ee80000300800 */
[----:B------:R-:W3:Y:S01]  /*33cb0*/  LDL.LU R28, [R1+0x30] ;  /* 0x00003000011c7983 */ /* 0x000ee20000300800 */
[----:B------:R-:W-:-:S03]  /*33cc0*/  FMUL R235, R5, R57 ;  /* 0x0000003905eb7220 */ /* 0x000fc60000400000 */
[----:B------:R-:W3:Y:S01]  /*33cd0*/  LDL.LU R29, [R1+0x3c] ;  /* 0x00003c00011d7983 */ /* 0x000ee20000300800 */
[----:B------:R-:W-:-:S03]  /*33ce0*/  FMUL R5, R34, R57 ;  /* 0x0000003922057220 */ /* 0x000fc60000400000 */
        /* <DEDUP_REMOVED lines=8> */
[----:B------:R-:W3:Y:S04]  /*33d70*/  LDL.LU R36, [R1+0x40] ;  /* 0x0000400001247983 */ /* 0x000ee80000300800 */
[----:B------:R-:W3:Y:S04]  /*33d80*/  LDL.LU R37, [R1+0x4c] ;  /* 0x00004c0001257983 */ /* 0x000ee80000300800 */
[----:B------:R-:W3:Y:S04]  /*33d90*/  LDL.LU R38, [R1+0x24c] ;  /* 0x00024c0001267983 */ /* 0x000ee80000300800 */
[----:B------:R-:W3:Y:S01]  /*33da0*/  LDL.LU R39, [R1+0x258] ;  /* 0x0002580001277983 */ /* 0x000ee20000300800 */
[----:B----4-:R-:W-:-:S03]  /*33db0*/  FMUL R22, R2, R57 ;  /* 0x0000003902167220 */ /* 0x010fc60000400000 */
[----:B------:R-:W4:Y:S01]  /*33dc0*/  LDL.LU R2, [R1+0x48] ;  /* 0x0000480001027983 */ /* 0x000f220000300800 */
[-C--:B------:R-:W-:Y:S01]  /*33dd0*/  FMUL R78, R6, R57.reuse ;  /* 0x00000039064e7220 */ /* 0x080fe20000400000 */
[-C--:B------:R-:W-:Y:S02]  /*33de0*/  FMUL R6, R42, R57.reuse ;  /* 0x000000392a067220 */ /* 0x080fe40000400000 */
        /* <DEDUP_REMOVED lines=10> */
[----:B--2---:R-:W-:-:S03]  /*33e90*/  FMUL R237, R11, R57 ;  /* 0x000000390bed7220 */ /* 0x004fc60000400000 */
[----:B------:R-:W2:Y:S01]  /*33ea0*/  LDL.LU R49, [R1+0x64] ;  /* 0x0000640001317983 */ /* 0x000ea20000300800 */
[----:B-1----:R-:W-:-:S03]  /*33eb0*/  FMUL R12, R53, R57 ;  /* 0x00000039350c7220 */ /* 0x002fc60000400000 */
[----:B------:R-:W2:Y:S01]  /*33ec0*/  LDL.LU R50, [R1+0x264] ;  /* 0x0002640001327983 */ /* 0x000ea20000300800 */
[----:B------:R-:W-:-:S03]  /*33ed0*/  FMUL R11, R54, R57 ;  /* 0x00000039360b7220 */ /* 0x000fc60000400000 */
[----:B------:R-:W2:Y:S01]  /*33ee0*/  LDL.LU R51, [R1+0x270] ;  /* 0x0002700001337983 */ /* 0x000ea20000300800 */
[----:B------:R-:W-:-:S03]  /*33ef0*/  FMUL R16, R56, R57 ;  /* 0x0000003938107220 */ /* 0x000fc60000400000 */
[----:B------:R-:W2:Y:S04]  /*33f00*/  LDL.LU R52, [R1+0x60] ;  /* 0x0000600001347983 */ /* 0x000ea80000300800 */
[----:B------:R-:W2:Y:S04]  /*33f10*/  LDL.LU R53, [R1+0x6c] ;  /* 0x00006c0001357983 */ /* 0x000ea80000300800 */
[----:B------:R-:W2:Y:S04]  /*33f20*/  LDL.LU R54, [R1+0x26c] ;  /* 0x00026c0001367983 */ /* 0x000ea80000300800 */
[----:B------:R-:W2:Y:S04]  /*33f30*/  LDL.LU R55, [R1+0x274] ;  /* 0x0002740001377983 */ /* 0x000ea80000300800 */
[----:B------:R-:W2:Y:S01]  /*33f40*/  LDL.LU R56, [R1+0x68] ;  /* 0x0000680001387983 */ /* 0x000ea20000300800 */
[----:B----4-:R-:W-:-:S03]  /*33f50*/  FMUL R40, R2, R57 ;  /* 0x0000003902287220 */ /* 0x010fc60000400000 */
        /* <DEDUP_REMOVED lines=38> */
[-C--:B------:R-:W-:Y:S01]  /*341c0*/  FMUL R50, R50, R57.reuse ;  /* 0x0000003932327220 */ /* 0x080fe20000400000 */
[-C--:B------:R-:W-:Y:S01]  /*341d0*/  FMUL R51, R51, R57.reuse ;  /* 0x0000003933337220 */ /* 0x080fe20000400000 */
[-C--:B------:R-:W-:Y:S01]  /*341e0*/  FMUL R52, R52, R57.reuse ;  /* 0x0000003934347220 */ /* 0x080fe20000400000 */
[-C--:B------:R-:W-:Y:S01]  /*341f0*/  FMUL R53, R53, R57.reuse ;  /* 0x0000003935357220 */ /* 0x080fe20000400000 */
[-C--:B------:R-:W-:Y:S01]  /*34200*/  FMUL R54, R54, R57.reuse ;  /* 0x0000003936367220 */ /* 0x080fe20000400000 */
[-C--:B------:R-:W-:Y:S01]  /*34210*/  FMUL R55, R55, R57.reuse ;  /* 0x0000003937377220 */ /* 0x080fe20000400000 */
[-C--:B------:R-:W-:Y:S01]  /*34220*/  FMUL R56, R56, R57.reuse ;  /* 0x0000003938387220 */ /* 0x080fe20000400000 */
[----:B----4-:R-:W-:-:S02]  /*34230*/  FMUL R57, R2, R57 ;  /* 0x0000003902397220 */ /* 0x010fc40000400000 */
[----:B------:R1:W5:Y:S01]  /*34240*/  LDL.LU R2, [R1+0x2ac] ;  /* 0x0002ac0001027983 */ /* 0x0003620000300800 */
[----:B------:R-:W-:-:S04]  /*34250*/  IADD3 R232, R3, 0x1000, RZ ;  /* 0x0000100003e87810 */ /* 0x000fc80007ffe0ff */
[----:B------:R-:W-:Y:S01]  /*34260*/  LEA R58, R58, R232, 0x1 ;  /* 0x000000e83a3a7211 */ /* 0x000fe200078e08ff */
[----:B------:R-:W-:Y:S06]  /*34270*/  @P1 BRA `(.L_x_66) ;  /* 0x00000000002c1947 */ /* 0x000fec0003800000 */
[----:B------:R-:W-:Y:S01]  /*34280*/  S2UR UR44, SR_CTAID.Z ;  /* 0x00000000002c79c3 */ /* 0x000fe20000002700 */
[----:B-----5:R-:W-:Y:S01]  /*34290*/  R2UR UR40, R2 ;  /* 0x00000000022872ca */ /* 0x020fe200000e0000 */
[----:B------:R-:W-:Y:S01]  /*342a0*/  ULDC.64 UR4, c[0x0][0x198] ;  /* 0x0000660000047ab9 */ /* 0x000fe20000000a00 */
[----:B------:R-:W-:Y:S01]  /*342b0*/  UMOV UR41, URZ ;  /* 0x0000003f00297c82 */ /* 0x000fe20008000000 */
[----:B------:R-:W-:-:S04]  /*342c0*/  UIADD3 UR4, UP0, UR4, 0x670, URZ ;  /* 0x0000067004047890 */ /* 0x000fc8000ff1e03f */
[----:B------:R-:W2:Y:S01]  /*342d0*/  S2UR UR43, SR_CTAID.Y ;  /* 0x00000000002b79c3 */ /* 0x000ea20000002600 */
[----:B------:R-:W-:-:S05]  /*342e0*/  UIADD3.X UR5, URZ, UR5, URZ, UP0, !UPT ;  /* 0x000000053f057290 */ /* 0x000fca00087fe43f */
[----:B------:R-:W-:-:S09]  /*342f0*/  UIADD3 UR40, UR40, -0x2200, URZ ;  /* 0xffffde0028287890 */ /* 0x000fd2000fffe03f */
[----:B--2---:R2:W-:Y:S01]  /*34300*/  UTMASTG.4D [UR40], [UR4] ;  /* 0x00000028040073b5 */ /* 0x0045e20008018000 */
[----:B------:R0:W-:Y:S01]  /*34310*/  UTMACMDFLUSH ;  /* 0x00000000000079b7 */ /* 0x0001e20000000000 */
[----:B--2---:R-:W-:-:S04]  /*34320*/  DEPBAR.LE SB0, 0x1 ;  /* 0x000080400000791a */ /* 0x004fc80000000000 */
.L_x_66:
[----:B------:R-:W-:Y:S05]  /*34330*/  BSYNC B0 ;  /* 0x0000000000007941 */ /* 0x000fea0003800000 */
.L_x_65:
[----:B------:R-:W-:Y:S01]  /*34340*/  BAR.SYNC.DEFER_BLOCKING 0x1, 0x80 ;  /* 0x0042000000007b1d */ /* 0x000fe20000010000 */
[----:B------:R-:W-:Y:S02]  /*34350*/  F2FP.F16.F32.PACK_AB R68, R226, R68 ;  /* 0x00000044e244723e */ /* 0x000fe400000000ff */
[----:B------:R-:W-:Y:S02]  /*34360*/  F2FP.F16.F32.PACK_AB R69, R225, R69 ;  /* 0x00000045e145723e */ /* 0x000fe400000000ff */
[----:B------:R-:W-:Y:S01]  /*34370*/  F2FP.F16.F32.PACK_AB R70, R224, R70 ;  /* 0x00000046e046723e */ /* 0x000fe200000000ff */
[----:B------:R-:W-:Y:S01]  /*34380*/  BSSY B0, `(.L_x_67) ;  /* 0x000001c000007945 */ /* 0x000fe20003800000 */
[----:B------:R-:W-:Y:S02]  /*34390*/  F2FP.F16.F32.PACK_AB R71, R223, R71 ;  /* 0x00000047df47723e */ /* 0x000fe400000000ff */
[----:B------:R-:W-:Y:S02]  /*343a0*/  F2FP.F16.F32.PACK_AB R72, R222, R72 ;  /* 0x00000048de48723e */ /* 0x000fe400000000ff */
[----:B------:R-:W-:-:S02]  /*343b0*/  F2FP.F16.F32.PACK_AB R73, R221, R73 ;  /* 0x00000049dd49723e */ /* 0x000fc400000000ff */
[----:B------:R-:W-:Y:S02]  /*343c0*/  F2FP.F16.F32.PACK_AB R74, R220, R74 ;  /* 0x0000004adc4a723e */ /* 0x000fe400000000ff */
[----:B------:R-:W-:Y:S01]  /*343d0*/  F2FP.F16.F32.PACK_AB R75, R219, R75 ;  /* 0x0000004bdb4b723e */ /* 0x000fe200000000ff */
[----:B------:R2:W-:Y:S04]  /*343e0*/  STSM.16.M88.4 [R3+0x1000], R60 ;  /* 0x0010003c03007844 */ /* 0x0005e80000000200 */
[----:B------:R2:W-:Y:S01]  /*343f0*/  STSM.16.M88.4 [R0+0x1000], R64 ;  /* 0x0010004000007844 */ /* 0x0005e20000000200 */
[----:B------:R-:W-:Y:S01]  /*34400*/  @!PT LDS RZ, [RZ] ;  /* 0x00000000fffff984 */ /* 0x000fe20000000800 */
[----:B------:R-:W-:Y:S01]  /*34410*/  @!PT LDS RZ, [RZ] ;  /* 0x00000000fffff984 */ /* 0x000fe20000000800 */
[----:B------:R-:W-:Y:S01]  /*34420*/  @!PT LDS RZ, [RZ] ;  /* 0x00000000fffff984 */ /* 0x000fe20000000800 */
[----:B------:R-:W-:Y:S01]  /*34430*/  @!PT LDS RZ, [RZ] ;  /* 0x00000000fffff984 */ /* 0x000fe20000000800 */
[----:B------:R3:W-:Y:S06]  /*34440*/  MEMBAR.ALL.CTA ;  /* 0x0000000000007992 */ /* 0x0007ec0000008000 */
[----:B---3--:R-:W3:Y:S02]  /*34450*/  FENCE.VIEW.ASYNC.S ;  /* 0x00000000000073c6 */ /* 0x008ee40000000000 */
[----:B---3--:R-:W-:Y:S06]  /*34460*/  BAR.SYNC.DEFER_BLOCKING 0x1, 0x80 ;  /* 0x0042000000007b1d */ /* 0x008fec0000010000 */
[----:B------:R-:W-:Y:S05]  /*34470*/  @P1 BRA `(.L_x_68) ;  /* 0x0000000000301947 */ /* 0x000fea0003800000 */
[----:B------:R-:W-:Y:S01]  /*34480*/  S2UR UR12, SR_CTAID.Z ;  /* 0x00000000000c79c3 */ /* 0x000fe20000002700 */
[----:B-----5:R-:W-:Y:S01]  /*34490*/  R2UR UR8, R2 ;  /* 0x00000000020872ca */ /* 0x020fe200000e0000 */
[----:B------:R-:W-:Y:S01]  /*344a0*/  ULDC.64 UR4, c[0x0][0x198] ;  /* 0x0000660000047ab9 */ /* 0x000fe20000000a00 */
[----:B------:R-:W-:Y:S01]  /*344b0*/  UMOV UR9, 0x20 ;  /* 0x0000002000097882 */ /* 0x000fe20000000000 */
[----:B------:R-:W-:Y:S01]  /*344c0*/  UIADD3 UR4, UP0, UR4, 0x670, URZ ;  /* 0x0000067004047890 */ /* 0x000fe2000ff1e03f */
[----:B------:R-:W-:-:S03]  /*344d0*/  UMOV UR10, UR42 ;  /* 0x0000002a000a7c82 */ /* 0x000fc60008000000 */
[----:B------:R-:W3:Y:S01]  /*344e0*/  S2UR UR11, SR_CTAID.Y ;  /* 0x00000000000b79c3 */ /* 0x000ee20000002600 */
[----:B------:R-:W-:-:S05]  /*344f0*/  UIADD3.X UR5, URZ, UR5, URZ, UP0, !UPT ;  /* 0x000000053f057290 */ /* 0x000fca00087fe43f */
[----:B------:R-:W-:-:S09]  /*34500*/  UIADD3 UR8, UR8, -0x1200, URZ ;  /* 0xffffee0008087890 */ /* 0x000fd2000fffe03f */
[----:B---3--:R3:W-:Y:S01]  /*34510*/  UTMASTG.4D [UR8], [UR4] ;  /* 0x00000008040073b5 */ /* 0x0087e20008018000 */
[----:B------:R0:W-:Y:S01]  /*34520*/  UTMACMDFLUSH ;  /* 0x00000000000079b7 */ /* 0x0001e20000000000 */
[----:B---3--:R-:W-:-:S04]  /*34530*/  DEPBAR.LE SB0, 0x1 ;  /* 0x000080400000791a */ /* 0x008fc80000000000 */
.L_x_68:
[----:B------:R-:W-:Y:S05]  /*34540*/  BSYNC B0 ;  /* 0x0000000000007941 */ /* 0x000fea0003800000 */
.L_x_67:
[----:B------:R-:W-:Y:S01]  /*34550*/  BAR.SYNC.DEFER_BLOCKING 0x1, 0x80 ;  /* 0x0042000000007b1d */ /* 0x000fe20000010000 */
[----:B--2---:R-:W-:Y:S02]  /*34560*/  F2FP.F16.F32.PACK_AB R60, R218, R217 ;  /* 0x000000d9da3c723e */ /* 0x004fe400000000ff */
        /* <DEDUP_REMOVED lines=8> */
[----:B------:R2:W-:Y:S04]  /*345f0*/  STSM.16.M88.4 [R3], R68 ;  /* 0x0000004403007844 */ /* 0x0005e80000000200 */
[----:B------:R2:W-:Y:S01]  /*34600*/  STSM.16.M88.4 [R0], R72 ;  /* 0x0000004800007844 */ /* 0x0005e20000000200 */
        /* <DEDUP_REMOVED lines=20> */
.L_x_70:
[----:B------:R-:W-:Y:S05]  /*34750*/  BSYNC B0 ;  /* 0x0000000000007941 */ /* 0x000fea0003800000 */
.L_x_69:
        /* <DEDUP_REMOVED lines=32> */
.L_x_72:
[----:B------:R-:W-:Y:S05]  /*34960*/  BSYNC B0 ;  /* 0x0000000000007941 */ /* 0x000fea0003800000 */
.L_x_71:
        /* <DEDUP_REMOVED lines=32> */
.L_x_74:
[----:B------:R-:W-:Y:S05]  /*34b70*/  BSYNC B0 ;  /* 0x0000000000007941 */ /* 0x000fea0003800000 */
.L_x_73:
        /* <DEDUP_REMOVED lines=32> */
.L_x_76:
[----:B------:R-:W-:Y:S05]  /*34d80*/  BSYNC B0 ;  /* 0x0000000000007941 */ /* 0x000fea0003800000 */
.L_x_75:
        /* <DEDUP_REMOVED lines=32> */
.L_x_78:
[----:B------:R-:W-:Y:S05]  /*34f90*/  BSYNC B0 ;  /* 0x0000000000007941 */ /* 0x000fea0003800000 */
.L_x_77:
        /* <DEDUP_REMOVED lines=32> */
.L_x_80:
[----:B------:R-:W-:Y:S05]  /*351a0*/  BSYNC B0 ;  /* 0x0000000000007941 */ /* 0x000fea0003800000 */
.L_x_79:
        /* <DEDUP_REMOVED lines=32> */
.L_x_82:
[----:B------:R-:W-:Y:S05]  /*353b0*/  BSYNC B0 ;  /* 0x0000000000007941 */ /* 0x000fea0003800000 */
.L_x_81:
        /* <DEDUP_REMOVED lines=32> */
.L_x_84:
[----:B------:R-:W-:Y:S05]  /*355c0*/  BSYNC B0 ;  /* 0x0000000000007941 */ /* 0x000fea0003800000 */
.L_x_83:
        /* <DEDUP_REMOVED lines=32> */
.L_x_86:
[----:B------:R-:W-:Y:S05]  /*357d0*/  BSYNC B0 ;  /* 0x0000000000007941 */ /* 0x000fea0003800000 */
.L_x_85:
[----:B--2---:R-:W2:Y:S04]  /*357e0*/  LDL.LU R71, [R1+0x10] ;  /* 0x0000100001477983 */ /* 0x004ea80000300800 */
[----:B------:R-:W2:Y:S04]  /*357f0*/  LDL.LU R70, [R1+0xc] ;  /* 0x00000c0001467983 */ /* 0x000ea80000300800 */
[----:B------:R-:W3:Y:S04]  /*35800*/  LDL.LU R69, [R1+0x8] ;  /* 0x0000080001457983 */ /* 0x000ee80000300800 */
[----:B------:R-:W3:Y:S04]  /*35810*/  LDL.LU R68, [R1+0x4] ;  /* 0x0000040001447983 */ /* 0x000ee80000300800 */
[----:B------:R-:W4:Y:S01]  /*35820*/  LDL.LU R59, [R1] ;  /* 0x00000000013b7983 */ /* 0x000f220000300800 */
[----:B------:R-:W-:Y:S01]  /*35830*/  F2FP.F16.F32.PACK_AB R5, R5, R6 ;  /* 0x000000060505723e */ /* 0x000fe200000000ff */
[----:B------:R-:W-:Y:S01]  /*35840*/  BSSY B0, `(.L_x_87) ;  /* 0x000001f000007945 */ /* 0x000fe20003800000 */
[----:B------:R-:W-:Y:S01]  /*35850*/  F2FP.F16.F32.PACK_AB R6, R7, R8 ;  /* 0x000000080706723e */ /* 0x000fe200000000ff */
[----:B------:R-:W-:Y:S01]  /*35860*/  BAR.SYNC.DEFER_BLOCKING 0x1, 0x80 ;  /* 0x0042000000007b1d */ /* 0x000fe20000010000 */
        /* <DEDUP_REMOVED lines=10> */
[----:B-1----:R-:W1:Y:S02]  /*35910*/  FENCE.VIEW.ASYNC.S ;  /* 0x00000000000073c6 */ /* 0x002e640000000000 */
[----:B-1----:R-:W-:Y:S01]  /*35920*/  BAR.SYNC.DEFER_BLOCKING 0x1, 0x80 ;  /* 0x0042000000007b1d */ /* 0x002fe20000010000 */
[----:B--2---:R-:W-:-:S02]  /*35930*/  F2FP.F16.F32.PACK_AB R8, R71, R70 ;  /* 0x000000464708723e */ /* 0x004fc400000000ff */
[----:B---3--:R-:W-:Y:S02]  /*35940*/  F2FP.F16.F32.PACK_AB R9, R69, R68 ;  /* 0x000000444509723e */ /* 0x008fe400000000ff */
[----:B----4-:R-:W-:Y:S01]  /*35950*/  F2FP.F16.F32.PACK_AB R10, R59, R237 ;  /* 0x000000ed3b0a723e */ /* 0x010fe200000000ff */
[----:B------:R-:W-:Y:S06]  /*35960*/  @P1 BRA `(.L_x_88) ;  /* 0x0000000000301947 */ /* 0x000fec0003800000 */
[----:B------:R-:W-:Y:S01]  /*35970*/  S2UR UR12, SR_CTAID.Z ;  /* 0x00000000000c79c3 */ /* 0x000fe20000002700 */
[----:B-----5:R-:W-:Y:S01]  /*35980*/  R2UR UR8, R2 ;  /* 0x00000000020872ca */ /* 0x020fe200000e0000 */
[----:B------:R-:W-:Y:S01]  /*35990*/  ULDC.64 UR4, c[0x0][0x198] ;  /* 0x0000660000047ab9 */ /* 0x000fe20000000a00 */
[----:B------:R-:W-:Y:S01]  /*359a0*/  UMOV UR9, 0x160 ;  /* 0x0000016000097882 */ /* 0x000fe20000000000 */
[----:B------:R-:W-:Y:S01]  /*359b0*/  UIADD3 UR4, UP0, UR4, 0x670, URZ ;  /* 0x0000067004047890 */ /* 0x000fe2000ff1e03f */
[----:B------:R-:W-:-:S03]  /*359c0*/  UMOV UR10, UR42 ;  /* 0x0000002a000a7c82 */ /* 0x000fc60008000000 */
[----:B------:R-:W1:Y:S01]  /*359d0*/  S2UR UR11, SR_CTAID.Y ;  /* 0x00000000000b79c3 */ /* 0x000e620000002600 */
[----:B------:R-:W-:-:S05]  /*359e0*/  UIADD3.X UR5, URZ, UR5, URZ, UP0, !UPT ;  /* 0x000000053f057290 */ /* 0x000fca00087fe43f */
[----:B------:R-:W-:-:S09]  /*359f0*/  UIADD3 UR8, UR8, -0x1200, URZ ;  /* 0xffffee0008087890 */ /* 0x000fd2000fffe03f */
[----:B-1----:R1:W-:Y:S01]  /*35a00*/  UTMASTG.4D [UR8], [UR4] ;  /* 0x00000008040073b5 */ /* 0x0023e20008018000 */
[----:B------:R0:W-:Y:S01]  /*35a10*/  UTMACMDFLUSH ;  /* 0x00000000000079b7 */ /* 0x0001e20000000000 */
[----:B-1----:R-:W-:-:S04]  /*35a20*/  DEPBAR.LE SB0, 0x1 ;  /* 0x000080400000791a */ /* 0x002fc80000000000 */
.L_x_88:
[----:B------:R-:W-:Y:S05]  /*35a30*/  BSYNC B0 ;  /* 0x0000000000007941 */ /* 0x000fea0003800000 */
.L_x_87:
[----:B------:R-:W2:Y:S04]  /*35a40*/  LDL.LU R60, [R1+0x18] ;  /* 0x00001800013c7983 */ /* 0x000ea80000300800 */
[----:B------:R-:W2:Y:S01]  /*35a50*/  LDL.LU R59, [R1+0x14] ;  /* 0x00001400013b7983 */ /* 0x000ea20000300800 */
[----:B------:R-:W-:Y:S01]  /*35a60*/  BSSY B0, `(.L_x_89) ;  /* 0x0000020000007945 */ /* 0x000fe20003800000 */
[----:B------:R-:W-:Y:S01]  /*35a70*/  F2FP.F16.F32.PACK_AB R61, R12, R13 ;  /* 0x0000000d0c3d723e */ /* 0x000fe200000000ff */
[----:B------:R-:W-:Y:S01]  /*35a80*/  BAR.SYNC.DEFER_BLOCKING 0x1, 0x80 ;  /* 0x0042000000007b1d */ /* 0x000fe20000010000 */
[----:B------:R-:W-:Y:S02]  /*35a90*/  F2FP.F16.F32.PACK_AB R62, R14, R15 ;  /* 0x0000000f0e3e723e */ /* 0x000fe400000000ff */
[----:B------:R-:W-:-:S02]  /*35aa0*/  F2FP.F16.F32.PACK_AB R63, R16, R17 ;  /* 0x00000011103f723e */ /* 0x000fc400000000ff */
[----:B------:R-:W-:Y:S02]  /*35ab0*/  F2FP.F16.F32.PACK_AB R12, R18, R19 ;  /* 0x00000013120c723e */ /* 0x000fe400000000ff */
[----:B------:R-:W-:Y:S02]  /*35ac0*/  F2FP.F16.F32.PACK_AB R13, R20, R21 ;  /* 0x00000015140d723e */ /* 0x000fe400000000ff */
        /* <DEDUP_REMOVED lines=10> */
[----:B---3--:R-:W-:Y:S01]  /*35b70*/  BAR.SYNC.DEFER_BLOCKING 0x1, 0x80 ;  /* 0x0042000000007b1d */ /* 0x008fe20000010000 */
[----:B--2---:R-:W-:-:S05]  /*35b80*/  F2FP.F16.F32.PACK_AB R60, R60, R59 ;  /* 0x0000003b3c3c723e */ /* 0x004fca00000000ff */
[----:B-1----:R-:W-:Y:S05]  /*35b90*/  @P1 BRA `(.L_x_90) ;  /* 0x0000000000301947 */ /* 0x002fea0003800000 */
        /* <DEDUP_REMOVED lines=12> */
.L_x_90:
[----:B------:R-:W-:Y:S05]  /*35c60*/  BSYNC B0 ;  /* 0x0000000000007941 */ /* 0x000fea0003800000 */
.L_x_89:
        /* <DEDUP_REMOVED lines=17> */
[----:B--2---:R-:W2:Y:S02]  /*35d80*/  FENCE.VIEW.ASYNC.S ;  /* 0x00000000000073c6 */ /* 0x004ea40000000000 */
[----:B--2---:R-:W-:Y:S06]  /*35d90*/  BAR.SYNC.DEFER_BLOCKING 0x1, 0x80 ;  /* 0x0042000000007b1d */ /* 0x004fec0000010000 */
[----:B------:R-:W-:Y:S05]  /*35da0*/  @P1 BRA `(.L_x_92) ;  /* 0x0000000000301947 */ /* 0x000fea0003800000 */
[----:B------:R-:W-:Y:S01]  /*35db0*/  S2UR UR12, SR_CTAID.Z ;  /* 0x00000000000c79c3 */ /* 0x000fe20000002700 */
[----:B-----5:R-:W-:Y:S01]  /*35dc0*/  R2UR UR8, R2 ;  /* 0x00000000020872ca */ /* 0x020fe200000e0000 */
[----:B------:R-:W-:Y:S01]  /*35dd0*/  ULDC.64 UR4, c[0x0][0x198] ;  /* 0x0000660000047ab9 */ /* 0x000fe20000000a00 */
[----:B------:R-:W-:Y:S01]  /*35de0*/  UMOV UR9, 0x1a0 ;  /* 0x000001a000097882 */ /* 0x000fe20000000000 */
[----:B------:R-:W-:Y:S01]  /*35df0*/  UIADD3 UR4, UP0, UR4, 0x670, URZ ;  /* 0x0000067004047890 */ /* 0x000fe2000ff1e03f */
[----:B------:R-:W-:-:S03]  /*35e00*/  UMOV UR10, UR42 ;  /* 0x0000002a000a7c82 */ /* 0x000fc60008000000 */
[----:B------:R-:W2:Y:S01]  /*35e10*/  S2UR UR11, SR_CTAID.Y ;  /* 0x00000000000b79c3 */ /* 0x000ea20000002600 */
[----:B------:R-:W-:-:S05]  /*35e20*/  UIADD3.X UR5, URZ, UR5, URZ, UP0, !UPT ;  /* 0x000000053f057290 */ /* 0x000fca00087fe43f */
[----:B------:R-:W-:-:S09]  /*35e30*/  UIADD3 UR8, UR8, -0x1200, URZ ;  /* 0xffffee0008087890 */ /* 0x000fd2000fffe03f */
[----:B--2---:R2:W-:Y:S01]  /*35e40*/  UTMASTG.4D [UR8], [UR4] ;  /* 0x00000008040073b5 */ /* 0x0045e20008018000 */
[----:B------:R0:W-:Y:S01]  /*35e50*/  UTMACMDFLUSH ;  /* 0x00000000000079b7 */ /* 0x0001e20000000000 */
[----:B--2---:R-:W-:-:S04]  /*35e60*/  DEPBAR.LE SB0, 0x1 ;  /* 0x000080400000791a */ /* 0x004fc80000000000 */
.L_x_92:
[----:B------:R-:W-:Y:S05]  /*35e70*/  BSYNC B0 ;  /* 0x0000000000007941 */ /* 0x000fea0003800000 */
.L_x_91:
[----:B------:R-:W-:Y:S01]  /*35e80*/  BAR.SYNC.DEFER_BLOCKING 0x1, 0x80 ;  /* 0x0042000000007b1d */ /* 0x000fe20000010000 */
[----:B-1----:R-:W-:Y:S02]  /*35e90*/  F2FP.F16.F32.PACK_AB R12, R42, R43 ;  /* 0x0000002b2a0c723e */ /* 0x002fe400000000ff */
        /* <DEDUP_REMOVED lines=30> */
.L_x_94:
[----:B------:R-:W-:Y:S05]  /*36080*/  BSYNC B0 ;  /* 0x0000000000007941 */ /* 0x000fea0003800000 */
.L_x_93:
[----:B------:R-:W-:Y:S06]  /*36090*/  BAR.SYNC.DEFER_BLOCKING 0x1, 0x80 ;  /* 0x0042000000007b1d */ /* 0x000fec0000010000 */
[----:B------:R-:W-:Y:S01]  /*360a0*/  BSSY B0, `(.L_x_95) ;  /* 0x0000016000007945 */ /* 0x000fe20003800000 */
        /* <DEDUP_REMOVED lines=19> */
[----:B---3--:R3:W-:Y:S02]  /*361e0*/  UTMASTG.4D [UR8], [UR4] ;  /* 0x00000008040073b5 */ /* 0x0087e40008018000 */
[----:B---3--:R0:W-:Y:S02]  /*361f0*/  UTMACMDFLUSH ;  /* 0x00000000000079b7 */ /* 0x0081e40000000000 */
.L_x_96:
[----:B------:R-:W-:Y:S05]  /*36200*/  BSYNC B0 ;  /* 0x0000000000007941 */ /* 0x000fea0003800000 */
.L_x_95:
[----:B------:R-:W-:Y:S01]  /*36210*/  UIADD3 UR61, UR61, -0x1, URZ ;  /* 0xffffffff3d3d7890 */ /* 0x000fe2000fffe03f */
[----:B------:R-:W-:-:S04]  /*36220*/  DEPBAR.LE SB0, 0x0 ;  /* 0x000080000000791a */ /* 0x000fc80000000000 */
[----:B------:R-:W-:-:S04]  /*36230*/  USHF.L.U32 UR4, UR61, 0x3, URZ ;  /* 0x000000033d047899 */ /* 0x000fc8000800063f */
[----:B------:R-:W-:-:S04]  /*36240*/  ULOP3.LUT UR4, UR4, 0x8, URZ, 0xe2, !UPT ;  /* 0x0000000804047892 */ /* 0x000fc8000f8ee23f */
[----:B------:R-:W-:-:S06]  /*36250*/  ULOP3.LUT UR4, UR4, 0x18, URZ, 0x3c, !UPT ;  /* 0x0000001804047892 */ /* 0x000fcc000f8e3c3f */
[----:B-1----:R-:W-:-:S04]  /*36260*/  IMAD.U32 R0, RZ, RZ, UR4 ;  /* 0x00000004ff007e24 */ /* 0x002fc8000f8e00ff */
[----:B------:R-:W-:Y:S01]  /*36270*/  SYNCS.ARRIVE.TRANS64.A1T0 RZ, [R0+UR60+0xc0090], RZ ;  /* 0x0c0090ff00ff79a7 */ /* 0x000fe2000810003c */
[----:B------:R-:W-:Y:S05]  /*36280*/  EXIT ;  /* 0x000000000000794d */ /* 0x000fea0003800000 */
.L_x_6:
[----:B------:R-:W-:-:S08]  /*36290*/  UISETP.NE.AND UP0, UPT, UR8, 0x1, UPT ;  /* 0x000000010800788c */ /* 0x000fd0000bf05270 */
[----:B------:R-:W1:-:S00]  /*362a0*/  USETMAXREG.DEALLOC.CTAPOOL 0x18 ;  /* 0x00000018000079c8 */ /* 0x000e4000080e0500 */
[----:B------:R-:W-:-:S13]  /*362b0*/  PLOP3.LUT P0, PT, PT, PT, UP0, 0x80, 0x0 ;  /* 0x000000000000781c */ /* 0x000fda0003f0f008 */
[----:B------:R-:W-:Y:S05]  /*362c0*/  @P0 EXIT ;  /* 0x000000000000094d */ /* 0x000fea0003800000 */
[----:B------:R-:W2:Y:S01]  /*362d0*/  S2UR UR11, SR_CTAID.X ;  /* 0x00000000000b79c3 */ /* 0x000ea20000002500 */
[----:B------:R-:W-:Y:S01]  /*362e0*/  ULDC UR4, c[0x0][0x28c] ;  /* 0x0000a30000047ab9 */ /* 0x000fe20000000800 */
[----:B------:R-:W-:Y:S01]  /*362f0*/  ELECT P3, URZ, PT ;  /* 0x00000000003f782f */ /* 0x000fe20003860000 */
[----:B------:R-:W-:Y:S01]  /*36300*/  BSSY B0, `(.L_x_97) ;  /* 0x0000053000007945 */ /* 0x000fe20003800000 */
[----:B------:R-:W-:Y:S01]  /*36310*/  UIADD3 UR5, UR4, 0x7f, URZ ;  /* 0x0000007f04057890 */ /* 0x000fe2000fffe03f */
[----:B-1----:R-:W-:Y:S02]  /*36320*/  CS2R R2, SRZ ;  /* 0x0000000000027805 */ /* 0x002fe4000001ff00 */
[----:B------:R-:W-:Y:S01]  /*36330*/  MOV R7, RZ ;  /* 0x000000ff00077202 */ /* 0x000fe20000000f00 */
[----:B------:R-:W-:Y:S01]  /*36340*/  USHF.R.S32.HI UR6, URZ, 0x1f, UR5 ;  /* 0x0000001f3f067899 */ /* 0x000fe20008011405 */
[----:B------:R-:W1:Y:S03]  /*36350*/  S2UR UR60, SR_CTAID.Y ;  /* 0x00000000003c79c3 */ /* 0x000e660000002600 */
[----:B------:R-:W-:-:S04]  /*36360*/  ULEA.HI UR6, UR6, UR5, URZ, 0x7 ;  /* 0x0000000506067291 */ /* 0x000fc8000f8f383f */
[----:B------:R-:W-:Y:S01]  /*36370*/  USHF.R.S32.HI UR6, URZ, 0x7, UR6 ;  /* 0x000000073f067899 */ /* 0x000fe20008011406 */
[----:B------:R-:W3:Y:S01]  /*36380*/  S2UR UR61, SR_CTAID.Z ;  /* 0x00000000003d79c3 */ /* 0x000ee20000002700 */
[----:B--2---:R-:W-:-:S04]  /*36390*/  USHF.L.U32 UR11, UR11, 0x7, URZ ;  /* 0x000000070b0b7899 */ /* 0x004fc8000800063f */
[----:B------:R-:W-:-:S04]  /*363a0*/  UIADD3 UR4, UR11, 0xff, URZ ;  /* 0x000000ff0b047890 */ /* 0x000fc8000fffe03f */
[----:B------:R-:W-:-:S04]  /*363b0*/  USHF.R.U32.HI UR4, URZ, 0x7, UR4 ;  /* 0x000000073f047899 */ /* 0x000fc80008011604 */
[----:B------:R-:W-:-:S04]  /*363c0*/  UISETP.LT.AND UP0, UPT, UR4, UR6, UPT ;  /* 0x000000060400728c */ /* 0x000fc8000bf01270 */
[----:B------:R-:W-:Y:S01]  /*363d0*/  USEL UR14, UR4, UR6, UP0 ;  /* 0x00000006040e7287 */ /* 0x000fe20008000000 */
[----:B-1-3--:R-:W-:Y:S11]  /*363e0*/  @!P3 BRA `(.L_x_98) ;  /* 0x000000040010b947 */ /* 0x00aff60003800000 */
[----:B------:R-:W1:Y:S01]  /*363f0*/  S2R R4, SR_CgaCtaId ;  /* 0x0000000000047919 */ /* 0x000e620000008800 */
[----:B------:R-:W-:Y:S02]  /*36400*/  MOV R3, 0x400 ;  /* 0x0000040000037802 */ /* 0x000fe40000000f00 */
[----:B------:R-:W-:Y:S02]  /*36410*/  MOV R5, 0x1 ;  /* 0x0000000100057802 */ /* 0x000fe40000000f00 */
[----:B-1----:R-:W-:Y:S02]  /*36420*/  LEA R4, R4, R3, 0x18 ;  /* 0x0000000304047211 */ /* 0x002fe400078ec0ff */
[----:B------:R-:W-:-:S04]  /*36430*/  SHF.L.U32 R3, R5, 0x1f, RZ ;  /* 0x0000001f05037819 */ /* 0x000fc800000006ff */
[----:B------:R-:W1:Y:S02]  /*36440*/  SYNCS.PHASECHK.TRANS64.TRYWAIT P0, [R4+URZ+0xc0060], R3 ;  /* 0x0c006003040075a7 */ /* 0x000e64000800017f */
[----:B-1----:R-:W-:Y:S05]  /*36450*/  @!P0 BRA `(.L_x_99) ;  /* 0x0000002000508947 */ /* 0x002fea0003800000 */
.L_x_136:
[----:B------:R-:W-:Y:S01]  /*36460*/  ULOP3.LUT UR4, UR54, 0x2, URZ, 0xfc, !UPT ;  /* 0x0000000236047892 */ /* 0x000fe2000f8efc3f */
[----:B-1----:R-:W-:-:S03]  /*36470*/  @P2 IMAD.MOV.U32 R3, RZ, RZ, 0x10000 ;  /* 0x00010000ff032424 */ /* 0x002fc600078e00ff */
[----:B------:R-:W-:Y:S01]  /*36480*/  UPRMT UR4, UR4, 0x9910, URZ ;  /* 0x0000991004047896 */ /* 0x000fe2000800003f */
[----:B------:R1:W-:Y:S03]  /*36490*/  @P2 SYNCS.ARRIVE.TRANS64 RZ, [R4+URZ+0xc0050], R3 ;  /* 0x0c00500304ff29a7 */ /* 0x0003e6000800003f */
[----:B------:R-:W-:-:S06]  /*364a0*/  UISETP.NE.AND UP0, UPT, UR4, 0x2, UPT ;  /* 0x000000020400788c */ /* 0x000fcc000bf05270 */
[----:B------:R-:W-:-:S13]  /*364b0*/  PLOP3.LUT P0, PT, PT, PT, UP0, 0x80, 0x0 ;  /* 0x000000000000781c */ /* 0x000fda0003f0f008 */
[----:B-1----:R-:W-:Y:S05]  /*364c0*/  @P0 BRA `(.L_x_100) ;  /* 0x0000000000040947 */ /* 0x002fea0003800000 */
[----:B------:R-:W-:Y:S01]  /*364d0*/  BPT.TRAP 0x1 ;  /* 0x000000040000795c */ /* 0x000fe20000300000 */
.L_x_100:
[----:B------:R-:W-:-:S04]  /*364e0*/  LOP3.LUT P0, RZ, R0, 0x1f, RZ, 0xc0, !PT ;  /* 0x0000001f00ff7812 */ /* 0x000fc8000780c0ff */
[----:B------:R-:W-:-:S13]  /*364f0*/  PLOP3.LUT P0, PT, P0, P2, PT, 0x2a, 0x0 ;  /* 0x000000000000781c */ /* 0x000fda0000704572 */
[----:B------:R-:W-:Y:S05]  /*36500*/  @P0 BRA `(.L_x_101) ;  /* 0x0000000000040947 */ /* 0x000fea0003800000 */
[----:B------:R-:W-:Y:S01]  /*36510*/  BPT.TRAP 0x1 ;  /* 0x000000040000795c */ /* 0x000fe20000300000 */
.L_x_101:
[----:B------:R-:W-:Y:S01]  /*36520*/  R2UR UR8, R4 ;  /* 0x00000000040872ca */ /* 0x000fe200000e0000 */
[----:B------:R-:W-:Y:S01]  /*36530*/  ULDC.64 UR6, c[0x0][0x198] ;  /* 0x0000660000067ab9 */ /* 0x000fe20000000a00 */
[----:B------:R-:W-:Y:S01]  /*36540*/  UMOV UR4, 0x0 ;  /* 0x0000000000047882 */ /* 0x000fe20000000000 */
[----:B------:R-:W-:Y:S01]  /*36550*/  UIADD3 UR6, UP0, UR6, 0xf0, URZ ;  /* 0x000000f006067890 */ /* 0x000fe2000ff1e03f */
[----:B------:R-:W-:Y:S01]  /*36560*/  MOV R7, 0x40 ;  /* 0x0000004000077802 */ /* 0x000fe20000000f00 */
[----:B------:R-:W-:Y:S01]  /*36570*/  UMOV UR5, 0x10000000 ;  /* 0x1000000000057882 */ /* 0x000fe20000000000 */
[----:B------:R-:W-:Y:S01]  /*36580*/  UMOV UR10, URZ ;  /* 0x0000003f000a7c82 */ /* 0x000fe20008000000 */
[----:B------:R-:W-:Y:S01]  /*36590*/  UIADD3.X UR7, URZ, UR7, URZ, UP0, !UPT ;  /* 0x000000073f077290 */ /* 0x000fe200087fe43f */
[----:B------:R-:W-:Y:S01]  /*365a0*/  MOV R3, 0x1 ;  /* 0x0000000100037802 */ /* 0x000fe20000000f00 */
[----:B------:R-:W-:Y:S01]  /*365b0*/  UMOV UR12, UR60 ;  /* 0x0000003c000c7c82 */ /* 0x000fe20008000000 */
[----:B------:R-:W-:Y:S01]  /*365c0*/  UMOV UR13, UR61 ;  /* 0x0000003d000d7c82 */ /* 0x000fe20008000000 */
[----:B------:R-:W-:Y:S01]  /*365d0*/  UMOV UR26, 0x40 ;  /* 0x00000040001a7882 */ /* 0x000fe20000000000 */
[----:B------:R-:W-:Y:S01]  /*365e0*/  UMOV UR27, UR11 ;  /* 0x0000000b001b7c82 */ /* 0x000fe20008000000 */
[----:B------:R-:W-:-:S02]  /*365f0*/  UIADD3 UR9, UR8, 0xc0050, URZ ;  /* 0x000c005008097890 */ /* 0x000fc4000fffe03f */
[----:B------:R-:W-:Y:S02]  /*36600*/  UIADD3 UR24, UR8, 0x2000, URZ ;  /* 0x0000200008187890 */ /* 0x000fe4000fffe03f */
[----:B------:R-:W-:Y:S01]  /*36610*/  UIADD3 UR16, UR8, 0x4000, URZ ;  /* 0x0000400008107890 */ /* 0x000fe2000fffe03f */
[----:B------:R-:W-:Y:S01]  /*36620*/  UMOV UR28, UR60 ;  /* 0x0000003c001c7c82 */ /* 0x000fe20008000000 */
[----:B------:R-:W-:Y:S01]  /*36630*/  UMOV UR29, UR61 ;  /* 0x0000003d001d7c82 */ /* 0x000fe20008000000 */
[----:B------:R-:W-:Y:S01]  /*36640*/  UMOV UR25, UR9 ;  /* 0x0000000900197c82 */ /* 0x000fe20008000000 */
[----:B------:R-:W-:Y:S01]  /*36650*/  UMOV UR18, 0x80 ;  /* 0x0000008000127882 */ /* 0x000fe20000000000 */
[----:B------:R-:W-:Y:S01]  /*36660*/  UMOV UR19, UR11 ;  /* 0x0000000b00137c82 */ /* 0x000fe20008000000 */
[----:B------:R-:W-:Y:S01]  /*36670*/  UMOV UR20, UR60 ;  /* 0x0000003c00147c82 */ /* 0x000fe20008000000 */
[----:B------:R-:W-:Y:S01]  /*36680*/  UMOV UR21, UR61 ;  /* 0x0000003d00157c82 */ /* 0x000fe20008000000 */
[----:B------:R1:W-:Y:S01]  /*36690*/  UTMALDG.4D [UR8], [UR6], desc[UR4] ;  /* 0x00000408060075b4 */ /* 0x0003e20008019000 */
[----:B------:R-:W-:Y:S01]  /*366a0*/  UIADD3 UR56, UR8, 0x6000, URZ ;  /* 0x0000600008387890 */ /* 0x000fe2000fffe03f */
[----:B------:R-:W-:Y:S01]  /*366b0*/  UMOV UR17, UR9 ;  /* 0x0000000900117c82 */ /* 0x000fe20008000000 */
[----:B------:R-:W-:Y:S01]  /*366c0*/  UIADD3 UR32, UR8, 0x8000, URZ ;  /* 0x0000800008207890 */ /* 0x000fe2000fffe03f */
[----:B------:R-:W-:Y:S01]  /*366d0*/  UMOV UR58, 0xc0 ;  /* 0x000000c0003a7882 */ /* 0x000fe20000000000 */
[----:B------:R-:W-:Y:S01]  /*366e0*/  UMOV UR59, UR11 ;  /* 0x0000000b003b7c82 */ /* 0x000fe20008000000 */
[----:B------:R2:W-:Y:S01]  /*366f0*/  UTMALDG.4D [UR24], [UR6], desc[UR4] ;  /* 0x00000418060075b4 */ /* 0x0005e20008019000 */
[----:B------:R-:W-:Y:S01]  /*36700*/  UMOV UR57, UR9 ;  /* 0x0000000900397c82 */ /* 0x000fe20008000000 */
[----:B------:R-:W-:Y:S01]  /*36710*/  UMOV UR34, 0x100 ;  /* 0x0000010000227882 */ /* 0x000fe20000000000 */
[----:B------:R-:W-:Y:S01]  /*36720*/  UMOV UR35, UR11 ;  /* 0x0000000b00237c82 */ /* 0x000fe20008000000 */
[----:B------:R-:W-:Y:S01]  /*36730*/  UMOV UR36, UR60 ;  /* 0x0000003c00247c82 */ /* 0x000fe20008000000 */
[----:B------:R-:W-:Y:S01]  /*36740*/  UMOV UR37, UR61 ;  /* 0x0000003d00257c82 */ /* 0x000fe20008000000 */
[----:B------:R-:W-:Y:S01]  /*36750*/  UMOV UR33, UR9 ;  /* 0x0000000900217c82 */ /* 0x000fe20008000000 */
[----:B------:R3:W-:Y:S01]  /*36760*/  UTMALDG.4D [UR16], [UR6], desc[UR4] ;  /* 0x00000410060075b4 */ /* 0x0007e20008019000 */
[----:B------:R4:W-:Y:S01]  /*36770*/  UTMALDG.4D [UR56], [UR6], desc[UR4] ;  /* 0x00000438060075b4 */ /* 0x0009e20008019000 */
[----:B-1----:R-:W-:Y:S01]  /*36780*/  UMOV UR10, 0x1c0 ;  /* 0x000001c0000a7882 */ /* 0x002fe20000000000 */
[----:B------:R4:W-:Y:S01]  /*36790*/  UTMALDG.4D [UR32], [UR6], desc[UR4] ;  /* 0x00000420060075b4 */ /* 0x0009e20008019000 */
[----:B--2---:R-:W-:Y:S01]  /*367a0*/  UIADD3 UR24, UR8, 0xa000, URZ ;  /* 0x0000a00008187890 */ /* 0x004fe2000fffe03f */
[----:B------:R-:W-:Y:S01]  /*367b0*/  UMOV UR26, 0x140 ;  /* 0x00000140001a7882 */ /* 0x000fe20000000000 */
[----:B---3--:R-:W-:-:S07]  /*367c0*/  UIADD3 UR16, UR8, 0xc000, URZ ;  /* 0x0000c00008107890 */ /* 0x008fce000fffe03f */
[----:B------:R4:W-:Y:S01]  /*367d0*/  UTMALDG.4D [UR24], [UR6], desc[UR4] ;  /* 0x00000418060075b4 */ /* 0x0009e20008019000 */
[----:B------:R-:W-:Y:S01]  /*367e0*/  UIADD3 UR8, UR8, 0xe000, URZ ;  /* 0x0000e00008087890 */ /* 0x000fe2000fffe03f */
[----:B------:R-:W-:Y:S02]  /*367f0*/  UMOV UR18, 0x180 ;  /* 0x0000018000127882 */ /* 0x000fe40000000000 */
[----:B------:R4:W-:Y:S06]  /*36800*/  UTMALDG.4D [UR16], [UR6], desc[UR4] ;  /* 0x00000410060075b4 */ /* 0x0009ec0008019000 */
[----:B------:R4:W-:Y:S02]  /*36810*/  UTMALDG.4D [UR8], [UR6], desc[UR4] ;  /* 0x00000408060075b4 */ /* 0x0009e40008019000 */
[----:B----4-:R-:W-:Y:S01]  /*36820*/  NOP ;  /* 0x0000000000007918 */ /* 0x010fe20000000000 */
.L_x_98:
[----:B------:R-:W-:Y:S05]  /*36830*/  BSYNC B0 ;  /* 0x0000000000007941 */ /* 0x000fea0003800000 */
.L_x_97:
[----:B------:R-:W-:Y:S01]  /*36840*/  ISETP.LT.AND P4, PT, RZ, UR14, P3 ;  /* 0x0000000eff007c0c */ /* 0x000fe20009f81270 */
[----:B------:R-:W-:-:S12]  /*36850*/  BSSY B0, `(.L_x_102) ;  /* 0x000004b000007945 */ /* 0x000fd80003800000 */
[----:B------:R-:W-:Y:S05]  /*36860*/  @!P4 BRA `(.L_x_103) ;  /* 0x000000040024c947 */ /* 0x000fea0003800000 */
[----:B------:R-:W1:Y:S01]  /*36870*/  S2R R5, SR_CgaCtaId ;  /* 0x0000000000057919 */ /* 0x000e620000008800 */
[----:B------:R-:W-:-:S04]  /*36880*/  MOV R2, 0x400 ;  /* 0x0000040000027802 */ /* 0x000fc80000000f00 */
[----:B-1----:R-:W-:Y:S01]  /*36890*/  LEA R5, R5, R2, 0x18 ;  /* 0x0000000205057211 */ /* 0x002fe200078ec0ff */
[----:B------:R-:W-:-:S05]  /*368a0*/  IMAD.MOV.U32 R2, RZ, RZ, 0x1 ;  /* 0x00000001ff027424 */ /* 0x000fca00078e00ff */
[----:B------:R-:W-:-:S04]  /*368b0*/  SHF.L.U32 R2, R2, 0x1f, RZ ;  /* 0x0000001f02027819 */ /* 0x000fc800000006ff */
[----:B------:R-:W1:Y:S02]  /*368c0*/  SYNCS.PHASECHK.TRANS64.TRYWAIT P0, [R5+URZ+0xc0028], R2 ;  /* 0x0c002802050075a7 */ /* 0x000e64000800017f */
[----:B-1----:R-:W-:Y:S05]  /*368d0*/  @!P0 BRA `(.L_x_104) ;  /* 0x0000001c00448947 */ /* 0x002fea0003800000 */
.L_x_137:
[----:B------:R-:W-:Y:S01]  /*368e0*/  ULOP3.LUT UR4, UR54, 0x2, URZ, 0xfc, !UPT ;  /* 0x0000000236047892 */ /* 0x000fe2000f8efc3f */
[----:B-1----:R-:W-:-:S03]  /*368f0*/  @P2 MOV R2, 0x20000 ;  /* 0x0002000000022802 */ /* 0x002fc60000000f00 */
[----:B------:R-:W-:Y:S01]  /*36900*/  UPRMT UR4, UR4, 0x9910, URZ ;  /* 0x0000991004047896 */ /* 0x000fe2000800003f */
[----:B------:R1:W-:Y:S03]  /*36910*/  @P2 SYNCS.ARRIVE.TRANS64 RZ, [R5+URZ+0xc0000], R2 ;  /* 0x0c00000205ff29a7 */ /* 0x0003e6000800003f */
[----:B------:R-:W-:-:S06]  /*36920*/  UISETP.NE.AND UP0, UPT, UR4, 0x2, UPT ;  /* 0x000000020400788c */ /* 0x000fcc000bf05270 */
[----:B------:R-:W-:-:S13]  /*36930*/  PLOP3.LUT P0, PT, PT, PT, UP0, 0x80, 0x0 ;  /* 0x000000000000781c */ /* 0x000fda0003f0f008 */
[----:B-1----:R-:W-:Y:S05]  /*36940*/  @P0 BRA `(.L_x_105) ;  /* 0x0000000000040947 */ /* 0x002fea0003800000 */
[----:B------:R-:W-:Y:S01]  /*36950*/  BPT.TRAP 0x1 ;  /* 0x000000040000795c */ /* 0x000fe20000300000 */
.L_x_105:
[----:B------:R-:W-:-:S04]  /*36960*/  LOP3.LUT P0, RZ, R0, 0x1f, RZ, 0xc0, !PT ;  /* 0x0000001f00ff7812 */ /* 0x000fc8000780c0ff */
[----:B------:R-:W-:-:S13]  /*36970*/  PLOP3.LUT P0, PT, P0, P2, PT, 0x2a, 0x0 ;  /* 0x000000000000781c */ /* 0x000fda0000704572 */
[----:B------:R-:W-:Y:S05]  /*36980*/  @P0 BRA `(.L_x_106) ;  /* 0x0000000000040947 */ /* 0x000fea0003800000 */
[----:B------:R-:W-:Y:S01]  /*36990*/  BPT.TRAP 0x1 ;  /* 0x000000040000795c */ /* 0x000fe20000300000 */
.L_x_106:
[----:B------:R-:W-:Y:S01]  /*369a0*/  R2UR UR8, R5 ;  /* 0x00000000050872ca */ /* 0x000fe200000e0000 */
[----:B------:R-:W-:Y:S01]  /*369b0*/  ULDC.64 UR6, c[0x0][0x198] ;  /* 0x0000660000067ab9 */ /* 0x000fe20000000a00 */
[----:B------:R-:W-:Y:S01]  /*369c0*/  UMOV UR19, URZ ;  /* 0x0000003f00137c82 */ /* 0x000fe20008000000 */
[----:B------:R-:W-:Y:S01]  /*369d0*/  UIADD3 UR6, UP0, UR6, 0x1f0, URZ ;  /* 0x000001f006067890 */ /* 0x000fe2000ff1e03f */
[----:B------:R-:W-:Y:S01]  /*369e0*/  MOV R2, 0x1 ;  /* 0x0000000100027802 */ /* 0x000fe20000000f00 */
[----:B------:R-:W-:Y:S01]  /*369f0*/  UMOV UR4, 0x0 ;  /* 0x0000000000047882 */ /* 0x000fe20000000000 */
[----:B------:R-:W-:Y:S01]  /*36a00*/  UMOV UR5, 0x10000000 ;  /* 0x1000000000057882 */ /* 0x000fe20000000000 */
[----:B------:R-:W-:Y:S01]  /*36a10*/  UIADD3.X UR7, URZ, UR7, URZ, UP0, !UPT ;  /* 0x000000073f077290 */ /* 0x000fe200087fe43f */
[----:B------:R-:W-:Y:S01]  /*36a20*/  UMOV UR18, URZ ;  /* 0x0000003f00127c82 */ /* 0x000fe20008000000 */
[----:B------:R-:W-:Y:S01]  /*36a30*/  UMOV UR20, UR60 ;  /* 0x0000003c00147c82 */ /* 0x000fe20008000000 */
[----:B------:R-:W-:Y:S01]  /*36a40*/  UMOV UR21, UR61 ;  /* 0x0000003d00157c82 */ /* 0x000fe20008000000 */
[----:B------:R-:W-:-:S02]  /*36a50*/  UMOV UR26, 0x40 ;  /* 0x00000040001a7882 */ /* 0x000fc40000000000 */
[----:B------:R-:W-:Y:S02]  /*36a60*/  UIADD3 UR16, UR8, 0x20000, URZ ;  /* 0x0002000008107890 */ /* 0x000fe4000fffe03f */
[----:B------:R-:W-:Y:S02]  /*36a70*/  UIADD3 UR17, UR8, 0xc0000, URZ ;  /* 0x000c000008117890 */ /* 0x000fe4000fffe03f */
[----:B------:R-:W-:Y:S02]  /*36a80*/  UIADD3 UR24, UR8, 0x24000, URZ ;  /* 0x0002400008187890 */ /* 0x000fe4000fffe03f */
[----:B------:R-:W-:Y:S01]  /*36a90*/  UIADD3 UR56, UR8, 0x28000, URZ ;  /* 0x0002800008387890 */ /* 0x000fe2000fffe03f */
[----:B------:R-:W-:Y:S01]  /*36aa0*/  UMOV UR28, UR60 ;  /* 0x0000003c001c7c82 */ /* 0x000fe20008000000 */
[----:B------:R-:W-:Y:S01]  /*36ab0*/  UMOV UR29, UR61 ;  /* 0x0000003d001d7c82 */ /* 0x000fe20008000000 */
[----:B------:R-:W-:Y:S01]  /*36ac0*/  UMOV UR27, UR19 ;  /* 0x00000013001b7c82 */ /* 0x000fe20008000000 */
[----:B------:R-:W-:Y:S01]  /*36ad0*/  UMOV UR25, UR17 ;  /* 0x0000001100197c82 */ /* 0x000fe20008000000 */
[----:B------:R-:W-:Y:S01]  /*36ae0*/  UIADD3 UR48, UR8, 0x2c000, URZ ;  /* 0x0002c00008307890 */ /* 0x000fe2000fffe03f */
[----:B------:R1:W-:Y:S01]  /*36af0*/  UTMALDG.4D [UR16], [UR6], desc[UR4] ;  /* 0x00000410060075b4 */ /* 0x0003e20008019000 */
[----:B------:R-:W-:-:S02]  /*36b00*/  UIADD3 UR40, UR8, 0x30000, URZ ;  /* 0x0003000008287890 */ /* 0x000fc4000fffe03f */
[----:B------:R-:W-:Y:S01]  /*36b10*/  UIADD3 UR32, UR8, 0x34000, URZ ;  /* 0x0003400008207890 */ /* 0x000fe2000fffe03f */
[----:B------:R-:W-:Y:S01]  /*36b20*/  UMOV UR58, 0x80 ;  /* 0x00000080003a7882 */ /* 0x000fe20000000000 */
[----:B------:R-:W-:Y:S01]  /*36b30*/  UMOV UR59, UR19 ;  /* 0x00000013003b7c82 */ /* 0x000fe20008000000 */
[----:B------:R-:W-:Y:S01]  /*36b40*/  UMOV UR57, UR17 ;  /* 0x0000001100397c82 */ /* 0x000fe20008000000 */
[----:B------:R2:W-:Y:S01]  /*36b50*/  UTMALDG.4D [UR24], [UR6], desc[UR4] ;  /* 0x00000418060075b4 */ /* 0x0005e20008019000 */
[----:B------:R-:W-:Y:S01]  /*36b60*/  UMOV UR50, 0xc0 ;  /* 0x000000c000327882 */ /* 0x000fe20000000000 */
[----:B------:R-:W-:Y:S01]  /*36b70*/  UMOV UR52, UR60 ;  /* 0x0000003c00347c82 */ /* 0x000fe20008000000 */
[----:B------:R-:W-:Y:S01]  /*36b80*/  UMOV UR53, UR61 ;  /* 0x0000003d00357c82 */ /* 0x000fe20008000000 */
[----:B------:R-:W-:Y:S01]  /*36b90*/  UMOV UR51, UR19 ;  /* 0x0000001300337c82 */ /* 0x000fe20008000000 */
[----:B------:R-:W-:Y:S01]  /*36ba0*/  UMOV UR49, UR17 ;  /* 0x0000001100317c82 */ /* 0x000fe20008000000 */
[----:B------:R-:W-:Y:S01]  /*36bb0*/  UMOV UR42, 0x100 ;  /* 0x00000100002a7882 */ /* 0x000fe20000000000 */
[----:B------:R-:W-:Y:S01]  /*36bc0*/  UMOV UR44, UR60 ;  /* 0x0000003c002c7c82 */ /* 0x000fe20008000000 */
[----:B------:R-:W-:Y:S01]  /*36bd0*/  UMOV UR45, UR61 ;  /* 0x0000003d002d7c82 */ /* 0x000fe20008000000 */
[----:B------:R3:W-:Y:S01]  /*36be0*/  UTMALDG.4D [UR56], [UR6], desc[UR4] ;  /* 0x00000438060075b4 */ /* 0x0007e20008019000 */
[----:B------:R-:W-:Y:S01]  /*36bf0*/  UMOV UR43, UR19 ;  /* 0x00000013002b7c82 */ /* 0x000fe20008000000 */
[----:B------:R-:W-:Y:S01]  /*36c00*/  UMOV UR41, UR17 ;  /* 0x0000001100297c82 */ /* 0x000fe20008000000 */
[----:B------:R-:W-:Y:S01]  /*36c10*/  UMOV UR34, 0x140 ;  /* 0x0000014000227882 */ /* 0x000fe20000000000 */
[----:B------:R-:W-:Y:S01]  /*36c20*/  UMOV UR36, UR60 ;  /* 0x0000003c00247c82 */ /* 0x000fe20008000000 */
[----:B------:R-:W-:Y:S01]  /*36c30*/  UMOV UR37, UR61 ;  /* 0x0000003d00257c82 */ /* 0x000fe20008000000 */
[----:B------:R-:W-:Y:S01]  /*36c40*/  UMOV UR35, UR19 ;  /* 0x0000001300237c82 */ /* 0x000fe20008000000 */
[----:B------:R-:W-:Y:S01]  /*36c50*/  UMOV UR33, UR17 ;  /* 0x0000001100217c82 */ /* 0x000fe20008000000 */
[----:B------:R3:W-:Y:S01]  /*36c60*/  UTMALDG.4D [UR48], [UR6], desc[UR4] ;  /* 0x00000430060075b4 */ /* 0x0007e20008019000 */
[----:B-1----:R-:W-:Y:S01]  /*36c70*/  UIADD3 UR16, UR8, 0x3c000, URZ ;  /* 0x0003c00008107890 */ /* 0x002fe2000fffe03f */
[----:B------:R-:W-:Y:S01]  /*36c80*/  UMOV UR18, 0x1c0 ;  /* 0x000001c000127882 */ /* 0x000fe20000000000 */
[----:B------:R3:W-:Y:S01]  /*36c90*/  UTMALDG.4D [UR40], [UR6], desc[UR4] ;  /* 0x00000428060075b4 */ /* 0x0007e20008019000 */
[----:B--2---:R-:W-:Y:S01]  /*36ca0*/  UIADD3 UR24, UR8, 0x38000, URZ ;  /* 0x0003800008187890 */ /* 0x004fe2000fffe03f */
[----:B------:R-:W-:Y:S01]  /*36cb0*/  UMOV UR26, 0x180 ;  /* 0x00000180001a7882 */ /* 0x000fe20000000000 */
[----:B------:R3:W-:Y:S07]  /*36cc0*/  UTMALDG.4D [UR32], [UR6], desc[UR4] ;  /* 0x00000420060075b4 */ /* 0x0007ee0008019000 */
[----:B------:R3:W-:Y:S01]  /*36cd0*/  UTMALDG.4D [UR24], [UR6], desc[UR4] ;  /* 0x00000418060075b4 */ /* 0x0007e20008019000 */
[----:B------:R3:W-:Y:S02]  /*36ce0*/  UTMALDG.4D [UR16], [UR6], desc[UR4] ;  /* 0x00000410060075b4 */ /* 0x0007e40008019000 */
[----:B---3--:R-:W-:Y:S01]  /*36cf0*/  NOP ;  /* 0x0000000000007918 */ /* 0x008fe20000000000 */
.L_x_103:
[----:B------:R-:W-:Y:S05]  /*36d00*/  BSYNC B0 ;  /* 0x0000000000007941 */ /* 0x000fea0003800000 */
.L_x_102:
[----:B------:R-:W-:Y:S04]  /*36d10*/  BSSY B0, `(.L_x_107) ;  /* 0x000004e000007945 */ /* 0x000fe80003800000 */
[----:B------:R-:W-:Y:S05]  /*36d20*/  @!P3 BRA `(.L_x_108) ;  /* 0x000000040030b947 */ /* 0x000fea0003800000 */
[----:B------:R-:W1:Y:S01]  /*36d30*/  S2R R5, SR_CgaCtaId ;  /* 0x0000000000057919 */ /* 0x000e620000008800 */
[----:B------:R-:W-:-:S04]  /*36d40*/  MOV R4, 0x400 ;  /* 0x0000040000047802 */ /* 0x000fc80000000f00 */
[----:B-1----:R-:W-:Y:S01]  /*36d50*/  LEA R6, R5, R4, 0x18 ;  /* 0x0000000405067211 */ /* 0x002fe200078ec0ff */
[----:B------:R-:W-:-:S03]  /*36d60*/  IMAD.MOV.U32 R5, RZ, RZ, 0x1 ;  /* 0x00000001ff057424 */ /* 0x000fc600078e00ff */
[----:B------:R-:W-:Y:S02]  /*36d70*/  LEA R4, R3, R6, 0x3 ;  /* 0x0000000603047211 */ /* 0x000fe400078e18ff */
[----:B------:R-:W-:-:S04]  /*36d80*/  SHF.L.U32 R5, R5, 0x1f, RZ ;  /* 0x0000001f05057819 */ /* 0x000fc800000006ff */
[----:B------:R-:W1:Y:S02]  /*36d90*/  SYNCS.PHASECHK.TRANS64.TRYWAIT P0, [R4+URZ+0xc0060], R5 ;  /* 0x0c006005040075a7 */ /* 0x000e64000800017f */
[----:B-1----:R-:W-:Y:S05]  /*36da0*/  @!P0 BRA `(.L_x_109) ;  /* 0x0000001800248947 */ /* 0x002fea0003800000 */
.L_x_138:
        /* <DEDUP_REMOVED lines=8> */
.L_x_110:
[----:B------:R-:W-:-:S04]  /*36e30*/  LOP3.LUT P0, RZ, R0, 0x1f, RZ, 0xc0, !PT ;  /* 0x0000001f00ff7812 */ /* 0x000fc8000780c0ff */
[----:B------:R-:W-:-:S13]  /*36e40*/  PLOP3.LUT P0, PT, P0, P2, PT, 0x2a, 0x0 ;  /* 0x000000000000781c */ /* 0x000fda0000704572 */
[----:B------:R-:W-:Y:S05]  /*36e50*/  @P0 BRA `(.L_x_111) ;  /* 0x0000000000040947 */ /* 0x000fea0003800000 */
[----:B------:R-:W-:Y:S01]  /*36e60*/  BPT.TRAP 0x1 ;  /* 0x000000040000795c */ /* 0x000fe20000300000 */
.L_x_111:
[----:B------:R-:W-:Y:S01]  /*36e70*/  R2UR UR48, R3 ;  /* 0x00000000033072ca */ /* 0x000fe200000e0000 */
[----:B------:R-:W-:Y:S01]  /*36e80*/  ULDC.64 UR8, c[0x0][0x198] ;  /* 0x0000660000087ab9 */ /* 0x000fe20000000a00 */
[----:B------:R-:W-:Y:S01]  /*36e90*/  R2UR UR7, R6 ;  /* 0x00000000060772ca */ /* 0x000fe200000e0000 */
[----:B------:R-:W-:Y:S01]  /*36ea0*/  UIADD3 UR6, UP0, UR8, 0xf0, URZ ;  /* 0x000000f008067890 */ /* 0x000fe2000ff1e03f */
[----:B------:R-:W-:Y:S01]  /*36eb0*/  R2UR UR51, R7 ;  /* 0x00000000073372ca */ /* 0x000fe200000e0000 */
[----:B------:R-:W-:Y:S01]  /*36ec0*/  UMOV UR4, 0x0 ;  /* 0x0000000000047882 */ /* 0x000fe20000000000 */
[----:B------:R-:W-:Y:S01]  /*36ed0*/  R2UR UR49, R4 ;  /* 0x00000000043172ca */ /* 0x000fe200000e0000 */
[----:B------:R-:W-:Y:S01]  /*36ee0*/  UMOV UR5, 0x10000000 ;  /* 0x1000000000057882 */ /* 0x000fe20000000000 */
[----:B------:R-:W-:Y:S01]  /*36ef0*/  UMOV UR50, URZ ;  /* 0x0000003f00327c82 */ /* 0x000fe20008000000 */
[----:B------:R-:W-:Y:S01]  /*36f00*/  UMOV UR52, UR60 ;  /* 0x0000003c00347c82 */ /* 0x000fe20008000000 */
[----:B------:R-:W-:Y:S01]  /*36f10*/  UMOV UR53, UR61 ;  /* 0x0000003d00357c82 */ /* 0x000fe20008000000 */
[----:B------:R-:W-:Y:S01]  /*36f20*/  UMOV UR26, 0x40 ;  /* 0x00000040001a7882 */ /* 0x000fe20000000000 */
[----:B------:R-:W-:Y:S01]  /*36f30*/  UMOV UR28, UR60 ;  /* 0x0000003c001c7c82 */ /* 0x000fe20008000000 */
[----:B------:R-:W-:Y:S01]  /*36f40*/  UMOV UR29, UR61 ;  /* 0x0000003d001d7c82 */ /* 0x000fe20008000000 */
[----:B------:R-:W-:Y:S01]  /*36f50*/  UMOV UR42, 0x80 ;  /* 0x00000080002a7882 */ /* 0x000fe20000000000 */
[----:B------:R-:W-:-:S02]  /*36f60*/  ULEA UR48, UR48, UR7, 0x10 ;  /* 0x0000000730307291 */ /* 0x000fc4000f8e803f */
[----:B------:R-:W-:Y:S02]  /*36f70*/  UIADD3 UR51, UR11, UR51, URZ ;  /* 0x000000330b337290 */ /* 0x000fe4000fffe03f */
[----:B------:R-:W-:Y:S02]  /*36f80*/  UIADD3 UR49, UR49, 0xc0050, URZ ;  /* 0x000c005031317890 */ /* 0x000fe4000fffe03f */
[----:B------:R-:W-:Y:S02]  /*36f90*/  UIADD3.X UR7, URZ, UR9, URZ, UP0, !UPT ;  /* 0x000000093f077290 */ /* 0x000fe400087fe43f */
[----:B------:R-:W-:Y:S02]  /*36fa0*/  UIADD3 UR24, UR48, 0x2000, URZ ;  /* 0x0000200030187890 */ /* 0x000fe4000fffe03f */
[----:B------:R-:W-:Y:S02]  /*36fb0*/  UIADD3 UR40, UR48, 0x4000, URZ ;  /* 0x0000400030287890 */ /* 0x000fe4000fffe03f */
[----:B------:R-:W-:Y:S01]  /*36fc0*/  UIADD3 UR16, UR48, 0x6000, URZ ;  /* 0x0000600030107890 */ /* 0x000fe2000fffe03f */
[----:B------:R-:W-:Y:S01]  /*36fd0*/  UMOV UR25, UR49 ;  /* 0x0000003100197c82 */ /* 0x000fe20008000000 */
[----:B------:R-:W-:Y:S01]  /*36fe0*/  UMOV UR27, UR51 ;  /* 0x00000033001b7c82 */ /* 0x000fe20008000000 */
[----:B------:R-:W-:Y:S01]  /*36ff0*/  UMOV UR44, UR60 ;  /* 0x0000003c002c7c82 */ /* 0x000fe20008000000 */
[----:B------:R-:W-:Y:S01]  /*37000*/  UMOV UR45, UR61 ;  /* 0x0000003d002d7c82 */ /* 0x000fe20008000000 */
[----:B------:R-:W-:Y:S01]  /*37010*/  UTMALDG.4D [UR48], [UR6], desc[UR4] ;  /* 0x00000430060075b4 */ /* 0x000fe20008019000 */
        /* <DEDUP_REMOVED lines=8> */
[----:B------:R-:W-:-:S02]  /*370a0*/  UIADD3 UR32, UR48, 0x8000, URZ ;  /* 0x0000800030207890 */ /* 0x000fc4000fffe03f */
[----:B------:R-:W-:Y:S01]  /*370b0*/  UIADD3 UR56, UR48, 0xa000, URZ ;  /* 0x0000a00030387890 */ /* 0x000fe2000fffe03f */
[----:B------:R-:W-:Y:S01]  /*370c0*/  UMOV UR34, 0x100 ;  /* 0x0000010000227882 */ /* 0x000fe20000000000 */
        /* <DEDUP_REMOVED lines=8> */
[----:B------:R2:W-:Y:S01]  /*37150*/  UTMALDG.4D [UR16], [UR6], desc[UR4] ;  /* 0x00000410060075b4 */ /* 0x0005e20008019000 */
[----:B------:R3:W-:Y:S01]  /*37160*/  UTMALDG.4D [UR32], [UR6], desc[UR4] ;  /* 0x00000420060075b4 */ /* 0x0007e20008019000 */
[----:B-1----:R-:W-:Y:S01]  /*37170*/  UIADD3 UR24, UR48, 0xc000, URZ ;  /* 0x0000c00030187890 */ /* 0x002fe2000fffe03f */
[----:B------:R-:W-:Y:S01]  /*37180*/  UMOV UR26, 0x180 ;  /* 0x00000180001a7882 */ /* 0x000fe20000000000 */
[----:B------:R3:W-:Y:S07]  /*37190*/  UTMALDG.4D [UR56], [UR6], desc[UR4] ;  /* 0x00000438060075b4 */ /* 0x0007ee0008019000 */
[----:B------:R3:W-:Y:S01]  /*371a0*/  UTMALDG.4D [UR24], [UR6], desc[UR4] ;  /* 0x00000418060075b4 */ /* 0x0007e20008019000 */
[----:B--2---:R-:W-:Y:S01]  /*371b0*/  UIADD3 UR16, UR48, 0xe000, URZ ;  /* 0x0000e00030107890 */ /* 0x004fe2000fffe03f */
[----:B------:R-:W-:-:S08]  /*371c0*/  UMOV UR18, 0x1c0 ;  /* 0x000001c000127882 */ /* 0x000fd00000000000 */
[----:B------:R3:W-:Y:S02]  /*371d0*/  UTMALDG.4D [UR16], [UR6], desc[UR4] ;  /* 0x00000410060075b4 */ /* 0x0007e40008019000 */
[----:B---3--:R-:W-:Y:S01]  /*371e0*/  NOP ;  /* 0x0000000000007918 */ /* 0x008fe20000000000 */
.L_x_108:
[----:B------:R-:W-:Y:S05]  /*371f0*/  BSYNC B0 ;  /* 0x0000000000007941 */ /* 0x000fea0003800000 */
.L_x_107:
[----:B------:R-:W-:Y:S01]  /*37200*/  BSSY B0, `(.L_x_112) ;  /* 0x0000050000007945 */ /* 0x000fe20003800000 */
[----:B------:R-:W-:-:S03]  /*37210*/  IMAD.MOV.U32 R8, RZ, RZ, RZ ;  /* 0x000000ffff087224 */ /* 0x000fc600078e00ff */
[----:B------:R-:W-:Y:S05]  /*37220*/  @!P4 BRA `(.L_x_113) ;  /* 0x000000040034c947 */ /* 0x000fea0003800000 */
[----:B------:R-:W1:Y:S01]  /*37230*/  S2R R4, SR_CgaCtaId ;  /* 0x0000000000047919 */ /* 0x000e620000008800 */
[----:B------:R-:W-:-:S04]  /*37240*/  MOV R3, 0x400 ;  /* 0x0000040000037802 */ /* 0x000fc80000000f00 */
[----:B-1----:R-:W-:Y:S02]  /*37250*/  LEA R5, R4, R3, 0x18 ;  /* 0x0000000304057211 */ /* 0x002fe400078ec0ff */
[----:B------:R-:W-:Y:S02]  /*37260*/  MOV R4, 0x1 ;  /* 0x0000000100047802 */ /* 0x000fe40000000f00 */
[----:B------:R-:W-:Y:S02]  /*37270*/  LEA R3, R2, R5, 0x3 ;  /* 0x0000000502037211 */ /* 0x000fe400078e18ff */
[----:B------:R-:W-:-:S04]  /*37280*/  SHF.L.U32 R4, R4, 0x1f, RZ ;  /* 0x0000001f04047819 */ /* 0x000fc800000006ff */
[----:B------:R-:W1:Y:S02]  /*37290*/  SYNCS.PHASECHK.TRANS64.TRYWAIT P0, [R3+URZ+0xc0028], R4 ;  /* 0x0c002804030075a7 */ /* 0x000e64000800017f */
[----:B-1----:R-:W-:Y:S05]  /*372a0*/  @!P0 BRA `(.L_x_114) ;  /* 0x0000001000f88947 */ /* 0x002fea0003800000 */
.L_x_139:
        /* <DEDUP_REMOVED lines=8> */
.L_x_115:
[----:B------:R-:W-:-:S04]  /*37330*/  LOP3.LUT P0, RZ, R0, 0x1f, RZ, 0xc0, !PT ;  /* 0x0000001f00ff7812 */ /* 0x000fc8000780c0ff */
[----:B------:R-:W-:-:S13]  /*37340*/  PLOP3.LUT P0, PT, P0, P2, PT, 0x2a, 0x0 ;  /* 0x000000000000781c */ /* 0x000fda0000704572 */
[----:B------:R-:W-:Y:S05]  /*37350*/  @P0 BRA `(.L_x_116) ;  /* 0x0000000000040947 */ /* 0x000fea0003800000 */
[----:B------:R-:W-:Y:S01]  /*37360*/  BPT.TRAP 0x1 ;  /* 0x000000040000795c */ /* 0x000fe20000300000 */
.L_x_116:
[C---:B------:R-:W-:Y:S01]  /*37370*/  LEA R5, R2.reuse, R5, 0x11 ;  /* 0x0000000502057211 */ /* 0x040fe200078e88ff */
[----:B------:R-:W-:Y:S01]  /*37380*/  ULDC.64 UR6, c[0x0][0x198] ;  /* 0x0000660000067ab9 */ /* 0x000fe20000000a00 */
[----:B------:R-:W-:Y:S01]  /*37390*/  R2UR UR49, R3 ;  /* 0x00000000033172ca */ /* 0x000fe200000e0000 */
[----:B------:R-:W-:Y:S01]  /*373a0*/  UIADD3 UR6, UP0, UR6, 0x2f0, URZ ;  /* 0x000002f006067890 */ /* 0x000fe2000ff1e03f */
[----:B------:R-:W-:Y:S01]  /*373b0*/  R2UR UR8, R5 ;  /* 0x00000000050872ca */ /* 0x000fe200000e0000 */
[----:B------:R-:W-:Y:S01]  /*373c0*/  UMOV UR51, URZ ;  /* 0x0000003f00337c82 */ /* 0x000fe20008000000 */
[----:B------:R-:W-:Y:S01]  /*373d0*/  UMOV UR4, 0x0 ;  /* 0x0000000000047882 */ /* 0x000fe20000000000 */
[----:B------:R-:W-:Y:S01]  /*373e0*/  UIADD3.X UR7, URZ, UR7, URZ, UP0, !UPT ;  /* 0x000000073f077290 */ /* 0x000fe200087fe43f */
[----:B------:R-:W-:Y:S01]  /*373f0*/  MOV R8, 0x1 ;  /* 0x0000000100087802 */ /* 0x000fe20000000f00 */
[----:B------:R-:W-:Y:S01]  /*37400*/  UMOV UR5, 0x10000000 ;  /* 0x1000000000057882 */ /* 0x000fe20000000000 */
[----:B------:R-:W-:Y:S01]  /*37410*/  UMOV UR50, URZ ;  /* 0x0000003f00327c82 */ /* 0x000fe20008000000 */
[----:B------:R-:W-:Y:S01]  /*37420*/  UMOV UR52, UR60 ;  /* 0x0000003c00347c82 */ /* 0x000fe20008000000 */
[----:B------:R-:W-:Y:S01]  /*37430*/  UMOV UR53, UR61 ;  /* 0x0000003d00357c82 */ /* 0x000fe20008000000 */
[----:B------:R-:W-:Y:S01]  /*37440*/  UMOV UR26, 0x40 ;  /* 0x00000040001a7882 */ /* 0x000fe20000000000 */
[----:B------:R-:W-:Y:S01]  /*37450*/  UMOV UR28, UR60 ;  /* 0x0000003c001c7c82 */ /* 0x000fe20008000000 */
[----:B------:R-:W-:Y:S01]  /*37460*/  UIADD3 UR49, UR49, 0xc0000, URZ ;  /* 0x000c000031317890 */ /* 0x000fe2000fffe03f */
[----:B------:R-:W-:Y:S01]  /*37470*/  VIADD R2, R2, 0x1 ;  /* 0x0000000102027836 */ /* 0x000fe20000000000 */
[----:B------:R-:W-:-:S02]  /*37480*/  UIADD3 UR48, UR8, 0x20000, URZ ;  /* 0x0002000008307890 */ /* 0x000fc4000fffe03f */
[----:B------:R-:W-:Y:S02]  /*37490*/  UIADD3 UR24, UR8, 0x24000, URZ ;  /* 0x0002400008187890 */ /* 0x000fe4000fffe03f */
        /* <DEDUP_REMOVED lines=38> */
.L_x_113:
[----:B------:R-:W-:Y:S05]  /*37700*/  BSYNC B0 ;  /* 0x0000000000007941 */ /* 0x000fea0003800000 */
.L_x_112:
[----:B------:R-:W-:-:S04]  /*37710*/  MOV R3, UR14 ;  /* 0x0000000e00037c02 */ /* 0x000fc80008000f00 */
[----:B------:R-:W-:-:S13]  /*37720*/  ISETP.GE.AND P0, PT, R3, 0x2, PT ;  /* 0x000000020300780c */ /* 0x000fda0003f06270 */
[----:B------:R-:W-:Y:S05]  /*37730*/  @!P0 EXIT ;  /* 0x000000000000894d */ /* 0x000fea0003800000 */
[----:B------:R-:W-:Y:S01]  /*37740*/  USHF.L.U32 UR4, UR14, 0x1, URZ ;  /* 0x000000010e047899 */ /* 0x000fe2000800063f */
[----:B------:R-:W-:Y:S01]  /*37750*/  LOP3.LUT P0, RZ, R0, 0x1f, RZ, 0xc0, !PT ;  /* 0x0000001f00ff7812 */ /* 0x000fe2000780c0ff */
[----:B------:R-:W-:Y:S01]  /*37760*/  BSSY B0, `(.L_x_117) ;  /* 0x00000a9000007945 */ /* 0x000fe20003800000 */
[----:B------:R-:W-:Y:S01]  /*37770*/  MOV R3, UR54 ;  /* 0x0000003600037c02 */ /* 0x000fe20008000f00 */
[----:B------:R-:W-:Y:S01]  /*37780*/  IMAD.MOV.U32 R0, RZ, RZ, 0x1 ;  /* 0x00000001ff007424 */ /* 0x000fe200078e00ff */
[----:B------:R-:W-:Y:S02]  /*37790*/  PLOP3.LUT P0, PT, P0, P2, PT, 0x2a, 0x0 ;  /* 0x000000000000781c */ /* 0x000fe40000704572 */
[----:B------:R-:W-:Y:S02]  /*377a0*/  LOP3.LUT R3, R3, 0x2, RZ, 0xfc, !PT ;  /* 0x0000000203037812 */ /* 0x000fe400078efcff */
[----:B------:R-:W-:-:S09]  /*377b0*/  MOV R9, UR4 ;  /* 0x0000000400097c02 */ /* 0x000fd20008000f00 */
.L_x_128:
[----:B------:R-:W-:Y:S04]  /*377c0*/  BSSY B1, `(.L_x_118) ;  /* 0x000004e000017945 */ /* 0x000fe80003800000 */
[----:B------:R-:W-:Y:S05]  /*377d0*/  @!P3 BRA `(.L_x_119) ;  /* 0x000000040030b947 */ /* 0x000fea0003800000 */
[----:B------:R-:W1:Y:S01]  /*377e0*/  S2R R5, SR_CgaCtaId ;  /* 0x0000000000057919 */ /* 0x000e620000008800 */
[----:B------:R-:W-:-:S04]  /*377f0*/  MOV R4, 0x400 ;  /* 0x0000040000047802 */ /* 0x000fc80000000f00 */
[----:B-1----:R-:W-:Y:S02]  /*37800*/  LEA R5, R5, R4, 0x18 ;  /* 0x0000000405057211 */ /* 0x002fe400078ec0ff */
[----:B------:R-:W-:Y:S02]  /*37810*/  SHF.L.U32 R4, R0, 0x1f, RZ ;  /* 0x0000001f00047819 */ /* 0x000fe400000006ff */
[----:B------:R-:W-:-:S04]  /*37820*/  LEA R7, R2, R5, 0x3 ;  /* 0x0000000502077211 */ /* 0x000fc800078e18ff */
[----:B------:R-:W1:Y:S02]  /*37830*/  SYNCS.PHASECHK.TRANS64.TRYWAIT P4, [R7+URZ+0xc0028], R4 ;  /* 0x0c002804070075a7 */ /* 0x000e64000808017f */
[----:B-1----:R-:W-:Y:S05]  /*37840*/  @!P4 BRA `(.L_x_120) ;  /* 0x0000000c00a4c947 */ /* 0x002fea0003800000 */
.L_x_140:
[----:B-1----:R-:W-:-:S04]  /*37850*/  @P2 IMAD.MOV.U32 R4, RZ, RZ, 0x20000 ;  /* 0x00020000ff042424 */ /* 0x002fc800078e00ff */
[----:B------:R1:W-:Y:S02]  /*37860*/  @P2 SYNCS.ARRIVE.TRANS64 RZ, [R7+URZ+0xc0000], R4 ;  /* 0x0c00000407ff29a7 */ /* 0x0003e4000800003f */
[----:B-1----:R-:W-:-:S04]  /*37870*/  PRMT R4, R3, 0x9910, RZ ;  /* 0x0000991003047816 */ /* 0x002fc800000000ff */
[----:B------:R-:W-:-:S13]  /*37880*/  ISETP.NE.AND P4, PT, R4, 0x2, PT ;  /* 0x000000020400780c */ /* 0x000fda0003f85270 */
[----:B------:R-:W-:Y:S05]  /*37890*/  @P4 BRA `(.L_x_121) ;  /* 0x0000000000044947 */ /* 0x000fea0003800000 */
[----:B------:R-:W-:Y:S01]  /*378a0*/  BPT.TRAP 0x1 ;  /* 0x000000040000795c */ /* 0x000fe20000300000 */
.L_x_121:
[----:B------:R-:W-:Y:S05]  /*378b0*/  @P0 BRA `(.L_x_122) ;  /* 0x0000000000040947 */ /* 0x000fea0003800000 */
[----:B------:R-:W-:Y:S01]  /*378c0*/  BPT.TRAP 0x1 ;  /* 0x000000040000795c */ /* 0x000fe20000300000 */
.L_x_122:
[----:B------:R-:W-:Y:S01]  /*378d0*/  LEA R5, R2, R5, 0x11 ;  /* 0x0000000502057211 */ /* 0x000fe200078e88ff */
[----:B------:R-:W-:Y:S01]  /*378e0*/  ULDC.64 UR6, c[0x0][0x198] ;  /* 0x0000660000067ab9 */ /* 0x000fe20000000a00 */
[----:B------:R-:W-:Y:S01]  /*378f0*/  R2UR UR57, R7 ;  /* 0x00000000073972ca */ /* 0x000fe200000e0000 */
[----:B------:R-:W-:Y:S01]  /*37900*/  UIADD3 UR6, UP0, UR6, 0x1f0, URZ ;  /* 0x000001f006067890 */ /* 0x000fe2000ff1e03f */
[----:B------:R-:W-:Y:S01]  /*37910*/  R2UR UR8, R5 ;  /* 0x00000000050872ca */ /* 0x000fe200000e0000 */
[----:B------:R-:W-:Y:S01]  /*37920*/  UMOV UR4, 0x0 ;  /* 0x0000000000047882 */ /* 0x000fe20000000000 */
[----:B------:R-:W-:Y:S01]  /*37930*/  R2UR UR59, R8 ;  /* 0x00000000083b72ca */ /* 0x000fe200000e0000 */
[----:B------:R-:W-:Y:S01]  /*37940*/  UIADD3.X UR7, URZ, UR7, URZ, UP0, !UPT ;  /* 0x000000073f077290 */ /* 0x000fe200087fe43f */
[----:B------:R-:W-:Y:S01]  /*37950*/  IADD3 R2, R2, 0x1, RZ ;  /* 0x0000000102027810 */ /* 0x000fe20007ffe0ff */
[----:B------:R-:W-:Y:S01]  /*37960*/  UMOV UR5, 0x10000000 ;  /* 0x1000000000057882 */ /* 0x000fe20000000000 */
[----:B------:R-:W-:Y:S01]  /*37970*/  UMOV UR58, URZ ;  /* 0x0000003f003a7c82 */ /* 0x000fe20008000000 */
[----:B------:R-:W-:Y:S01]  /*37980*/  UMOV UR26, 0x40 ;  /* 0x00000040001a7882 */ /* 0x000fe20000000000 */
[----:B------:R-:W-:Y:S01]  /*37990*/  UMOV UR28, UR60 ;  /* 0x0000003c001c7c82 */ /* 0x000fe20008000000 */
[----:B------:R-:W-:Y:S01]  /*379a0*/  UMOV UR29, UR61 ;  /* 0x0000003d001d7c82 */ /* 0x000fe20008000000 */
[----:B------:R-:W-:Y:S01]  /*379b0*/  UMOV UR50, 0x80 ;  /* 0x0000008000327882 */ /* 0x000fe20000000000 */
[----:B------:R-:W-:Y:S01]  /*379c0*/  UIADD3 UR57, UR57, 0xc0000, URZ ;  /* 0x000c000039397890 */ /* 0x000fe2000fffe03f */
[----:B------:R-:W-:Y:S01]  /*379d0*/  ISETP.NE.AND P4, PT, R2, 0x5, PT ;  /* 0x000000050200780c */ /* 0x000fe20003f85270 */
[----:B------:R-:W-:-:S02]  /*379e0*/  UIADD3 UR56, UR8, 0x20000, URZ ;  /* 0x0002000008387890 */ /* 0x000fc4000fffe03f */
[----:B------:R-:W-:Y:S01]  /*379f0*/  USHF.L.U32 UR59, UR59, 0x7, URZ ;  /* 0x000000073b3b7899 */ /* 0x000fe2000800063f */
[----:B------:R-:W-:Y:S01]  /*37a00*/  SEL R5, RZ, 0x1, P4 ;  /* 0x00000001ff057807 */ /* 0x000fe20002000000 */
[----:B------:R-:W-:Y:S01]  /*37a10*/  UIADD3 UR24, UR8, 0x24000, URZ ;  /* 0x0002400008187890 */ /* 0x000fe2000fffe03f */
[----:B------:R-:W-:Y:S01]  /*37a20*/  SEL R2, R2, RZ, P4 ;  /* 0x000000ff02027207 */ /* 0x000fe20002000000 */
[----:B------:R-:W-:Y:S01]  /*37a30*/  UIADD3 UR48, UR8, 0x28000, URZ ;  /* 0x0002800008307890 */ /* 0x000fe2000fffe03f */
[----:B------:R-:W-:Y:S01]  /*37a40*/  LOP3.LUT R0, R0, R5, RZ, 0x3c, !PT ;  /* 0x0000000500007212 */ /* 0x000fe200078e3cff */
        /* <DEDUP_REMOVED lines=37> */
.L_x_119:
[----:B------:R-:W-:Y:S05]  /*37ca0*/  BSYNC B1 ;  /* 0x0000000000017941 */ /* 0x000fea0003800000 */
.L_x_118:
[----:B------:R-:W-:Y:S01]  /*37cb0*/  ISETP.LT.OR P4, PT, R9, 0x4, !P3 ;  /* 0x000000040900780c */ /* 0x000fe20005f81670 */
[----:B------:R-:W-:-:S12]  /*37cc0*/  BSSY B1, `(.L_x_123) ;  /* 0x000004f000017945 */ /* 0x000fd80003800000 */
[----:B------:R-:W-:Y:S05]  /*37cd0*/  @P4 BRA `(.L_x_124) ;  /* 0x0000000400344947 */ /* 0x000fea0003800000 */
[----:B------:R-:W1:Y:S01]  /*37ce0*/  S2R R5, SR_CgaCtaId ;  /* 0x0000000000057919 */ /* 0x000e620000008800 */
[----:B------:R-:W-:Y:S02]  /*37cf0*/  MOV R4, 0x400 ;  /* 0x0000040000047802 */ /* 0x000fe40000000f00 */
[----:B------:R-:W-:Y:S02]  /*37d00*/  SHF.L.U32 R7, R0, 0x1f, RZ ;  /* 0x0000001f00077819 */ /* 0x000fe400000006ff */
[----:B-1----:R-:W-:-:S05]  /*37d10*/  LEA R5, R5, R4, 0x18 ;  /* 0x0000000405057211 */ /* 0x002fca00078ec0ff */
[----:B------:R-:W-:-:S04]  /*37d20*/  IMAD R4, R2, 0x8, R5 ;  /* 0x0000000802047824 */ /* 0x000fc800078e0205 */
[----:B------:R-:W1:Y:S02]  /*37d30*/  SYNCS.PHASECHK.TRANS64.TRYWAIT P4, [R4+URZ+0xc0028], R7 ;  /* 0x0c002807040075a7 */ /* 0x000e64000808017f */
[----:B-1----:R-:W-:Y:S05]  /*37d40*/  @!P4 BRA `(.L_x_125) ;  /* 0x000000080078c947 */ /* 0x002fea0003800000 */
.L_x_141:
[----:B------:R-:W-:Y:S02]  /*37d50*/  PRMT R6, R3, 0x9910, RZ ;  /* 0x0000991003067816 */ /* 0x000fe400000000ff */
[----:B-1----:R-:W-:Y:S02]  /*37d60*/  @P1 MOV R7, 0x20000 ;  /* 0x0002000000071802 */ /* 0x002fe40000000f00 */
[----:B------:R-:W-:Y:S02]  /*37d70*/  ISETP.NE.AND P4, PT, R6, 0x2, PT ;  /* 0x000000020600780c */ /* 0x000fe40003f85270 */
[----:B------:R1:W-:Y:S11]  /*37d80*/  @P1 SYNCS.ARRIVE.TRANS64 RZ, [R4+URZ+0xc0000], R7 ;  /* 0x0c00000704ff19a7 */ /* 0x0003f6000800003f */
[----:B-1----:R-:W-:Y:S05]  /*37d90*/  @P4 BRA `(.L_x_126) ;  /* 0x0000000000044947 */ /* 0x002fea0003800000 */
[----:B------:R-:W-:Y:S01]  /*37da0*/  BPT.TRAP 0x1 ;  /* 0x000000040000795c */ /* 0x000fe20000300000 */
.L_x_126:
[----:B------:R-:W-:Y:S05]  /*37db0*/  @P0 BRA `(.L_x_127) ;  /* 0x0000000000040947 */ /* 0x000fea0003800000 */
[----:B------:R-:W-:Y:S01]  /*37dc0*/  BPT.TRAP 0x1 ;  /* 0x000000040000795c */ /* 0x000fe20000300000 */
.L_x_127:
        /* <DEDUP_REMOVED lines=8> */
[----:B------:R-:W-:Y:S01]  /*37e50*/  VIADD R2, R2, 0x1 ;  /* 0x0000000102027836 */ /* 0x000fe20000000000 */
        /* <DEDUP_REMOVED lines=8> */
[----:B------:R-:W-:Y:S01]  /*37ee0*/  UIADD3 UR56, UR8, 0x20000, URZ ;  /* 0x0002000008387890 */ /* 0x000fe2000fffe03f */
[----:B------:R-:W-:Y:S01]  /*37ef0*/  IADD3 R8, R8, 0x1, RZ ;  /* 0x0000000108087810 */ /* 0x000fe20007ffe0ff */
        /* <DEDUP_REMOVED lines=43> */
.L_x_124:
[----:B------:R-:W-:Y:S05]  /*381b0*/  BSYNC B1 ;  /* 0x0000000000017941 */ /* 0x000fea0003800000 */
.L_x_123:
[C---:B------:R-:W-:Y:S02]  /*381c0*/  ISETP.GT.AND P4, PT, R9.reuse, 0x4, PT ;  /* 0x000000040900780c */ /* 0x040fe40003f84270 */
[----:B------:R-:W-:-:S11]  /*381d0*/  IADD3 R9, R9, -0x2, RZ ;  /* 0xfffffffe09097810 */ /* 0x000fd60007ffe0ff */
[----:B------:R-:W-:Y:S05]  /*381e0*/  @P4 BRA `(.L_x_128) ;  /* 0xfffffff400744947 */ /* 0x000fea000383ffff */
[----:B------:R-:W-:Y:S05]  /*381f0*/  BSYNC B0 ;  /* 0x0000000000007941 */ /* 0x000fea0003800000 */
.L_x_117:
[----:B------:R-:W-:Y:S05]  /*38200*/  EXIT ;  /* 0x000000000000794d */ /* 0x000fea0003800000 */
.L_x_15:
[----:B-1----:R-:W-:-:S04]  /*38210*/  IMAD.U32 R3, RZ, RZ, UR6 ;  /* 0x00000006ff037e24 */ /* 0x002fc8000f8e00ff */
[----:B------:R1:W2:Y:S03]  /*38220*/  SYNCS.PHASECHK.TRANS64.TRYWAIT P1, [R3+URZ+0xc0050], R6 ;  /* 0x0c005006030075a7 */ /* 0x0002a6000802017f */
[----:B--2---:R-:W-:Y:S05]  /*38230*/  @!P1 NANOSLEEP.SYNCS 0x989680 ;  /* 0x009896800000995d */ /* 0x004fea0003900000 */
[----:B------:R-:W2:Y:S02]  /*38240*/  @!P1 SYNCS.PHASECHK.TRANS64 P1, [R3+URZ+0xc0050], R6 ;  /* 0x0c005006030095a7 */ /* 0x000ea4000802007f */
[----:B--2---:R-:W-:Y:S05]  /*38250*/  @!P1 BRA `(.L_x_15) ;  /* 0xfffffffc00ec9947 */ /* 0x004fea000383ffff */
[----:B------:R-:W-:Y:S05]  /*38260*/  BRA `(.L_x_129) ;  /* 0xfffffc8c002c7947 */ /* 0x000fea000383ffff */
.L_x_17:
[----:B-1----:R-:W-:-:S04]  /*38270*/  MOV R0, UR60 ;  /* 0x0000003c00007c02 */ /* 0x002fc80008000f00 */
[----:B------:R1:W2:Y:S03]  /*38280*/  SYNCS.PHASECHK.TRANS64.TRYWAIT P1, [R0+URZ+0xc0000], R3 ;  /* 0x0c000003000075a7 */ /* 0x0002a6000802017f */
[----:B--2---:R-:W-:Y:S05]  /*38290*/  @!P1 NANOSLEEP.SYNCS 0x989680 ;  /* 0x009896800000995d */ /* 0x004fea0003900000 */
[----:B------:R-:W2:Y:S02]  /*382a0*/  @!P1 SYNCS.PHASECHK.TRANS64 P1, [R0+URZ+0xc0000], R3 ;  /* 0x0c000003000095a7 */ /* 0x000ea4000802007f */
[----:B--2---:R-:W-:Y:S05]  /*382b0*/  @!P1 BRA `(.L_x_17) ;  /* 0xfffffffc00ec9947 */ /* 0x004fea000383ffff */
[----:B------:R-:W-:Y:S05]  /*382c0*/  BRA `(.L_x_130) ;  /* 0xfffffc8c00387947 */ /* 0x000fea000383ffff */
.L_x_18:
[----:B------:R-:W-:-:S06]  /*382d0*/  ULEA UR4, UR61, UR48, 0x3 ;  /* 0x000000303d047291 */ /* 0x000fcc000f8e183f */
[----:B-1----:R-:W-:-:S04]  /*382e0*/  MOV R7, UR4 ;  /* 0x0000000400077c02 */ /* 0x002fc80008000f00 */
[----:B------:R1:W2:Y:S03]  /*382f0*/  SYNCS.PHASECHK.TRANS64.TRYWAIT P1, [R7+URZ+-0x8], R0 ;  /* 0xfffff800070075a7 */ /* 0x0002a6000802017f */
[----:B--2---:R-:W-:Y:S05]  /*38300*/  @!P1 NANOSLEEP.SYNCS 0x989680 ;  /* 0x009896800000995d */ /* 0x004fea0003900000 */
[----:B------:R-:W2:Y:S02]  /*38310*/  @!P1 SYNCS.PHASECHK.TRANS64 P1, [R7+URZ+-0x8], R0 ;  /* 0xfffff800070095a7 */ /* 0x000ea4000802007f */
[----:B--2---:R-:W-:Y:S05]  /*38320*/  @!P1 BRA `(.L_x_18) ;  /* 0xfffffffc00e89947 */ /* 0x004fea000383ffff */
[----:B------:R-:W-:Y:S05]  /*38330*/  BRA `(.L_x_131) ;  /* 0xfffffc8c00387947 */ /* 0x000fea000383ffff */
.L_x_20:
[----:B-1----:R-:W-:-:S04]  /*38340*/  IMAD.U32 R4, RZ, RZ, UR60 ;  /* 0x0000003cff047e24 */ /* 0x002fc8000f8e00ff */
[----:B------:R1:W2:Y:S03]  /*38350*/  SYNCS.PHASECHK.TRANS64.TRYWAIT P1, [R4+URZ+0xc0008], R3 ;  /* 0x0c000803040075a7 */ /* 0x0002a6000802017f */
[----:B--2---:R-:W-:Y:S05]  /*38360*/  @!P1 NANOSLEEP.SYNCS 0x989680 ;  /* 0x009896800000995d */ /* 0x004fea0003900000 */
[----:B------:R-:W2:Y:S02]  /*38370*/  @!P1 SYNCS.PHASECHK.TRANS64 P1, [R4+URZ+0xc0008], R3 ;  /* 0x0c000803040095a7 */ /* 0x000ea4000802007f */
[----:B--2---:R-:W-:Y:S05]  /*38380*/  @!P1 BRA `(.L_x_20) ;  /* 0xfffffffc00ec9947 */ /* 0x004fea000383ffff */
[----:B------:R-:W-:Y:S05]  /*38390*/  BRA `(.L_x_132) ;  /* 0xfffffccc00987947 */ /* 0x000fea000383ffff */
.L_x_25:
[----:B-1----:R-:W-:-:S04]  /*383a0*/  MOV R7, UR6 ;  /* 0x0000000600077c02 */ /* 0x002fc80008000f00 */
[----:B------:R1:W2:Y:S03]  /*383b0*/  SYNCS.PHASECHK.TRANS64.TRYWAIT P2, [R7+URZ+0xc0000], R3 ;  /* 0x0c000003070075a7 */ /* 0x0002a6000804017f */
[----:B--2---:R-:W-:Y:S05]  /*383c0*/  @!P2 NANOSLEEP.SYNCS 0x989680 ;  /* 0x009896800000a95d */ /* 0x004fea0003900000 */
[----:B------:R-:W2:Y:S02]  /*383d0*/  @!P2 SYNCS.PHASECHK.TRANS64 P2, [R7+URZ+0xc0000], R3 ;  /* 0x0c0000030700a5a7 */ /* 0x000ea4000804007f */
[----:B--2---:R-:W-:Y:S05]  /*383e0*/  @!P2 BRA `(.L_x_25) ;  /* 0xfffffffc00eca947 */ /* 0x004fea000383ffff */
[----:B------:R-:W-:Y:S05]  /*383f0*/  BRA `(.L_x_133) ;  /* 0xfffffd6400c07947 */ /* 0x000fea000383ffff */
.L_x_29:
[----:B-1----:R-:W-:-:S04]  /*38400*/  MOV R0, UR6 ;  /* 0x0000000600007c02 */ /* 0x002fc80008000f00 */
[----:B------:R1:W2:Y:S03]  /*38410*/  SYNCS.PHASECHK.TRANS64.TRYWAIT P2, [R0+URZ+0xc0000], R21 ;  /* 0x0c000015000075a7 */ /* 0x0002a6000804017f */
[----:B--2---:R-:W-:Y:S05]  /*38420*/  @!P2 NANOSLEEP.SYNCS 0x989680 ;  /* 0x009896800000a95d */ /* 0x004fea0003900000 */
[----:B------:R-:W2:Y:S02]  /*38430*/  @!P2 SYNCS.PHASECHK.TRANS64 P2, [R0+URZ+0xc0000], R21 ;  /* 0x0c0000150000a5a7 */ /* 0x000ea4000804007f */
[----:B--2---:R-:W-:Y:S05]  /*38440*/  @!P2 BRA `(.L_x_29) ;  /* 0xfffffffc00eca947 */ /* 0x004fea000383ffff */
[----:B------:R-:W-:Y:S05]  /*38450*/  BRA `(.L_x_28) ;  /* 0xfffffdc000887947 */ /* 0x000fea000383ffff */
.L_x_37:
[----:B-1----:R-:W-:-:S04]  /*38460*/  IMAD.U32 R3, RZ, RZ, UR6 ;  /* 0x00000006ff037e24 */ /* 0x002fc8000f8e00ff */
[----:B------:R1:W2:Y:S03]  /*38470*/  SYNCS.PHASECHK.TRANS64.TRYWAIT P2, [R3+URZ+0xc0000], R2 ;  /* 0x0c000002030075a7 */ /* 0x0002a6000804017f */
[----:B--2---:R-:W-:Y:S05]  /*38480*/  @!P2 NANOSLEEP.SYNCS 0x989680 ;  /* 0x009896800000a95d */ /* 0x004fea0003900000 */
[----:B------:R-:W2:Y:S02]  /*38490*/  @!P2 SYNCS.PHASECHK.TRANS64 P2, [R3+URZ+0xc0000], R2 ;  /* 0x0c0000020300a5a7 */ /* 0x000ea4000804007f */
[----:B--2---:R-:W-:Y:S05]  /*384a0*/  @!P2 BRA `(.L_x_37) ;  /* 0xfffffffc00eca947 */ /* 0x004fea000383ffff */
[----:B------:R-:W-:Y:S05]  /*384b0*/  BRA `(.L_x_134) ;  /* 0xfffffe6400c07947 */ /* 0x000fea000383ffff */
.L_x_41:
[----:B-1----:R-:W-:-:S04]  /*384c0*/  MOV R0, UR6 ;  /* 0x0000000600007c02 */ /* 0x002fc80008000f00 */
[----:B------:R1:W2:Y:S03]  /*384d0*/  SYNCS.PHASECHK.TRANS64.TRYWAIT P2, [R0+URZ+0xc0000], R2 ;  /* 0x0c000002000075a7 */ /* 0x0002a6000804017f */
[----:B--2---:R-:W-:Y:S05]  /*384e0*/  @!P2 NANOSLEEP.SYNCS 0x989680 ;  /* 0x009896800000a95d */ /* 0x004fea0003900000 */
[----:B------:R-:W2:Y:S02]  /*384f0*/  @!P2 SYNCS.PHASECHK.TRANS64 P2, [R0+URZ+0xc0000], R2 ;  /* 0x0c0000020000a5a7 */ /* 0x000ea4000804007f */
[----:B--2---:R-:W-:Y:S05]  /*38500*/  @!P2 BRA `(.L_x_41) ;  /* 0xfffffffc00eca947 */ /* 0x004fea000383ffff */
[----:B------:R-:W-:Y:S05]  /*38510*/  BRA `(.L_x_40) ;  /* 0xfffffed400707947 */ /* 0x000fea000383ffff */
.L_x_57:
[----:B-1----:R-:W2:Y:S02]  /*38520*/  LDL R3, [R1+0x2a8] ;  /* 0x0002a80001037983 */ /* 0x002ea40000100800 */
[----:B--2---:R-:W-:-:S13]  /*38530*/  R2UR UR4, R3 ;  /* 0x00000000030472ca */ /* 0x004fda00000e0000 */
[----:B------:R-:W-:-:S04]  /*38540*/  MOV R3, UR4 ;  /* 0x0000000400037c02 */ /* 0x000fc80008000f00 */
[----:B------:R1:W2:Y:S03]  /*38550*/  SYNCS.PHASECHK.TRANS64.TRYWAIT P0, [R3+URZ+0x8], R0 ;  /* 0x00000800030075a7 */ /* 0x0002a6000800017f */
[----:B--2---:R-:W-:Y:S05]  /*38560*/  @!P0 NANOSLEEP.SYNCS 0x989680 ;  /* 0x009896800000895d */ /* 0x004fea0003900000 */
[----:B------:R-:W2:Y:S02]  /*38570*/  @!P0 SYNCS.PHASECHK.TRANS64 P0, [R3+URZ+0x8], R0 ;  /* 0x00000800030085a7 */ /* 0x000ea4000800007f */
[----:B--2---:R-:W-:Y:S05]  /*38580*/  @!P0 BRA `(.L_x_57) ;  /* 0xfffffffc00e48947 */ /* 0x004fea000383ffff */
[----:B------:R-:W-:Y:S05]  /*38590*/  BRA `(.L_x_135) ;  /* 0xffffff9c004c7947 */ /* 0x000fea000383ffff */
.L_x_99:
[----:B-1----:R1:W2:Y:S02]  /*385a0*/  SYNCS.PHASECHK.TRANS64.TRYWAIT P0, [R4+URZ+0xc0060], R3 ;  /* 0x0c006003040075a7 */ /* 0x0022a4000800017f */
[----:B--2---:R-:W-:Y:S05]  /*385b0*/  @!P0 NANOSLEEP.SYNCS 0x989680 ;  /* 0x009896800000895d */ /* 0x004fea0003900000 */
[----:B------:R-:W2:Y:S02]  /*385c0*/  @!P0 SYNCS.PHASECHK.TRANS64 P0, [R4+URZ+0xc0060], R3 ;  /* 0x0c006003040085a7 */ /* 0x000ea4000800007f */
[----:B--2---:R-:W-:Y:S05]  /*385d0*/  @!P0 BRA `(.L_x_99) ;  /* 0xfffffffc00f08947 */ /* 0x004fea000383ffff */
[----:B------:R-:W-:Y:S05]  /*385e0*/  BRA `(.L_x_136) ;  /* 0xffffffdc009c7947 */ /* 0x000fea000383ffff */
.L_x_104:
[----:B-1----:R1:W2:Y:S02]  /*385f0*/  SYNCS.PHASECHK.TRANS64.TRYWAIT P0, [R5+URZ+0xc0028], R2 ;  /* 0x0c002802050075a7 */ /* 0x0022a4000800017f */
[----:B--2---:R-:W-:Y:S05]  /*38600*/  @!P0 NANOSLEEP.SYNCS 0x989680 ;  /* 0x009896800000895d */ /* 0x004fea0003900000 */
[----:B------:R-:W2:Y:S02]  /*38610*/  @!P0 SYNCS.PHASECHK.TRANS64 P0, [R5+URZ+0xc0028], R2 ;  /* 0x0c002802050085a7 */ /* 0x000ea4000800007f */
[----:B--2---:R-:W-:Y:S05]  /*38620*/  @!P0 BRA `(.L_x_104) ;  /* 0xfffffffc00f08947 */ /* 0x004fea000383ffff */
[----:B------:R-:W-:Y:S05]  /*38630*/  BRA `(.L_x_137) ;  /* 0xffffffe000a87947 */ /* 0x000fea000383ffff */
.L_x_109:
[----:B-1----:R1:W2:Y:S02]  /*38640*/  SYNCS.PHASECHK.TRANS64.TRYWAIT P0, [R4+URZ+0xc0060], R5 ;  /* 0x0c006005040075a7 */ /* 0x0022a4000800017f */
[----:B--2---:R-:W-:Y:S05]  /*38650*/  @!P0 NANOSLEEP.SYNCS 0x989680 ;  /* 0x009896800000895d */ /* 0x004fea0003900000 */
[----:B------:R-:W2:Y:S02]  /*38660*/  @!P0 SYNCS.PHASECHK.TRANS64 P0, [R4+URZ+0xc0060], R5 ;  /* 0x0c006005040085a7 */ /* 0x000ea4000800007f */
[----:B--2---:R-:W-:Y:S05]  /*38670*/  @!P0 BRA `(.L_x_109) ;  /* 0xfffffffc00f08947 */ /* 0x004fea000383ffff */
[----:B------:R-:W-:Y:S05]  /*38680*/  BRA `(.L_x_138) ;  /* 0xffffffe400c87947 */ /* 0x000fea000383ffff */
.L_x_114:
[----:B-1----:R1:W2:Y:S02]  /*38690*/  SYNCS.PHASECHK.TRANS64.TRYWAIT P0, [R3+URZ+0xc0028], R4 ;  /* 0x0c002804030075a7 */ /* 0x0022a4000800017f */
[----:B--2---:R-:W-:Y:S05]  /*386a0*/  @!P0 NANOSLEEP.SYNCS 0x989680 ;  /* 0x009896800000895d */ /* 0x004fea0003900000 */
[----:B------:R-:W2:Y:S02]  /*386b0*/  @!P0 SYNCS.PHASECHK.TRANS64 P0, [R3+URZ+0xc0028], R4 ;  /* 0x0c002804030085a7 */ /* 0x000ea4000800007f */
[----:B--2---:R-:W-:Y:S05]  /*386c0*/  @!P0 BRA `(.L_x_114) ;  /* 0xfffffffc00f08947 */ /* 0x004fea000383ffff */
[----:B------:R-:W-:Y:S05]  /*386d0*/  BRA `(.L_x_139) ;  /* 0xffffffe800f47947 */ /* 0x000fea000383ffff */
.L_x_120:
[----:B-1----:R1:W2:Y:S02]  /*386e0*/  SYNCS.PHASECHK.TRANS64.TRYWAIT P4, [R7+URZ+0xc0028], R4 ;  /* 0x0c002804070075a7 */ /* 0x0022a4000808017f */
[----:B--2---:R-:W-:Y:S05]  /*386f0*/  @!P4 NANOSLEEP.SYNCS 0x989680 ;  /* 0x009896800000c95d */ /* 0x004fea0003900000 */
[----:B------:R-:W2:Y:S02]  /*38700*/  @!P4 SYNCS.PHASECHK.TRANS64 P4, [R7+URZ+0xc0028], R4 ;  /* 0x0c0028040700c5a7 */ /* 0x000ea4000808007f */
[----:B--2---:R-:W-:Y:S05]  /*38710*/  @!P4 BRA `(.L_x_120) ;  /* 0xfffffffc00f0c947 */ /* 0x004fea000383ffff */
[----:B------:R-:W-:Y:S05]  /*38720*/  BRA `(.L_x_140) ;  /* 0xfffffff000487947 */ /* 0x000fea000383ffff */
.L_x_125:
[----:B-1----:R1:W2:Y:S02]  /*38730*/  SYNCS.PHASECHK.TRANS64.TRYWAIT P4, [R4+URZ+0xc0028], R7 ;  /* 0x0c002807040075a7 */ /* 0x0022a4000808017f */
[----:B--2---:R-:W-:Y:S05]  /*38740*/  @!P4 NANOSLEEP.SYNCS 0x989680 ;  /* 0x009896800000c95d */ /* 0x004fea0003900000 */
[----:B------:R-:W2:Y:S02]  /*38750*/  @!P4 SYNCS.PHASECHK.TRANS64 P4, [R4+URZ+0xc0028], R7 ;  /* 0x0c0028070400c5a7 */ /* 0x000ea4000808007f */
[----:B--2---:R-:W-:Y:S05]  /*38760*/  @!P4 BRA `(.L_x_125) ;  /* 0xfffffffc00f0c947 */ /* 0x004fea000383ffff */
[----:B------:R-:W-:Y:S05]  /*38770*/  BRA `(.L_x_141) ;  /* 0xfffffff400747947 */ /* 0x000fea000383ffff */
        .weak           $__internal_0_$__cuda_sm20_rcp_rn_f32_slowpath
        .type           $__internal_0_$__cuda_sm20_rcp_rn_f32_slowpath,@function
        .size           $__internal_0_$__cuda_sm20_rcp_rn_f32_slowpath,(.L_x_147 - $__internal_0_$__cuda_sm20_rcp_rn_f32_slowpath)
$__internal_0_$__cuda_sm20_rcp_rn_f32_slowpath:
[----:B------:R-:W-:Y:S01]  /*38780*/  IMAD.SHL.U32 R2, R0, 0x2, RZ ;  /* 0x0000000200027824 */ /* 0x000fe200078e00ff */
[----:B------:R-:W-:Y:S04]  /*38790*/  BSSY B2, `(.L_x_142) ;  /* 0x0000030000027945 */ /* 0x000fe80003800000 */
[----:B------:R-:W-:-:S04]  /*387a0*/  SHF.R.U32.HI R2, RZ, 0x18, R2 ;  /* 0x00000018ff027819 */ /* 0x000fc80000011602 */
[----:B------:R-:W-:-:S13]  /*387b0*/  ISETP.NE.U32.AND P0, PT, R2, RZ, PT ;  /* 0x000000ff0200720c */ /* 0x000fda0003f05070 */
[----:B------:R-:W-:Y:S05]  /*387c0*/  @P0 BRA `(.L_x_143) ;  /* 0x0000000000280947 */ /* 0x000fea0003800000 */
[----:B------:R-:W-:-:S04]  /*387d0*/  SHF.L.U32 R2, R0, 0x1, RZ ;  /* 0x0000000100027819 */ /* 0x000fc800000006ff */
[----:B------:R-:W-:-:S13]  /*387e0*/  ISETP.NE.AND P0, PT, R2, RZ, PT ;  /* 0x000000ff0200720c */ /* 0x000fda0003f05270 */
[----:B------:R-:W-:Y:S01]  /*387f0*/  @P0 FFMA R5, R0, 1.84467440737095516160e+19, RZ ;  /* 0x5f80000000050823 */ /* 0x000fe200000000ff */
[----:B------:R-:W-:Y:S08]  /*38800*/  @!P0 MUFU.RCP R2, R0 ;  /* 0x0000000000028308 */ /* 0x000ff00000001000 */
[----:B------:R-:W1:Y:S02]  /*38810*/  @P0 MUFU.RCP R3, R5 ;  /* 0x0000000500030308 */ /* 0x000e640000001000 */
[----:B-1----:R-:W-:-:S04]  /*38820*/  @P0 FFMA R5, R5, R3, -1 ;  /* 0xbf80000005050423 */ /* 0x002fc80000000003 */
[----:B------:R-:W-:-:S04]  /*38830*/  @P0 FADD.FTZ R5, -R5, -RZ ;  /* 0x800000ff05050221 */ /* 0x000fc80000010100 */
[----:B------:R-:W-:-:S04]  /*38840*/  @P0 FFMA R3, R3, R5, R3 ;  /* 0x0000000503030223 */ /* 0x000fc80000000003 */
[----:B------:R-:W-:Y:S01]  /*38850*/  @P0 FFMA R2, R3, 1.84467440737095516160e+19, RZ ;  /* 0x5f80000003020823 */ /* 0x000fe200000000ff */
[----:B------:R-:W-:Y:S06]  /*38860*/  BRA `(.L_x_144) ;  /* 0x0000000000887947 */ /* 0x000fec0003800000 */
.L_x_143:
[----:B------:R-:W-:-:S04]  /*38870*/  IADD3 R13, R2, -0xfd, RZ ;  /* 0xffffff03020d7810 */ /* 0x000fc80007ffe0ff */
[----:B------:R-:W-:-:S13]  /*38880*/  ISETP.GT.U32.AND P0, PT, R13, 0x1, PT ;  /* 0x000000010d00780c */ /* 0x000fda0003f04070 */
[----:B------:R-:W-:Y:S05]  /*38890*/  @P0 BRA `(.L_x_145) ;  /* 0x0000000000780947 */ /* 0x000fea0003800000 */
[----:B------:R-:W-:Y:S01]  /*388a0*/  LOP3.LUT R5, R0, 0x7fffff, RZ, 0xc0, !PT ;  /* 0x007fffff00057812 */ /* 0x000fe200078ec0ff */
[----:B------:R-:W-:Y:S01]  /*388b0*/  IMAD.MOV.U32 R14, RZ, RZ, 0x3 ;  /* 0x00000003ff0e7424 */ /* 0x000fe200078e00ff */
[----:B------:R-:W-:Y:S02]  /*388c0*/  IADD3 R2, R2, -0xfc, RZ ;  /* 0xffffff0402027810 */ /* 0x000fe40007ffe0ff */
[----:B------:R-:W-:Y:S02]  /*388d0*/  LOP3.LUT R5, R5, 0x3f800000, RZ, 0xfc, !PT ;  /* 0x3f80000005057812 */ /* 0x000fe400078efcff */
[----:B------:R-:W-:Y:S02]  /*388e0*/  SHF.L.U32 R14, R14, R13, RZ ;  /* 0x0000000d0e0e7219 */ /* 0x000fe400000006ff */
[----:B------:R-:W1:Y:S02]  /*388f0*/  MUFU.RCP R3, R5 ;  /* 0x0000000500037308 */ /* 0x000e640000001000 */
[----:B-1----:R-:W-:-:S04]  /*38900*/  FFMA R6, R5, R3, -1 ;  /* 0xbf80000005067423 */ /* 0x002fc80000000003 */
[----:B------:R-:W-:-:S04]  /*38910*/  FADD.FTZ R6, -R6, -RZ ;  /* 0x800000ff06067221 */ /* 0x000fc80000010100 */
[CCC-:B------:R-:W-:Y:S01]  /*38920*/  FFMA.RM R5, R3.reuse, R6.reuse, R3.reuse ;  /* 0x0000000603057223 */ /* 0x1c0fe20000004003 */
[----:B------:R-:W-:-:S05]  /*38930*/  FFMA.RP R3, R3, R6, R3 ;  /* 0x0000000603037223 */ /* 0x000fca0000008003 */
[C---:B------:R-:W-:Y:S02]  /*38940*/  FSETP.NEU.FTZ.AND P0, PT, R5.reuse, R3, PT ;  /* 0x000000030500720b */ /* 0x040fe40003f1d000 */
[----:B------:R-:W-:Y:S02]  /*38950*/  LOP3.LUT R3, R5, 0x7fffff, RZ, 0xc0, !PT ;  /* 0x007fffff05037812 */ /* 0x000fe400078ec0ff */
[----:B------:R-:W-:Y:S02]  /*38960*/  SEL R5, RZ, 0xffffffff, !P0 ;  /* 0xffffffffff057807 */ /* 0x000fe40004000000 */
[----:B------:R-:W-:Y:S02]  /*38970*/  LOP3.LUT R3, R3, 0x800000, RZ, 0xfc, !PT ;  /* 0x0080000003037812 */ /* 0x000fe400078efcff */
[----:B------:R-:W-:Y:S02]  /*38980*/  IADD3 R6, -R5, RZ, RZ ;  /* 0x000000ff05067210 */ /* 0x000fe40007ffe1ff */
[----:B------:R-:W-:-:S02]  /*38990*/  LOP3.LUT R14, R14, R3, RZ, 0xc0, !PT ;  /* 0x000000030e0e7212 */ /* 0x000fc400078ec0ff */
[-CC-:B------:R-:W-:Y:S02]  /*389a0*/  LOP3.LUT P1, RZ, R6, R13.reuse, R3.reuse, 0xf8, !PT ;  /* 0x0000000d06ff7212 */ /* 0x180fe4000782f803 */
[----:B------:R-:W-:Y:S02]  /*389b0*/  SHF.R.U32.HI R5, RZ, R13, R14 ;  /* 0x0000000dff057219 */ /* 0x000fe4000001160e */
[----:B------:R-:W-:Y:S02]  /*389c0*/  SHF.R.U32.HI R2, RZ, R2, R3 ;  /* 0x00000002ff027219 */ /* 0x000fe40000011603 */
[C---:B------:R-:W-:Y:S02]  /*389d0*/  LOP3.LUT P0, RZ, R5.reuse, 0x1, RZ, 0xc0, !PT ;  /* 0x0000000105ff7812 */ /* 0x040fe4000780c0ff */
[----:B------:R-:W-:-:S04]  /*389e0*/  LOP3.LUT P2, RZ, R5, 0x2, RZ, 0xc0, !PT ;  /* 0x0000000205ff7812 */ /* 0x000fc8000784c0ff */
[----:B------:R-:W-:Y:S02]  /*389f0*/  PLOP3.LUT P0, PT, P0, P1, P2, 0xe0, 0x0 ;  /* 0x000000000000781c */ /* 0x000fe40000703c20 */
[----:B------:R-:W-:Y:S02]  /*38a00*/  LOP3.LUT P1, RZ, R0, 0x7fffff, RZ, 0xc0, !PT ;  /* 0x007fffff00ff7812 */ /* 0x000fe4000782c0ff */
[----:B------:R-:W-:-:S05]  /*38a10*/  SEL R3, RZ, 0x1, !P0 ;  /* 0x00000001ff037807 */ /* 0x000fca0004000000 */
[----:B------:R-:W-:-:S05]  /*38a20*/  IMAD.MOV R3, RZ, RZ, -R3 ;  /* 0x000000ffff037224 */ /* 0x000fca00078e0a03 */
[----:B------:R-:W-:-:S13]  /*38a30*/  ISETP.GE.AND P0, PT, R3, RZ, PT ;  /* 0x000000ff0300720c */ /* 0x000fda0003f06270 */
[----:B------:R-:W-:-:S04]  /*38a40*/  @!P0 IADD3 R2, R2, 0x1, RZ ;  /* 0x0000000102028810 */ /* 0x000fc80007ffe0ff */
[----:B------:R-:W-:-:S04]  /*38a50*/  @!P1 SHF.L.U32 R2, R2, 0x1, RZ ;  /* 0x0000000102029819 */ /* 0x000fc800000006ff */
[----:B------:R-:W-:Y:S01]  /*38a60*/  LOP3.LUT R2, R2, 0x80000000, R0, 0xf8, !PT ;  /* 0x8000000002027812 */ /* 0x000fe200078ef800 */
[----:B------:R-:W-:Y:S06]  /*38a70*/  BRA `(.L_x_144) ;  /* 0x0000000000047947 */ /* 0x000fec0003800000 */
.L_x_145:
[----:B------:R1:W2:Y:S02]  /*38a80*/  MUFU.RCP R2, R0 ;  /* 0x0000000000027308 */ /* 0x0002a40000001000 */
.L_x_144:
[----:B------:R-:W-:Y:S05]  /*38a90*/  BSYNC B2 ;  /* 0x0000000000027941 */ /* 0x000fea0003800000 */
.L_x_142:
[----:B--2---:R-:W-:Y:S01]  /*38aa0*/  IMAD.MOV.U32 R5, RZ, RZ, R2 ;  /* 0x000000ffff057224 */ /* 0x004fe200078e0002 */
[----:B------:R-:W-:Y:S02]  /*38ab0*/  MOV R2, R8 ;  /* 0x0000000800027202 */ /* 0x000fe40000000f00 */
[----:B------:R-:W-:-:S04]  /*38ac0*/  MOV R3, 0x0 ;  /* 0x0000000000037802 */ /* 0x000fc80000000f00 */
[----:B-1----:R-:W-:Y:S05]  /*38ad0*/  RET.REL.NODEC R2 `(_ZN7cutlass13device_kernelINS_4fmha6kernel28FmhaKernelTmaWarpSpecializedINS1_10collective30FmhaMainloopTmaWarpSpecializedINS_6half_tEffN4cute5tupleIJNS7_1CILi128EEESA_NS9_ILi512EEEEEENS8_IJiNS9_ILi1EEENS8_IJiiEEEEEESF_SF_NS4_12CausalFusionEJEEENS4_15FmhaFwdEpilogueIS6_fNS8_IJNS9_ILi64EEESB_SA_EEEEENS2_23IndividualTileSchedulerEJEEEEEvNT_6ParamsE) ;  /* 0xfffffc7402487950 */ /* 0x002fea0003c3ffff */
.L_x_146:
[----:B------:R-:W-:-:S00]  /*38ae0*/  BRA `(.L_x_146) ;  /* 0xfffffffc00fc7947 */ /* 0x000fc0000383ffff */
[----:B------:R-:W-:-:S00]  /*38af0*/  NOP ;  /* 0x0000000000007918 */ /* 0x000fc00000000000 */
        /* <DEDUP_REMOVED lines=8> */
.L_x_147:


//--------------------- .nv.global.init           --------------------------
	.section	.nv.global.init,"aw",@progbits
.nv.global.init:
	.type		$str$24,@object
	.size		$str$24,($str$25 - $str$24)
$str$24:
        /*0000*/ 	.byte	0x28, 0x61, 0x64, 0x64, 0x72, 0x65, 0x73, 0x73, 0x20, 0x26, 0x20, 0x6d, 0x61, 0x73, 0x6b, 0x29
        /*0010*/ 	.byte	0x20, 0x3d, 0x3d, 0x20, 0x30, 0x00
	.type		$str$25,@object
	.size		$str$25,(__unnamed_1 - $str$25)
$str$25:
        /*0016*/ 	.byte	0x2f, 0x74, 0x6d, 0x70, 0x2f, 0x63, 0x75, 0x74, 0x6c, 0x61, 0x73, 0x73, 0x5f, 0x73, 0x77, 0x65
        /*0026*/ 	.byte	0x65, 0x70, 0x5f, 0x73, 0x72, 0x63, 0x2f, 0x69, 0x6e, 0x63, 0x6c, 0x75, 0x64, 0x65, 0x2f, 0x63
        /*0036*/ 	.byte	0x75, 0x74, 0x65, 0x2f, 0x70, 0x6f, 0x69, 0x6e, 0x74, 0x65, 0x72, 0x5f, 0x66, 0x6c, 0x61, 0x67
        /*0046*/ 	.byte	0x67, 0x65, 0x64, 0x2e, 0x68, 0x70, 0x70, 0x00
	.type		__unnamed_1,@object
	.size		__unnamed_1,(__unnamed_2 - __unnamed_1)
__unnamed_1:
        /* <DEDUP_REMOVED lines=28> */
        /*020e*/ 	.byte	0x3e, 0x3e, 0x3e, 0x3e, 0x3e, 0x5d, 0x00
	.type		__unnamed_2,@object
	.size		__unnamed_2,(.L_1 - __unnamed_2)
__unnamed_2:
        /* <DEDUP_REMOVED lines=29> */
.L_1:


//--------------------- .nv.shared._ZN7cutlass13device_kernelINS_4fmha6kernel28FmhaKernelTmaWarpSpecializedINS1_10collective30FmhaMainloopTmaWarpSpecializedINS_6half_tEffN4cute5tupleIJNS7_1CILi128EEESA_NS9_ILi512EEEEEENS8_IJiNS9_ILi1EEENS8_IJiiEEEEEESF_SF_NS4_12CausalFusionEJEEENS4_15FmhaFwdEpilogueIS6_fNS8_IJNS9_ILi64EEESB_SA_EEEEENS2_23IndividualTileSchedulerEJEEEEEvNT_6ParamsE --------------------------
	.section	.nv.shared._ZN7cutlass13device_kernelINS_4fmha6kernel28FmhaKernelTmaWarpSpecializedINS1_10collective30FmhaMainloopTmaWarpSpecializedINS_6half_tEffN4cute5tupleIJNS7_1CILi128EEESA_NS9_ILi512EEEEEENS8_IJiNS9_ILi1EEENS8_IJiiEEEEEESF_SF_NS4_12CausalFusionEJEEENS4_15FmhaFwdEpilogueIS6_fNS8_IJNS9_ILi64EEESB_SA_EEEEENS2_23IndividualTileSchedulerEJEEEEEvNT_6ParamsE,"aw",@nobits
	.sectionflags	@""
	.align	16
	.zero		1024


//--------------------- .nv.shared.reserved.0     --------------------------
	.section	.nv.shared.reserved.0,"aw",@nobits
	.weak		__nv_reservedSMEM_offset_0_alias
	.size		__nv_reservedSMEM_offset_0_alias, 0, 0
	.other		__nv_reservedSMEM_offset_0_alias,@"STO_CUDA_RESERVED_SHARED STV_DEFAULT"
__nv_reservedSMEM_offset_0_alias:
	.zero		0


//--------------------- .nv.global                --------------------------
	.section	.nv.global,"aw",@nobits
.nv.global:
	.type		_ZN39_INTERNAL_945a5bf0_4_k_cu_1a5a6dc2_32874cute1_E,@object
	.size		_ZN39_INTERNAL_945a5bf0_4_k_cu_1a5a6dc2_32874cute1_E,(_ZN39_INTERNAL_945a5bf0_4_k_cu_1a5a6dc2_32874cuda3std3__45__cpo6cbeginE - _ZN39_INTERNAL_945a5bf0_4_k_cu_1a5a6dc2_32874cute1_E)
_ZN39_INTERNAL_945a5bf0_4_k_cu_1a5a6dc2_32874cute1_E:
	.zero		1
	.type		_ZN39_INTERNAL_945a5bf0_4_k_cu_1a5a6dc2_32874cuda3std3__45__cpo6cbeginE,@object
	.size		_ZN39_INTERNAL_945a5bf0_4_k_cu_1a5a6dc2_32874cuda3std3__45__cpo6cbeginE,(_ZN39_INTERNAL_945a5bf0_4_k_cu_1a5a6dc2_32874cuda3std3__48in_placeE - _ZN39_INTERNAL_945a5bf0_4_k_cu_1a5a6dc2_32874cuda3std3__45__cpo6cbeginE)
_ZN39_INTERNAL_945a5bf0_4_k_cu_1a5a6dc2_32874cuda3std3__45__cpo6cbeginE:
	.zero		1
	.type		_ZN39_INTERNAL_945a5bf0_4_k_cu_1a5a6dc2_32874cuda3std3__48in_placeE,@object
	.size		_ZN39_INTERNAL_945a5bf0_4_k_cu_1a5a6dc2_32874cuda3std3__48in_placeE,(_ZN39_INTERNAL_945a5bf0_4_k_cu_1a5a6dc2_32874cuda3std6ranges3__45__cpo9iter_moveE - _ZN39_INTERNAL_945a5bf0_4_k_cu_1a5a6dc2_32874cuda3std3__48in_placeE)
_ZN39_INTERNAL_945a5bf0_4_k_cu_1a5a6dc2_32874cuda3std3__48in_placeE:
	.zero		1
	.type		_ZN39_INTERNAL_945a5bf0_4_k_cu_1a5a6dc2_32874cuda3std6ranges3__45__cpo9iter_moveE,@object
	.size		_ZN39_INTERNAL_945a5bf0_4_k_cu_1a5a6dc2_32874cuda3std6ranges3__45__cpo9iter_moveE,(_ZN39_INTERNAL_945a5bf0_4_k_cu_1a5a6dc2_32874cuda3std3__45__cpo5beginE - _ZN39_INTERNAL_945a5bf0_4_k_cu_1a5a6dc2_32874cuda3std6ranges3__45__cpo9iter_moveE)
_ZN39_INTERNAL_945a5bf0_4_k_cu_1a5a6dc2_32874cuda3std6ranges3__45__cpo9iter_moveE:
	.zero		1
	.type		_ZN39_INTERNAL_945a5bf0_4_k_cu_1a5a6dc2_32874cuda3std3__45__cpo5beginE,@object
	.size		_ZN39_INTERNAL_945a5bf0_4_k_cu_1a5a6dc2_32874cuda3std3__45__cpo5beginE,(_ZN39_INTERNAL_945a5bf0_4_k_cu_1a5a6dc2_32874cuda3std3__441_GLOBAL__N__945a5bf0_4_k_cu_1a5a6dc2_32876ignoreE - _ZN39_INTERNAL_945a5bf0_4_k_cu_1a5a6dc2_32874cuda3std3__45__cpo5beginE)
_ZN39_INTERNAL_945a5bf0_4_k_cu_1a5a6dc2_32874cuda3std3__45__cpo5beginE:
	.zero		1
	.type		_ZN39_INTERNAL_945a5bf0_4_k_cu_1a5a6dc2_32874cuda3std3__441_GLOBAL__N__945a5bf0_4_k_cu_1a5a6dc2_32876ignoreE,@object
	.size		_ZN39_INTERNAL_945a5bf0_4_k_cu_1a5a6dc2_32874cuda3std3__441_GLOBAL__N__945a5bf0_4_k_cu_1a5a6dc2_32876ignoreE,(_ZN39_INTERNAL_945a5bf0_4_k_cu_1a5a6dc2_32874cute7productE - _ZN39_INTERNAL_945a5bf0_4_k_cu_1a5a6dc2_32874cuda3std3__441_GLOBAL__N__945a5bf0_4_k_cu_1a5a6dc2_32876ignoreE)
_ZN39_INTERNAL_945a5bf0_4_k_cu_1a5a6dc2_32874cuda3std3__441_GLOBAL__N__945a5bf0_4_k_cu_1a5a6dc2_32876ignoreE:
	.zero		1
	.type		_ZN39_INTERNAL_945a5bf0_4_k_cu_1a5a6dc2_32874cute7productE,@object
	.size		_ZN39_INTERNAL_945a5bf0_4_k_cu_1a5a6dc2_32874cute7productE,(_ZN39_INTERNAL_945a5bf0_4_k_cu_1a5a6dc2_32874cuda3std3__45__cpo3endE - _ZN39_INTERNAL_945a5bf0_4_k_cu_1a5a6dc2_32874cute7productE)
_ZN39_INTERNAL_945a5bf0_4_k_cu_1a5a6dc2_32874cute7productE:
	.zero		1
	.type		_ZN39_INTERNAL_945a5bf0_4_k_cu_1a5a6dc2_32874cuda3std3__45__cpo3endE,@object
	.size		_ZN39_INTERNAL_945a5bf0_4_k_cu_1a5a6dc2_32874cuda3std3__45__cpo3endE,(_ZN39_INTERNAL_945a5bf0_4_k_cu_1a5a6dc2_32874cuda3std3__419piecewise_constructE - _ZN39_INTERNAL_945a5bf0_4_k_cu_1a5a6dc2_32874cuda3std3__45__cpo3endE)
_ZN39_INTERNAL_945a5bf0_4_k_cu_1a5a6dc2_32874cuda3std3__45__cpo3endE:
	.zero		1
	.type		_ZN39_INTERNAL_945a5bf0_4_k_cu_1a5a6dc2_32874cuda3std3__419piecewise_constructE,@object
	.size		_ZN39_INTERNAL_945a5bf0_4_k_cu_1a5a6dc2_32874cuda3std3__419piecewise_constructE,(_ZN39_INTERNAL_945a5bf0_4_k_cu_1a5a6dc2_32874cuda3std3__45__cpo4cendE - _ZN39_INTERNAL_945a5bf0_4_k_cu_1a5a6dc2_32874cuda3std3__419piecewise_constructE)
_ZN39_INTERNAL_945a5bf0_4_k_cu_1a5a6dc2_32874cuda3std3__419piecewise_constructE:
	.zero		1
	.type		_ZN39_INTERNAL_945a5bf0_4_k_cu_1a5a6dc2_32874cuda3std3__45__cpo4cendE,@object
	.size		_ZN39_INTERNAL_945a5bf0_4_k_cu_1a5a6dc2_32874cuda3std3__45__cpo4cendE,(_ZN39_INTERNAL_945a5bf0_4_k_cu_1a5a6dc2_32874cuda3std6ranges3__45__cpo4swapE - _ZN39_INTERNAL_945a5bf0_4_k_cu_1a5a6dc2_32874cuda3std3__45__cpo4cendE)
_ZN39_INTERNAL_945a5bf0_4_k_cu_1a5a6dc2_32874cuda3std3__45__cpo4cendE:
	.zero		1
	.type		_ZN39_INTERNAL_945a5bf0_4_k_cu_1a5a6dc2_32874cuda3std6ranges3__45__cpo4swapE,@object
	.size		_ZN39_INTERNAL_945a5bf0_4_k_cu_1a5a6dc2_32874cuda3std6ranges3__45__cpo4swapE,(.L_9 - _ZN39_INTERNAL_945a5bf0_4_k_cu_1a5a6dc2_32874cuda3std6ranges3__45__cpo4swapE)
_ZN39_INTERNAL_945a5bf0_4_k_cu_1a5a6dc2_32874cuda3std6ranges3__45__cpo4swapE:
	.zero		1
.L_9:


//--------------------- .nv.constant0._ZN7cutlass13device_kernelINS_4fmha6kernel28FmhaKernelTmaWarpSpecializedINS1_10collective30FmhaMainloopTmaWarpSpecializedINS_6half_tEffN4cute5tupleIJNS7_1CILi128EEESA_NS9_ILi512EEEEEENS8_IJiNS9_ILi1EEENS8_IJiiEEEEEESF_SF_NS4_12CausalFusionEJEEENS4_15FmhaFwdEpilogueIS6_fNS8_IJNS9_ILi64EEESB_SA_EEEEENS2_23IndividualTileSchedulerEJEEEEEvNT_6ParamsE --------------------------
	.section	.nv.constant0._ZN7cutlass13device_kernelINS_4fmha6kernel28FmhaKernelTmaWarpSpecializedINS1_10collective30FmhaMainloopTmaWarpSpecializedINS_6half_tEffN4cute5tupleIJNS7_1CILi128EEESA_NS9_ILi512EEEEEENS8_IJiNS9_ILi1EEENS8_IJiiEEEEEESF_SF_NS4_12CausalFusionEJEEENS4_15FmhaFwdEpilogueIS6_fNS8_IJNS9_ILi64EEESB_SA_EEEEENS2_23IndividualTileSchedulerEJEEEEEvNT_6ParamsE,"a",@progbits
	.sectionflags	@""
	.align	4
.nv.constant0._ZN7cutlass13device_kernelINS_4fmha6kernel28FmhaKernelTmaWarpSpecializedINS1_10collective30FmhaMainloopTmaWarpSpecializedINS_6half_tEffN4cute5tupleIJNS7_1CILi128EEESA_NS9_ILi512EEEEEENS8_IJiNS9_ILi1EEENS8_IJiiEEEEEESF_SF_NS4_12CausalFusionEJEEENS4_15FmhaFwdEpilogueIS6_fNS8_IJNS9_ILi64EEESB_SA_EEEEENS2_23IndividualTileSchedulerEJEEEEEvNT_6ParamsE:
	.zero		2688


//--------------------- SYMBOLS --------------------------

	.type		.nv.reservedSmem.offset0,@object
	.size		.nv.reservedSmem.offset0,0x4
	.type		__assertfail,@function
